	.target	sm_100a

	.elftype	@"ET_EXEC"


//--------------------- .note.nv.tkinfo           --------------------------
	.section	.note.nv.tkinfo,"",@"SHT_NOTE"
	.sectionflags	@"SHF_NOTE_NV_TKINFO"
	.tkinfo
        /*0018*/ 	.word	0x00000002
        /*0030*/ 	.string	""
        /*0030*/ 	.string	"ptxas"
        /*0030*/ 	.string	"Cuda compilation tools, release 13.0, V13.0.88"
        /*0030*/ 	.string	"Build cuda_13.0.r13.0/compiler.36424714_0"
        /*0030*/ 	.string	"-arch sm_100a -m 64 "



//--------------------- .note.nv.cuinfo           --------------------------
	.section	.note.nv.cuinfo,"",@"SHT_NOTE"
	.sectionflags	@"SHF_NOTE_NV_CUINFO"
        /*0018*/ 	.short	0x0002
        /*001a*/ 	.short	0x0064
        /*001c*/ 	.short	0x0082
	.zero		2


//--------------------- .nv.info                  --------------------------
	.section	.nv.info,"",@"SHT_CUDA_INFO"
	.align	4


	//----- nvinfo : EIATTR_REGCOUNT
	.align		4
        /*0000*/ 	.byte	0x04, 0x2f
        /*0002*/ 	.short	(.L_12 - .L_11)
	.align		4
.L_11:
        /*0004*/ 	.word	index@(_ZN7cutlass13device_kernelIN5flash11enable_sm90INS1_16FlashAttnFwdSm90INS1_25CollectiveMainloopFwdSm90ILi2EN4cute5tupleIJNS5_1CILi1EEES8_S8_EEENS6_IJNS7_ILi192EEENS7_ILi160EEENS7_ILi64EEEEEELi64ENS_12float_e4m3_tEfNS_4arch4Sm90ELb1ELb0ELb0ELb1ELb1ELb1ELb0ELb1ELb1ELb1ELb1ELb0EEENS1_21CollectiveEpilogueFwdINS6_IJSA_SC_SB_EEES9_NS_10bfloat16_tESG_Li384ELb1ELb1ELb1ELb1EEENS1_36VarlenDynamicPersistentTileSchedulerILi192ELi160ELi384ELi128ELb1ELb1ELb1ELb1ELb1ELb1EEEEEEEEEvNT_6ParamsE)
        /*0008*/ 	.word	0x00000004


	//----- nvinfo : EIATTR_FRAME_SIZE
	.align		4
.L_12:
        /*000c*/ 	.byte	0x04, 0x11
        /*000e*/ 	.short	(.L_14 - .L_13)
	.align		4
.L_13:
        /*0010*/ 	.word	index@(_ZN7cutlass13device_kernelIN5flash11enable_sm90INS1_16FlashAttnFwdSm90INS1_25CollectiveMainloopFwdSm90ILi2EN4cute5tupleIJNS5_1CILi1EEES8_S8_EEENS6_IJNS7_ILi192EEENS7_ILi160EEENS7_ILi64EEEEEELi64ENS_12float_e4m3_tEfNS_4arch4Sm90ELb1ELb0ELb0ELb1ELb1ELb1ELb0ELb1ELb1ELb1ELb1ELb0EEENS1_21CollectiveEpilogueFwdINS6_IJSA_SC_SB_EEES9_NS_10bfloat16_tESG_Li384ELb1ELb1ELb1ELb1EEENS1_36VarlenDynamicPersistentTileSchedulerILi192ELi160ELi384ELi128ELb1ELb1ELb1ELb1ELb1ELb1EEEEEEEEEvNT_6ParamsE)
        /*0014*/ 	.word	0x00000000


	//----- nvinfo : EIATTR_REGCOUNT
	.align		4
.L_14:
        /*0018*/ 	.byte	0x04, 0x2f
        /*001a*/ 	.short	(.L_16 - .L_15)
	.align		4
.L_15:
        /*001c*/ 	.word	index@(_ZN7cutlass13device_kernelIN5flash11enable_sm90INS1_16FlashAttnFwdSm90INS1_25CollectiveMainloopFwdSm90ILi2EN4cute5tupleIJNS5_1CILi1EEES8_S8_EEENS6_IJNS7_ILi192EEENS7_ILi160EEENS7_ILi64EEEEEELi64ENS_12float_e4m3_tEfNS_4arch4Sm90ELb1ELb0ELb0ELb1ELb1ELb0ELb0ELb1ELb1ELb1ELb1ELb0EEENS1_21CollectiveEpilogueFwdINS6_IJSA_SC_SB_EEES9_NS_10bfloat16_tESG_Li384ELb1ELb1ELb1ELb1EEENS1_36VarlenDynamicPersistentTileSchedulerILi192ELi160ELi384ELi128ELb1ELb1ELb1ELb1ELb1ELb1EEEEEEEEEvNT_6ParamsE)
        /*0020*/ 	.word	0x00000004


	//----- nvinfo : EIATTR_FRAME_SIZE
	.align		4
.L_16:
        /*0024*/ 	.byte	0x04, 0x11
        /*0026*/ 	.short	(.L_18 - .L_17)
	.align		4
.L_17:
        /*0028*/ 	.word	index@(_ZN7cutlass13device_kernelIN5flash11enable_sm90INS1_16FlashAttnFwdSm90INS1_25CollectiveMainloopFwdSm90ILi2EN4cute5tupleIJNS5_1CILi1EEES8_S8_EEENS6_IJNS7_ILi192EEENS7_ILi160EEENS7_ILi64EEEEEELi64ENS_12float_e4m3_tEfNS_4arch4Sm90ELb1ELb0ELb0ELb1ELb1ELb0ELb0ELb1ELb1ELb1ELb1ELb0EEENS1_21CollectiveEpilogueFwdINS6_IJSA_SC_SB_EEES9_NS_10bfloat16_tESG_Li384ELb1ELb1ELb1ELb1EEENS1_36VarlenDynamicPersistentTileSchedulerILi192ELi160ELi384ELi128ELb1ELb1ELb1ELb1ELb1ELb1EEEEEEEEEvNT_6ParamsE)
        /*002c*/ 	.word	0x00000000


	//----- nvinfo : EIATTR_REGCOUNT
	.align		4
.L_18:
        /*0030*/ 	.byte	0x04, 0x2f
        /*0032*/ 	.short	(.L_20 - .L_19)
	.align		4
.L_19:
        /*0034*/ 	.word	index@(_ZN7cutlass13device_kernelIN5flash11enable_sm90INS1_16FlashAttnFwdSm90INS1_25CollectiveMainloopFwdSm90ILi2EN4cute5tupleIJNS5_1CILi1EEES8_S8_EEENS6_IJNS7_ILi192EEENS7_ILi160EEENS7_ILi64EEEEEELi64ENS_12float_e4m3_tEfNS_4arch4Sm90ELb1ELb0ELb0ELb0ELb1ELb0ELb0ELb1ELb1ELb1ELb1ELb0EEENS1_21CollectiveEpilogueFwdINS6_IJSA_SC_SB_EEES9_NS_10bfloat16_tESG_Li384ELb0ELb1ELb1ELb1EEENS1_19SingleTileSchedulerILb0ELb1ELb1ELi192EEEEEEEEEvNT_6ParamsE)
        /*0038*/ 	.word	0x00000004


	//----- nvinfo : EIATTR_FRAME_SIZE
	.align		4
.L_20:
        /*003c*/ 	.byte	0x04, 0x11
        /*003e*/ 	.short	(.L_22 - .L_21)
	.align		4
.L_21:
        /*0040*/ 	.word	index@(_ZN7cutlass13device_kernelIN5flash11enable_sm90INS1_16FlashAttnFwdSm90INS1_25CollectiveMainloopFwdSm90ILi2EN4cute5tupleIJNS5_1CILi1EEES8_S8_EEENS6_IJNS7_ILi192EEENS7_ILi160EEENS7_ILi64EEEEEELi64ENS_12float_e4m3_tEfNS_4arch4Sm90ELb1ELb0ELb0ELb0ELb1ELb0ELb0ELb1ELb1ELb1ELb1ELb0EEENS1_21CollectiveEpilogueFwdINS6_IJSA_SC_SB_EEES9_NS_10bfloat16_tESG_Li384ELb0ELb1ELb1ELb1EEENS1_19SingleTileSchedulerILb0ELb1ELb1ELi192EEEEEEEEEvNT_6ParamsE)
        /*0044*/ 	.word	0x00000000


	//----- nvinfo : EIATTR_REGCOUNT
	.align		4
.L_22:
        /*0048*/ 	.byte	0x04, 0x2f
        /*004a*/ 	.short	(.L_24 - .L_23)
	.align		4
.L_23:
        /*004c*/ 	.word	index@(_ZN7cutlass13device_kernelIN5flash11enable_sm90INS1_16FlashAttnFwdSm90INS1_25CollectiveMainloopFwdSm90ILi2EN4cute5tupleIJNS5_1CILi1EEES8_S8_EEENS6_IJNS7_ILi192EEENS7_ILi160EEENS7_ILi64EEEEEELi64ENS_12float_e4m3_tEfNS_4arch4Sm90ELb0ELb1ELb0ELb1ELb1ELb1ELb0ELb1ELb1ELb1ELb1ELb0EEENS1_21CollectiveEpilogueFwdINS6_IJSA_SC_SB_EEES9_NS_10bfloat16_tESG_Li384ELb1ELb1ELb1ELb1EEENS1_36VarlenDynamicPersistentTileSchedulerILi192ELi160ELi384ELi128ELb1ELb1ELb1ELb1ELb0ELb1EEEEEEEEEvNT_6ParamsE)
        /*0050*/ 	.word	0x00000004


	//----- nvinfo : EIATTR_FRAME_SIZE
	.align		4
.L_24:
        /*0054*/ 	.byte	0x04, 0x11
        /*0056*/ 	.short	(.L_26 - .L_25)
	.align		4
.L_25:
        /*0058*/ 	.word	index@(_ZN7cutlass13device_kernelIN5flash11enable_sm90INS1_16FlashAttnFwdSm90INS1_25CollectiveMainloopFwdSm90ILi2EN4cute5tupleIJNS5_1CILi1EEES8_S8_EEENS6_IJNS7_ILi192EEENS7_ILi160EEENS7_ILi64EEEEEELi64ENS_12float_e4m3_tEfNS_4arch4Sm90ELb0ELb1ELb0ELb1ELb1ELb1ELb0ELb1ELb1ELb1ELb1ELb0EEENS1_21CollectiveEpilogueFwdINS6_IJSA_SC_SB_EEES9_NS_10bfloat16_tESG_Li384ELb1ELb1ELb1ELb1EEENS1_36VarlenDynamicPersistentTileSchedulerILi192ELi160ELi384ELi128ELb1ELb1ELb1ELb1ELb0ELb1EEEEEEEEEvNT_6ParamsE)
        /*005c*/ 	.word	0x00000000


	//----- nvinfo : EIATTR_REGCOUNT
	.align		4
.L_26:
        /*0060*/ 	.byte	0x04, 0x2f
        /*0062*/ 	.short	(.L_28 - .L_27)
	.align		4
.L_27:
        /*0064*/ 	.word	index@(_ZN7cutlass13device_kernelIN5flash11enable_sm90INS1_16FlashAttnFwdSm90INS1_25CollectiveMainloopFwdSm90ILi2EN4cute5tupleIJNS5_1CILi1EEES8_S8_EEENS6_IJNS7_ILi192EEENS7_ILi160EEENS7_ILi64EEEEEELi64ENS_12float_e4m3_tEfNS_4arch4Sm90ELb0ELb1ELb0ELb1ELb1ELb0ELb0ELb1ELb1ELb1ELb1ELb0EEENS1_21CollectiveEpilogueFwdINS6_IJSA_SC_SB_EEES9_NS_10bfloat16_tESG_Li384ELb1ELb1ELb1ELb1EEENS1_36VarlenDynamicPersistentTileSchedulerILi192ELi160ELi384ELi128ELb1ELb1ELb1ELb1ELb0ELb1EEEEEEEEEvNT_6ParamsE)
        /*0068*/ 	.word	0x00000004


	//----- nvinfo : EIATTR_FRAME_SIZE
	.align		4
.L_28:
        /*006c*/ 	.byte	0x04, 0x11
        /*006e*/ 	.short	(.L_30 - .L_29)
	.align		4
.L_29:
        /*0070*/ 	.word	index@(_ZN7cutlass13device_kernelIN5flash11enable_sm90INS1_16FlashAttnFwdSm90INS1_25CollectiveMainloopFwdSm90ILi2EN4cute5tupleIJNS5_1CILi1EEES8_S8_EEENS6_IJNS7_ILi192EEENS7_ILi160EEENS7_ILi64EEEEEELi64ENS_12float_e4m3_tEfNS_4arch4Sm90ELb0ELb1ELb0ELb1ELb1ELb0ELb0ELb1ELb1ELb1ELb1ELb0EEENS1_21CollectiveEpilogueFwdINS6_IJSA_SC_SB_EEES9_NS_10bfloat16_tESG_Li384ELb1ELb1ELb1ELb1EEENS1_36VarlenDynamicPersistentTileSchedulerILi192ELi160ELi384ELi128ELb1ELb1ELb1ELb1ELb0ELb1EEEEEEEEEvNT_6ParamsE)
        /*0074*/ 	.word	0x00000000


	//----- nvinfo : EIATTR_REGCOUNT
	.align		4
.L_30:
        /*0078*/ 	.byte	0x04, 0x2f
        /*007a*/ 	.short	(.L_32 - .L_31)
	.align		4
.L_31:
        /*007c*/ 	.word	index@(_ZN7cutlass13device_kernelIN5flash11enable_sm90INS1_16FlashAttnFwdSm90INS1_25CollectiveMainloopFwdSm90ILi2EN4cute5tupleIJNS5_1CILi1EEES8_S8_EEENS6_IJNS7_ILi192EEENS7_ILi160EEENS7_ILi64EEEEEELi64ENS_12float_e4m3_tEfNS_4arch4Sm90ELb0ELb1ELb0ELb0ELb1ELb0ELb0ELb1ELb1ELb1ELb1ELb0EEENS1_21CollectiveEpilogueFwdINS6_IJSA_SC_SB_EEES9_NS_10bfloat16_tESG_Li384ELb0ELb1ELb1ELb1EEENS1_19SingleTileSchedulerILb0ELb1ELb1ELi192EEEEEEEEEvNT_6ParamsE)
        /*0080*/ 	.word	0x00000004


	//----- nvinfo : EIATTR_FRAME_SIZE
	.align		4
.L_32:
        /*0084*/ 	.byte	0x04, 0x11
        /*0086*/ 	.short	(.L_34 - .L_33)
	.align		4
.L_33:
        /*0088*/ 	.word	index@(_ZN7cutlass13device_kernelIN5flash11enable_sm90INS1_16FlashAttnFwdSm90INS1_25CollectiveMainloopFwdSm90ILi2EN4cute5tupleIJNS5_1CILi1EEES8_S8_EEENS6_IJNS7_ILi192EEENS7_ILi160EEENS7_ILi64EEEEEELi64ENS_12float_e4m3_tEfNS_4arch4Sm90ELb0ELb1ELb0ELb0ELb1ELb0ELb0ELb1ELb1ELb1ELb1ELb0EEENS1_21CollectiveEpilogueFwdINS6_IJSA_SC_SB_EEES9_NS_10bfloat16_tESG_Li384ELb0ELb1ELb1ELb1EEENS1_19SingleTileSchedulerILb0ELb1ELb1ELi192EEEEEEEEEvNT_6ParamsE)
        /*008c*/ 	.word	0x00000000


	//----- nvinfo : EIATTR_REGCOUNT
	.align		4
.L_34:
        /*0090*/ 	.byte	0x04, 0x2f
        /*0092*/ 	.short	(.L_36 - .L_35)
	.align		4
.L_35:
        /*0094*/ 	.word	index@(_ZN7cutlass13device_kernelIN5flash11enable_sm90INS1_16FlashAttnFwdSm90INS1_25CollectiveMainloopFwdSm90ILi2EN4cute5tupleIJNS5_1CILi1EEES8_S8_EEENS6_IJNS7_ILi192EEENS7_ILi160EEENS7_ILi64EEEEEELi64ENS_12float_e4m3_tEfNS_4arch4Sm90ELb0ELb0ELb0ELb1ELb1ELb1ELb0ELb1ELb1ELb1ELb1ELb0EEENS1_21CollectiveEpilogueFwdINS6_IJSA_SC_SB_EEES9_NS_10bfloat16_tESG_Li384ELb1ELb1ELb1ELb1EEENS1_36VarlenDynamicPersistentTileSchedulerILi192ELi160ELi384ELi128ELb1ELb1ELb1ELb0ELb1ELb1EEEEEEEEEvNT_6ParamsE)
        /*0098*/ 	.word	0x00000004


	//----- nvinfo : EIATTR_FRAME_SIZE
	.align		4
.L_36:
        /*009c*/ 	.byte	0x04, 0x11
        /*009e*/ 	.short	(.L_38 - .L_37)
	.align		4
.L_37:
        /*00a0*/ 	.word	index@(_ZN7cutlass13device_kernelIN5flash11enable_sm90INS1_16FlashAttnFwdSm90INS1_25CollectiveMainloopFwdSm90ILi2EN4cute5tupleIJNS5_1CILi1EEES8_S8_EEENS6_IJNS7_ILi192EEENS7_ILi160EEENS7_ILi64EEEEEELi64ENS_12float_e4m3_tEfNS_4arch4Sm90ELb0ELb0ELb0ELb1ELb1ELb1ELb0ELb1ELb1ELb1ELb1ELb0EEENS1_21CollectiveEpilogueFwdINS6_IJSA_SC_SB_EEES9_NS_10bfloat16_tESG_Li384ELb1ELb1ELb1ELb1EEENS1_36VarlenDynamicPersistentTileSchedulerILi192ELi160ELi384ELi128ELb1ELb1ELb1ELb0ELb1ELb1EEEEEEEEEvNT_6ParamsE)
        /*00a4*/ 	.word	0x00000000


	//----- nvinfo : EIATTR_REGCOUNT
	.align		4
.L_38:
        /*00a8*/ 	.byte	0x04, 0x2f
        /*00aa*/ 	.short	(.L_40 - .L_39)
	.align		4
.L_39:
        /*00ac*/ 	.word	index@(_ZN7cutlass13device_kernelIN5flash11enable_sm90INS1_16FlashAttnFwdSm90INS1_25CollectiveMainloopFwdSm90ILi2EN4cute5tupleIJNS5_1CILi1EEES8_S8_EEENS6_IJNS7_ILi192EEENS7_ILi160EEENS7_ILi64EEEEEELi64ENS_12float_e4m3_tEfNS_4arch4Sm90ELb0ELb0ELb0ELb1ELb1ELb0ELb0ELb1ELb1ELb1ELb1ELb0EEENS1_21CollectiveEpilogueFwdINS6_IJSA_SC_SB_EEES9_NS_10bfloat16_tESG_Li384ELb1ELb1ELb1ELb1EEENS1_36VarlenDynamicPersistentTileSchedulerILi192ELi160ELi384ELi128ELb1ELb1ELb1ELb0ELb1ELb1EEEEEEEEEvNT_6ParamsE)
        /*00b0*/ 	.word	0x00000004


	//----- nvinfo : EIATTR_FRAME_SIZE
	.align		4
.L_40:
        /*00b4*/ 	.byte	0x04, 0x11
        /*00b6*/ 	.short	(.L_42 - .L_41)
	.align		4
.L_41:
        /*00b8*/ 	.word	index@(_ZN7cutlass13device_kernelIN5flash11enable_sm90INS1_16FlashAttnFwdSm90INS1_25CollectiveMainloopFwdSm90ILi2EN4cute5tupleIJNS5_1CILi1EEES8_S8_EEENS6_IJNS7_ILi192EEENS7_ILi160EEENS7_ILi64EEEEEELi64ENS_12float_e4m3_tEfNS_4arch4Sm90ELb0ELb0ELb0ELb1ELb1ELb0ELb0ELb1ELb1ELb1ELb1ELb0EEENS1_21CollectiveEpilogueFwdINS6_IJSA_SC_SB_EEES9_NS_10bfloat16_tESG_Li384ELb1ELb1ELb1ELb1EEENS1_36VarlenDynamicPersistentTileSchedulerILi192ELi160ELi384ELi128ELb1ELb1ELb1ELb0ELb1ELb1EEEEEEEEEvNT_6ParamsE)
        /*00bc*/ 	.word	0x00000000


	//----- nvinfo : EIATTR_REGCOUNT
	.align		4
.L_42:
        /*00c0*/ 	.byte	0x04, 0x2f
        /*00c2*/ 	.short	(.L_44 - .L_43)
	.align		4
.L_43:
        /*00c4*/ 	.word	index@(_ZN7cutlass13device_kernelIN5flash11enable_sm90INS1_16FlashAttnFwdSm90INS1_25CollectiveMainloopFwdSm90ILi2EN4cute5tupleIJNS5_1CILi1EEES8_S8_EEENS6_IJNS7_ILi192EEENS7_ILi160EEENS7_ILi64EEEEEELi64ENS_12float_e4m3_tEfNS_4arch4Sm90ELb0ELb0ELb0ELb0ELb1ELb0ELb0ELb1ELb1ELb1ELb1ELb0EEENS1_21CollectiveEpilogueFwdINS6_IJSA_SC_SB_EEES9_NS_10bfloat16_tESG_Li384ELb0ELb1ELb1ELb1EEENS1_19SingleTileSchedulerILb0ELb1ELb1ELi192EEEEEEEEEvNT_6ParamsE)
        /*00c8*/ 	.word	0x00000004


	//----- nvinfo : EIATTR_FRAME_SIZE
	.align		4
.L_44:
        /*00cc*/ 	.byte	0x04, 0x11
        /*00ce*/ 	.short	(.L_46 - .L_45)
	.align		4
.L_45:
        /*00d0*/ 	.word	index@(_ZN7cutlass13device_kernelIN5flash11enable_sm90INS1_16FlashAttnFwdSm90INS1_25CollectiveMainloopFwdSm90ILi2EN4cute5tupleIJNS5_1CILi1EEES8_S8_EEENS6_IJNS7_ILi192EEENS7_ILi160EEENS7_ILi64EEEEEELi64ENS_12float_e4m3_tEfNS_4arch4Sm90ELb0ELb0ELb0ELb0ELb1ELb0ELb0ELb1ELb1ELb1ELb1ELb0EEENS1_21CollectiveEpilogueFwdINS6_IJSA_SC_SB_EEES9_NS_10bfloat16_tESG_Li384ELb0ELb1ELb1ELb1EEENS1_19SingleTileSchedulerILb0ELb1ELb1ELi192EEEEEEEEEvNT_6ParamsE)
        /*00d4*/ 	.word	0x00000000


	//----- nvinfo : EIATTR_REGCOUNT
	.align		4
.L_46:
        /*00d8*/ 	.byte	0x04, 0x2f
        /*00da*/ 	.short	(.L_48 - .L_47)
	.align		4
.L_47:
        /*00dc*/ 	.word	index@(_ZN7cutlass13device_kernelIN5flash11enable_sm90INS1_16FlashAttnFwdSm90INS1_25CollectiveMainloopFwdSm90ILi2EN4cute5tupleIJNS5_1CILi1EEES8_S8_EEENS6_IJNS7_ILi192EEENS7_ILi128EEENS7_ILi96EEEEEELi96ENS_12float_e4m3_tEfNS_4arch4Sm90ELb1ELb0ELb0ELb1ELb1ELb1ELb0ELb1ELb1ELb1ELb1ELb0EEENS1_21CollectiveEpilogueFwdINS6_IJSA_SC_SB_EEES9_NS_10bfloat16_tESG_Li384ELb1ELb1ELb1ELb1EEENS1_36VarlenDynamicPersistentTileSchedulerILi192ELi128ELi384ELi128ELb1ELb1ELb1ELb1ELb1ELb1EEEEEEEEEvNT_6ParamsE)
        /*00e0*/ 	.word	0x00000004


	//----- nvinfo : EIATTR_FRAME_SIZE
	.align		4
.L_48:
        /*00e4*/ 	.byte	0x04, 0x11
        /*00e6*/ 	.short	(.L_50 - .L_49)
	.align		4
.L_49:
        /*00e8*/ 	.word	index@(_ZN7cutlass13device_kernelIN5flash11enable_sm90INS1_16FlashAttnFwdSm90INS1_25CollectiveMainloopFwdSm90ILi2EN4cute5tupleIJNS5_1CILi1EEES8_S8_EEENS6_IJNS7_ILi192EEENS7_ILi128EEENS7_ILi96EEEEEELi96ENS_12float_e4m3_tEfNS_4arch4Sm90ELb1ELb0ELb0ELb1ELb1ELb1ELb0ELb1ELb1ELb1ELb1ELb0EEENS1_21CollectiveEpilogueFwdINS6_IJSA_SC_SB_EEES9_NS_10bfloat16_tESG_Li384ELb1ELb1ELb1ELb1EEENS1_36VarlenDynamicPersistentTileSchedulerILi192ELi128ELi384ELi128ELb1ELb1ELb1ELb1ELb1ELb1EEEEEEEEEvNT_6ParamsE)
        /*00ec*/ 	.word	0x00000000


	//----- nvinfo : EIATTR_REGCOUNT
	.align		4
.L_50:
        /*00f0*/ 	.byte	0x04, 0x2f
        /*00f2*/ 	.short	(.L_52 - .L_51)
	.align		4
.L_51:
        /*00f4*/ 	.word	index@(_ZN7cutlass13device_kernelIN5flash11enable_sm90INS1_16FlashAttnFwdSm90INS1_25CollectiveMainloopFwdSm90ILi2EN4cute5tupleIJNS5_1CILi1EEES8_S8_EEENS6_IJNS7_ILi192EEENS7_ILi128EEENS7_ILi96EEEEEELi96ENS_12float_e4m3_tEfNS_4arch4Sm90ELb1ELb0ELb0ELb1ELb1ELb0ELb0ELb1ELb1ELb1ELb1ELb0EEENS1_21CollectiveEpilogueFwdINS6_IJSA_SC_SB_EEES9_NS_10bfloat16_tESG_Li384ELb1ELb1ELb1ELb1EEENS1_36VarlenDynamicPersistentTileSchedulerILi192ELi128ELi384ELi128ELb1ELb1ELb1ELb1ELb1ELb1EEEEEEEEEvNT_6ParamsE)
        /*00f8*/ 	.word	0x00000004


	//----- nvinfo : EIATTR_FRAME_SIZE
	.align		4
.L_52:
        /*00fc*/ 	.byte	0x04, 0x11
        /*00fe*/ 	.short	(.L_54 - .L_53)
	.align		4
.L_53:
        /*0100*/ 	.word	index@(_ZN7cutlass13device_kernelIN5flash11enable_sm90INS1_16FlashAttnFwdSm90INS1_25CollectiveMainloopFwdSm90ILi2EN4cute5tupleIJNS5_1CILi1EEES8_S8_EEENS6_IJNS7_ILi192EEENS7_ILi128EEENS7_ILi96EEEEEELi96ENS_12float_e4m3_tEfNS_4arch4Sm90ELb1ELb0ELb0ELb1ELb1ELb0ELb0ELb1ELb1ELb1ELb1ELb0EEENS1_21CollectiveEpilogueFwdINS6_IJSA_SC_SB_EEES9_NS_10bfloat16_tESG_Li384ELb1ELb1ELb1ELb1EEENS1_36VarlenDynamicPersistentTileSchedulerILi192ELi128ELi384ELi128ELb1ELb1ELb1ELb1ELb1ELb1EEEEEEEEEvNT_6ParamsE)
        /*0104*/ 	.word	0x00000000


	//----- nvinfo : EIATTR_REGCOUNT
	.align		4
.L_54:
        /*0108*/ 	.byte	0x04, 0x2f
        /*010a*/ 	.short	(.L_56 - .L_55)
	.align		4
.L_55:
        /*010c*/ 	.word	index@(_ZN7cutlass13device_kernelIN5flash11enable_sm90INS1_16FlashAttnFwdSm90INS1_25CollectiveMainloopFwdSm90ILi2EN4cute5tupleIJNS5_1CILi1EEES8_S8_EEENS6_IJNS7_ILi192EEENS7_ILi128EEENS7_ILi96EEEEEELi96ENS_12float_e4m3_tEfNS_4arch4Sm90ELb1ELb0ELb0ELb0ELb1ELb0ELb0ELb1ELb1ELb1ELb1ELb0EEENS1_21CollectiveEpilogueFwdINS6_IJSA_SC_SB_EEES9_NS_10bfloat16_tESG_Li384ELb0ELb1ELb1ELb1EEENS1_19SingleTileSchedulerILb0ELb1ELb1ELi192EEEEEEEEEvNT_6ParamsE)
        /*0110*/ 	.word	0x00000004


	//----- nvinfo : EIATTR_FRAME_SIZE
	.align		4
.L_56:
        /*0114*/ 	.byte	0x04, 0x11
        /*0116*/ 	.short	(.L_58 - .L_57)
	.align		4
.L_57:
        /*0118*/ 	.word	index@(_ZN7cutlass13device_kernelIN5flash11enable_sm90INS1_16FlashAttnFwdSm90INS1_25CollectiveMainloopFwdSm90ILi2EN4cute5tupleIJNS5_1CILi1EEES8_S8_EEENS6_IJNS7_ILi192EEENS7_ILi128EEENS7_ILi96EEEEEELi96ENS_12float_e4m3_tEfNS_4arch4Sm90ELb1ELb0ELb0ELb0ELb1ELb0ELb0ELb1ELb1ELb1ELb1ELb0EEENS1_21CollectiveEpilogueFwdINS6_IJSA_SC_SB_EEES9_NS_10bfloat16_tESG_Li384ELb0ELb1ELb1ELb1EEENS1_19SingleTileSchedulerILb0ELb1ELb1ELi192EEEEEEEEEvNT_6ParamsE)
        /*011c*/ 	.word	0x00000000


	//----- nvinfo : EIATTR_REGCOUNT
	.align		4
.L_58:
        /*0120*/ 	.byte	0x04, 0x2f
        /*0122*/ 	.short	(.L_60 - .L_59)
	.align		4
.L_59:
        /*0124*/ 	.word	index@(_ZN7cutlass13device_kernelIN5flash11enable_sm90INS1_16FlashAttnFwdSm90INS1_25CollectiveMainloopFwdSm90ILi2EN4cute5tupleIJNS5_1CILi1EEES8_S8_EEENS6_IJNS7_ILi192EEENS7_ILi128EEENS7_ILi96EEEEEELi96ENS_12float_e4m3_tEfNS_4arch4Sm90ELb0ELb1ELb0ELb1ELb1ELb1ELb0ELb1ELb1ELb1ELb1ELb0EEENS1_21CollectiveEpilogueFwdINS6_IJSA_SC_SB_EEES9_NS_10bfloat16_tESG_Li384ELb1ELb1ELb1ELb1EEENS1_36VarlenDynamicPersistentTileSchedulerILi192ELi128ELi384ELi128ELb1ELb1ELb1ELb1ELb0ELb1EEEEEEEEEvNT_6ParamsE)
        /*0128*/ 	.word	0x00000004


	//----- nvinfo : EIATTR_FRAME_SIZE
	.align		4
.L_60:
        /*012c*/ 	.byte	0x04, 0x11
        /*012e*/ 	.short	(.L_62 - .L_61)
	.align		4
.L_61:
        /*0130*/ 	.word	index@(_ZN7cutlass13device_kernelIN5flash11enable_sm90INS1_16FlashAttnFwdSm90INS1_25CollectiveMainloopFwdSm90ILi2EN4cute5tupleIJNS5_1CILi1EEES8_S8_EEENS6_IJNS7_ILi192EEENS7_ILi128EEENS7_ILi96EEEEEELi96ENS_12float_e4m3_tEfNS_4arch4Sm90ELb0ELb1ELb0ELb1ELb1ELb1ELb0ELb1ELb1ELb1ELb1ELb0EEENS1_21CollectiveEpilogueFwdINS6_IJSA_SC_SB_EEES9_NS_10bfloat16_tESG_Li384ELb1ELb1ELb1ELb1EEENS1_36VarlenDynamicPersistentTileSchedulerILi192ELi128ELi384ELi128ELb1ELb1ELb1ELb1ELb0ELb1EEEEEEEEEvNT_6ParamsE)
        /*0134*/ 	.word	0x00000000


	//----- nvinfo : EIATTR_REGCOUNT
	.align		4
.L_62:
        /*0138*/ 	.byte	0x04, 0x2f
        /*013a*/ 	.short	(.L_64 - .L_63)
	.align		4
.L_63:
        /*013c*/ 	.word	index@(_ZN7cutlass13device_kernelIN5flash11enable_sm90INS1_16FlashAttnFwdSm90INS1_25CollectiveMainloopFwdSm90ILi2EN4cute5tupleIJNS5_1CILi1EEES8_S8_EEENS6_IJNS7_ILi192EEENS7_ILi128EEENS7_ILi96EEEEEELi96ENS_12float_e4m3_tEfNS_4arch4Sm90ELb0ELb1ELb0ELb1ELb1ELb0ELb0ELb1ELb1ELb1ELb1ELb0EEENS1_21CollectiveEpilogueFwdINS6_IJSA_SC_SB_EEES9_NS_10bfloat16_tESG_Li384ELb1ELb1ELb1ELb1EEENS1_36VarlenDynamicPersistentTileSchedulerILi192ELi128ELi384ELi128ELb1ELb1ELb1ELb1ELb0ELb1EEEEEEEEEvNT_6ParamsE)
        /*0140*/ 	.word	0x00000004


	//----- nvinfo : EIATTR_FRAME_SIZE
	.align		4
.L_64:
        /*0144*/ 	.byte	0x04, 0x11
        /*0146*/ 	.short	(.L_66 - .L_65)
	.align		4
.L_65:
        /*0148*/ 	.word	index@(_ZN7cutlass13device_kernelIN5flash11enable_sm90INS1_16FlashAttnFwdSm90INS1_25CollectiveMainloopFwdSm90ILi2EN4cute5tupleIJNS5_1CILi1EEES8_S8_EEENS6_IJNS7_ILi192EEENS7_ILi128EEENS7_ILi96EEEEEELi96ENS_12float_e4m3_tEfNS_4arch4Sm90ELb0ELb1ELb0ELb1ELb1ELb0ELb0ELb1ELb1ELb1ELb1ELb0EEENS1_21CollectiveEpilogueFwdINS6_IJSA_SC_SB_EEES9_NS_10bfloat16_tESG_Li384ELb1ELb1ELb1ELb1EEENS1_36VarlenDynamicPersistentTileSchedulerILi192ELi128ELi384ELi128ELb1ELb1ELb1ELb1ELb0ELb1EEEEEEEEEvNT_6ParamsE)
        /*014c*/ 	.word	0x00000000


	//----- nvinfo : EIATTR_REGCOUNT
	.align		4
.L_66:
        /*0150*/ 	.byte	0x04, 0x2f
        /*0152*/ 	.short	(.L_68 - .L_67)
	.align		4
.L_67:
        /*0154*/ 	.word	index@(_ZN7cutlass13device_kernelIN5flash11enable_sm90INS1_16FlashAttnFwdSm90INS1_25CollectiveMainloopFwdSm90ILi2EN4cute5tupleIJNS5_1CILi1EEES8_S8_EEENS6_IJNS7_ILi192EEENS7_ILi128EEENS7_ILi96EEEEEELi96ENS_12float_e4m3_tEfNS_4arch4Sm90ELb0ELb1ELb0ELb0ELb1ELb0ELb0ELb1ELb1ELb1ELb1ELb0EEENS1_21CollectiveEpilogueFwdINS6_IJSA_SC_SB_EEES9_NS_10bfloat16_tESG_Li384ELb0ELb1ELb1ELb1EEENS1_19SingleTileSchedulerILb0ELb1ELb1ELi192EEEEEEEEEvNT_6ParamsE)
        /*0158*/ 	.word	0x00000004


	//----- nvinfo : EIATTR_FRAME_SIZE
	.align		4
.L_68:
        /*015c*/ 	.byte	0x04, 0x11
        /*015e*/ 	.short	(.L_70 - .L_69)
	.align		4
.L_69:
        /*0160*/ 	.word	index@(_ZN7cutlass13device_kernelIN5flash11enable_sm90INS1_16FlashAttnFwdSm90INS1_25CollectiveMainloopFwdSm90ILi2EN4cute5tupleIJNS5_1CILi1EEES8_S8_EEENS6_IJNS7_ILi192EEENS7_ILi128EEENS7_ILi96EEEEEELi96ENS_12float_e4m3_tEfNS_4arch4Sm90ELb0ELb1ELb0ELb0ELb1ELb0ELb0ELb1ELb1ELb1ELb1ELb0EEENS1_21CollectiveEpilogueFwdINS6_IJSA_SC_SB_EEES9_NS_10bfloat16_tESG_Li384ELb0ELb1ELb1ELb1EEENS1_19SingleTileSchedulerILb0ELb1ELb1ELi192EEEEEEEEEvNT_6ParamsE)
        /*0164*/ 	.word	0x00000000


	//----- nvinfo : EIATTR_REGCOUNT
	.align		4
.L_70:
        /*0168*/ 	.byte	0x04, 0x2f
        /*016a*/ 	.short	(.L_72 - .L_71)
	.align		4
.L_71:
        /*016c*/ 	.word	index@(_ZN7cutlass13device_kernelIN5flash11enable_sm90INS1_16FlashAttnFwdSm90INS1_25CollectiveMainloopFwdSm90ILi2EN4cute5tupleIJNS5_1CILi1EEES8_S8_EEENS6_IJNS7_ILi192EEENS7_ILi128EEENS7_ILi96EEEEEELi96ENS_12float_e4m3_tEfNS_4arch4Sm90ELb0ELb0ELb0ELb1ELb1ELb1ELb0ELb1ELb1ELb1ELb1ELb0EEENS1_21CollectiveEpilogueFwdINS6_IJSA_SC_SB_EEES9_NS_10bfloat16_tESG_Li384ELb1ELb1ELb1ELb1EEENS1_36VarlenDynamicPersistentTileSchedulerILi192ELi128ELi384ELi128ELb1ELb1ELb1ELb0ELb1ELb1EEEEEEEEEvNT_6ParamsE)
        /*0170*/ 	.word	0x00000004


	//----- nvinfo : EIATTR_FRAME_SIZE
	.align		4
.L_72:
        /*0174*/ 	.byte	0x04, 0x11
        /*0176*/ 	.short	(.L_74 - .L_73)
	.align		4
.L_73:
        /*0178*/ 	.word	index@(_ZN7cutlass13device_kernelIN5flash11enable_sm90INS1_16FlashAttnFwdSm90INS1_25CollectiveMainloopFwdSm90ILi2EN4cute5tupleIJNS5_1CILi1EEES8_S8_EEENS6_IJNS7_ILi192EEENS7_ILi128EEENS7_ILi96EEEEEELi96ENS_12float_e4m3_tEfNS_4arch4Sm90ELb0ELb0ELb0ELb1ELb1ELb1ELb0ELb1ELb1ELb1ELb1ELb0EEENS1_21CollectiveEpilogueFwdINS6_IJSA_SC_SB_EEES9_NS_10bfloat16_tESG_Li384ELb1ELb1ELb1ELb1EEENS1_36VarlenDynamicPersistentTileSchedulerILi192ELi128ELi384ELi128ELb1ELb1ELb1ELb0ELb1ELb1EEEEEEEEEvNT_6ParamsE)
        /*017c*/ 	.word	0x00000000


	//----- nvinfo : EIATTR_REGCOUNT
	.align		4
.L_74:
        /*0180*/ 	.byte	0x04, 0x2f
        /*0182*/ 	.short	(.L_76 - .L_75)
	.align		4
.L_75:
        /*0184*/ 	.word	index@(_ZN7cutlass13device_kernelIN5flash11enable_sm90INS1_16FlashAttnFwdSm90INS1_25CollectiveMainloopFwdSm90ILi2EN4cute5tupleIJNS5_1CILi1EEES8_S8_EEENS6_IJNS7_ILi192EEENS7_ILi128EEENS7_ILi96EEEEEELi96ENS_12float_e4m3_tEfNS_4arch4Sm90ELb0ELb0ELb0ELb1ELb1ELb0ELb0ELb1ELb1ELb1ELb1ELb0EEENS1_21CollectiveEpilogueFwdINS6_IJSA_SC_SB_EEES9_NS_10bfloat16_tESG_Li384ELb1ELb1ELb1ELb1EEENS1_36VarlenDynamicPersistentTileSchedulerILi192ELi128ELi384ELi128ELb1ELb1ELb1ELb0ELb1ELb1EEEEEEEEEvNT_6ParamsE)
        /*0188*/ 	.word	0x00000004


	//----- nvinfo : EIATTR_FRAME_SIZE
	.align		4
.L_76:
        /*018c*/ 	.byte	0x04, 0x11
        /*018e*/ 	.short	(.L_78 - .L_77)
	.align		4
.L_77:
        /*0190*/ 	.word	index@(_ZN7cutlass13device_kernelIN5flash11enable_sm90INS1_16FlashAttnFwdSm90INS1_25CollectiveMainloopFwdSm90ILi2EN4cute5tupleIJNS5_1CILi1EEES8_S8_EEENS6_IJNS7_ILi192EEENS7_ILi128EEENS7_ILi96EEEEEELi96ENS_12float_e4m3_tEfNS_4arch4Sm90ELb0ELb0ELb0ELb1ELb1ELb0ELb0ELb1ELb1ELb1ELb1ELb0EEENS1_21CollectiveEpilogueFwdINS6_IJSA_SC_SB_EEES9_NS_10bfloat16_tESG_Li384ELb1ELb1ELb1ELb1EEENS1_36VarlenDynamicPersistentTileSchedulerILi192ELi128ELi384ELi128ELb1ELb1ELb1ELb0ELb1ELb1EEEEEEEEEvNT_6ParamsE)
        /*0194*/ 	.word	0x00000000


	//----- nvinfo : EIATTR_REGCOUNT
	.align		4
.L_78:
        /*0198*/ 	.byte	0x04, 0x2f
        /*019a*/ 	.short	(.L_80 - .L_79)
	.align		4
.L_79:
        /*019c*/ 	.word	index@(_ZN7cutlass13device_kernelIN5flash11enable_sm90INS1_16FlashAttnFwdSm90INS1_25CollectiveMainloopFwdSm90ILi2EN4cute5tupleIJNS5_1CILi1EEES8_S8_EEENS6_IJNS7_ILi192EEENS7_ILi128EEENS7_ILi96EEEEEELi96ENS_12float_e4m3_tEfNS_4arch4Sm90ELb0ELb0ELb0ELb0ELb1ELb0ELb0ELb1ELb1ELb1ELb1ELb0EEENS1_21CollectiveEpilogueFwdINS6_IJSA_SC_SB_EEES9_NS_10bfloat16_tESG_Li384ELb0ELb1ELb1ELb1EEENS1_19SingleTileSchedulerILb0ELb1ELb1ELi192EEEEEEEEEvNT_6ParamsE)
        /*01a0*/ 	.word	0x00000004


	//----- nvinfo : EIATTR_FRAME_SIZE
	.align		4
.L_80:
        /*01a4*/ 	.byte	0x04, 0x11
        /*01a6*/ 	.short	(.L_82 - .L_81)
	.align		4
.L_81:
        /*01a8*/ 	.word	index@(_ZN7cutlass13device_kernelIN5flash11enable_sm90INS1_16FlashAttnFwdSm90INS1_25CollectiveMainloopFwdSm90ILi2EN4cute5tupleIJNS5_1CILi1EEES8_S8_EEENS6_IJNS7_ILi192EEENS7_ILi128EEENS7_ILi96EEEEEELi96ENS_12float_e4m3_tEfNS_4arch4Sm90ELb0ELb0ELb0ELb0ELb1ELb0ELb0ELb1ELb1ELb1ELb1ELb0EEENS1_21CollectiveEpilogueFwdINS6_IJSA_SC_SB_EEES9_NS_10bfloat16_tESG_Li384ELb0ELb1ELb1ELb1EEENS1_19SingleTileSchedulerILb0ELb1ELb1ELi192EEEEEEEEEvNT_6ParamsE)
        /*01ac*/ 	.word	0x00000000


	//----- nvinfo : EIATTR_REGCOUNT
	.align		4
.L_82:
        /*01b0*/ 	.byte	0x04, 0x2f
        /*01b2*/ 	.short	(.L_84 - .L_83)
	.align		4
.L_83:
        /*01b4*/ 	.word	index@(_ZN7cutlass13device_kernelIN5flash11enable_sm90INS1_16FlashAttnFwdSm90INS1_25CollectiveMainloopFwdSm90ILi2EN4cute5tupleIJNS5_1CILi1EEES8_S8_EEENS6_IJNS7_ILi128EEENS7_ILi160EEESA_EEELi128ENS_12float_e4m3_tEfNS_4arch4Sm90ELb1ELb0ELb0ELb1ELb1ELb1ELb0ELb1ELb1ELb1ELb1ELb0EEENS1_21CollectiveEpilogueFwdINS6_IJSA_SA_SB_EEES9_NS_10bfloat16_tESF_Li256ELb1ELb1ELb1ELb1EEENS1_36VarlenDynamicPersistentTileSchedulerILi128ELi160ELi256ELi128ELb1ELb1ELb1ELb1ELb1ELb1EEEEEEEEEvNT_6ParamsE)
        /*01b8*/ 	.word	0x00000004


	//----- nvinfo : EIATTR_FRAME_SIZE
	.align		4
.L_84:
        /*01bc*/ 	.byte	0x04, 0x11
        /*01be*/ 	.short	(.L_86 - .L_85)
	.align		4
.L_85:
        /*01c0*/ 	.word	index@(_ZN7cutlass13device_kernelIN5flash11enable_sm90INS1_16FlashAttnFwdSm90INS1_25CollectiveMainloopFwdSm90ILi2EN4cute5tupleIJNS5_1CILi1EEES8_S8_EEENS6_IJNS7_ILi128EEENS7_ILi160EEESA_EEELi128ENS_12float_e4m3_tEfNS_4arch4Sm90ELb1ELb0ELb0ELb1ELb1ELb1ELb0ELb1ELb1ELb1ELb1ELb0EEENS1_21CollectiveEpilogueFwdINS6_IJSA_SA_SB_EEES9_NS_10bfloat16_tESF_Li256ELb1ELb1ELb1ELb1EEENS1_36VarlenDynamicPersistentTileSchedulerILi128ELi160ELi256ELi128ELb1ELb1ELb1ELb1ELb1ELb1EEEEEEEEEvNT_6ParamsE)
        /*01c4*/ 	.word	0x00000000


	//----- nvinfo : EIATTR_REGCOUNT
	.align		4
.L_86:
        /*01c8*/ 	.byte	0x04, 0x2f
        /*01ca*/ 	.short	(.L_88 - .L_87)
	.align		4
.L_87:
        /*01cc*/ 	.word	index@(_ZN7cutlass13device_kernelIN5flash11enable_sm90INS1_16FlashAttnFwdSm90INS1_25CollectiveMainloopFwdSm90ILi2EN4cute5tupleIJNS5_1CILi1EEES8_S8_EEENS6_IJNS7_ILi128EEENS7_ILi160EEESA_EEELi128ENS_12float_e4m3_tEfNS_4arch4Sm90ELb1ELb0ELb0ELb1ELb1ELb0ELb0ELb1ELb1ELb1ELb1ELb0EEENS1_21CollectiveEpilogueFwdINS6_IJSA_SA_SB_EEES9_NS_10bfloat16_tESF_Li256ELb1ELb1ELb1ELb1EEENS1_36VarlenDynamicPersistentTileSchedulerILi128ELi160ELi256ELi128ELb1ELb1ELb1ELb1ELb1ELb1EEEEEEEEEvNT_6ParamsE)
        /*01d0*/ 	.word	0x00000004


	//----- nvinfo : EIATTR_FRAME_SIZE
	.align		4
.L_88:
        /*01d4*/ 	.byte	0x04, 0x11
        /*01d6*/ 	.short	(.L_90 - .L_89)
	.align		4
.L_89:
        /*01d8*/ 	.word	index@(_ZN7cutlass13device_kernelIN5flash11enable_sm90INS1_16FlashAttnFwdSm90INS1_25CollectiveMainloopFwdSm90ILi2EN4cute5tupleIJNS5_1CILi1EEES8_S8_EEENS6_IJNS7_ILi128EEENS7_ILi160EEESA_EEELi128ENS_12float_e4m3_tEfNS_4arch4Sm90ELb1ELb0ELb0ELb1ELb1ELb0ELb0ELb1ELb1ELb1ELb1ELb0EEENS1_21CollectiveEpilogueFwdINS6_IJSA_SA_SB_EEES9_NS_10bfloat16_tESF_Li256ELb1ELb1ELb1ELb1EEENS1_36VarlenDynamicPersistentTileSchedulerILi128ELi160ELi256ELi128ELb1ELb1ELb1ELb1ELb1ELb1EEEEEEEEEvNT_6ParamsE)
        /*01dc*/ 	.word	0x00000000


	//----- nvinfo : EIATTR_REGCOUNT
	.align		4
.L_90:
        /*01e0*/ 	.byte	0x04, 0x2f
        /*01e2*/ 	.short	(.L_92 - .L_91)
	.align		4
.L_91:
        /*01e4*/ 	.word	index@(_ZN7cutlass13device_kernelIN5flash11enable_sm90INS1_16FlashAttnFwdSm90INS1_25CollectiveMainloopFwdSm90ILi2EN4cute5tupleIJNS5_1CILi1EEES8_S8_EEENS6_IJNS7_ILi128EEENS7_ILi160EEESA_EEELi128ENS_12float_e4m3_tEfNS_4arch4Sm90ELb1ELb0ELb0ELb0ELb1ELb0ELb0ELb1ELb1ELb1ELb1ELb0EEENS1_21CollectiveEpilogueFwdINS6_IJSA_SA_SB_EEES9_NS_10bfloat16_tESF_Li256ELb0ELb1ELb1ELb1EEENS1_19SingleTileSchedulerILb0ELb1ELb1ELi128EEEEEEEEEvNT_6ParamsE)
        /*01e8*/ 	.word	0x00000004


	//----- nvinfo : EIATTR_FRAME_SIZE
	.align		4
.L_92:
        /*01ec*/ 	.byte	0x04, 0x11
        /*01ee*/ 	.short	(.L_94 - .L_93)
	.align		4
.L_93:
        /*01f0*/ 	.word	index@(_ZN7cutlass13device_kernelIN5flash11enable_sm90INS1_16FlashAttnFwdSm90INS1_25CollectiveMainloopFwdSm90ILi2EN4cute5tupleIJNS5_1CILi1EEES8_S8_EEENS6_IJNS7_ILi128EEENS7_ILi160EEESA_EEELi128ENS_12float_e4m3_tEfNS_4arch4Sm90ELb1ELb0ELb0ELb0ELb1ELb0ELb0ELb1ELb1ELb1ELb1ELb0EEENS1_21CollectiveEpilogueFwdINS6_IJSA_SA_SB_EEES9_NS_10bfloat16_tESF_Li256ELb0ELb1ELb1ELb1EEENS1_19SingleTileSchedulerILb0ELb1ELb1ELi128EEEEEEEEEvNT_6ParamsE)
        /*01f4*/ 	.word	0x00000000


	//----- nvinfo : EIATTR_REGCOUNT
	.align		4
.L_94:
        /*01f8*/ 	.byte	0x04, 0x2f
        /*01fa*/ 	.short	(.L_96 - .L_95)
	.align		4
.L_95:
        /*01fc*/ 	.word	index@(_ZN7cutlass13device_kernelIN5flash11enable_sm90INS1_16FlashAttnFwdSm90INS1_25CollectiveMainloopFwdSm90ILi2EN4cute5tupleIJNS5_1CILi1EEES8_S8_EEENS6_IJNS7_ILi128EEENS7_ILi160EEESA_EEELi128ENS_12float_e4m3_tEfNS_4arch4Sm90ELb0ELb1ELb0ELb1ELb1ELb1ELb0ELb1ELb1ELb1ELb1ELb0EEENS1_21CollectiveEpilogueFwdINS6_IJSA_SA_SB_EEES9_NS_10bfloat16_tESF_Li256ELb1ELb1ELb1ELb1EEENS1_36VarlenDynamicPersistentTileSchedulerILi128ELi160ELi256ELi128ELb1ELb1ELb1ELb1ELb0ELb1EEEEEEEEEvNT_6ParamsE)
        /*0200*/ 	.word	0x00000004


	//----- nvinfo : EIATTR_FRAME_SIZE
	.align		4
.L_96:
        /*0204*/ 	.byte	0x04, 0x11
        /*0206*/ 	.short	(.L_98 - .L_97)
	.align		4
.L_97:
        /*0208*/ 	.word	index@(_ZN7cutlass13device_kernelIN5flash11enable_sm90INS1_16FlashAttnFwdSm90INS1_25CollectiveMainloopFwdSm90ILi2EN4cute5tupleIJNS5_1CILi1EEES8_S8_EEENS6_IJNS7_ILi128EEENS7_ILi160EEESA_EEELi128ENS_12float_e4m3_tEfNS_4arch4Sm90ELb0ELb1ELb0ELb1ELb1ELb1ELb0ELb1ELb1ELb1ELb1ELb0EEENS1_21CollectiveEpilogueFwdINS6_IJSA_SA_SB_EEES9_NS_10bfloat16_tESF_Li256ELb1ELb1ELb1ELb1EEENS1_36VarlenDynamicPersistentTileSchedulerILi128ELi160ELi256ELi128ELb1ELb1ELb1ELb1ELb0ELb1EEEEEEEEEvNT_6ParamsE)
        /*020c*/ 	.word	0x00000000


	//----- nvinfo : EIATTR_REGCOUNT
	.align		4
.L_98:
        /*0210*/ 	.byte	0x04, 0x2f
        /*0212*/ 	.short	(.L_100 - .L_99)
	.align		4
.L_99:
        /*0214*/ 	.word	index@(_ZN7cutlass13device_kernelIN5flash11enable_sm90INS1_16FlashAttnFwdSm90INS1_25CollectiveMainloopFwdSm90ILi2EN4cute5tupleIJNS5_1CILi1EEES8_S8_EEENS6_IJNS7_ILi128EEENS7_ILi160EEESA_EEELi128ENS_12float_e4m3_tEfNS_4arch4Sm90ELb0ELb1ELb0ELb1ELb1ELb0ELb0ELb1ELb1ELb1ELb1ELb0EEENS1_21CollectiveEpilogueFwdINS6_IJSA_SA_SB_EEES9_NS_10bfloat16_tESF_Li256ELb1ELb1ELb1ELb1EEENS1_36VarlenDynamicPersistentTileSchedulerILi128ELi160ELi256ELi128ELb1ELb1ELb1ELb1ELb0ELb1EEEEEEEEEvNT_6ParamsE)
        /*0218*/ 	.word	0x00000004


	//----- nvinfo : EIATTR_FRAME_SIZE
	.align		4
.L_100:
        /*021c*/ 	.byte	0x04, 0x11
        /*021e*/ 	.short	(.L_102 - .L_101)
	.align		4
.L_101:
        /*0220*/ 	.word	index@(_ZN7cutlass13device_kernelIN5flash11enable_sm90INS1_16FlashAttnFwdSm90INS1_25CollectiveMainloopFwdSm90ILi2EN4cute5tupleIJNS5_1CILi1EEES8_S8_EEENS6_IJNS7_ILi128EEENS7_ILi160EEESA_EEELi128ENS_12float_e4m3_tEfNS_4arch4Sm90ELb0ELb1ELb0ELb1ELb1ELb0ELb0ELb1ELb1ELb1ELb1ELb0EEENS1_21CollectiveEpilogueFwdINS6_IJSA_SA_SB_EEES9_NS_10bfloat16_tESF_Li256ELb1ELb1ELb1ELb1EEENS1_36VarlenDynamicPersistentTileSchedulerILi128ELi160ELi256ELi128ELb1ELb1ELb1ELb1ELb0ELb1EEEEEEEEEvNT_6ParamsE)
        /*0224*/ 	.word	0x00000000


	//----- nvinfo : EIATTR_REGCOUNT
	.align		4
.L_102:
        /*0228*/ 	.byte	0x04, 0x2f
        /*022a*/ 	.short	(.L_104 - .L_103)
	.align		4
.L_103:
        /*022c*/ 	.word	index@(_ZN7cutlass13device_kernelIN5flash11enable_sm90INS1_16FlashAttnFwdSm90INS1_25CollectiveMainloopFwdSm90ILi2EN4cute5tupleIJNS5_1CILi1EEES8_S8_EEENS6_IJNS7_ILi128EEENS7_ILi160EEESA_EEELi128ENS_12float_e4m3_tEfNS_4arch4Sm90ELb0ELb1ELb0ELb0ELb1ELb0ELb0ELb1ELb1ELb1ELb1ELb0EEENS1_21CollectiveEpilogueFwdINS6_IJSA_SA_SB_EEES9_NS_10bfloat16_tESF_Li256ELb0ELb1ELb1ELb1EEENS1_19SingleTileSchedulerILb0ELb1ELb1ELi128EEEEEEEEEvNT_6ParamsE)
        /*0230*/ 	.word	0x00000004


	//----- nvinfo : EIATTR_FRAME_SIZE
	.align		4
.L_104:
        /*0234*/ 	.byte	0x04, 0x11
        /*0236*/ 	.short	(.L_106 - .L_105)
	.align		4
.L_105:
        /*0238*/ 	.word	index@(_ZN7cutlass13device_kernelIN5flash11enable_sm90INS1_16FlashAttnFwdSm90INS1_25CollectiveMainloopFwdSm90ILi2EN4cute5tupleIJNS5_1CILi1EEES8_S8_EEENS6_IJNS7_ILi128EEENS7_ILi160EEESA_EEELi128ENS_12float_e4m3_tEfNS_4arch4Sm90ELb0ELb1ELb0ELb0ELb1ELb0ELb0ELb1ELb1ELb1ELb1ELb0EEENS1_21CollectiveEpilogueFwdINS6_IJSA_SA_SB_EEES9_NS_10bfloat16_tESF_Li256ELb0ELb1ELb1ELb1EEENS1_19SingleTileSchedulerILb0ELb1ELb1ELi128EEEEEEEEEvNT_6ParamsE)
        /*023c*/ 	.word	0x00000000


	//----- nvinfo : EIATTR_REGCOUNT
	.align		4
.L_106:
        /*0240*/ 	.byte	0x04, 0x2f
        /*0242*/ 	.short	(.L_108 - .L_107)
	.align		4
.L_107:
        /*0244*/ 	.word	index@(_ZN7cutlass13device_kernelIN5flash11enable_sm90INS1_16FlashAttnFwdSm90INS1_25CollectiveMainloopFwdSm90ILi2EN4cute5tupleIJNS5_1CILi1EEES8_S8_EEENS6_IJNS7_ILi128EEENS7_ILi160EEESA_EEELi128ENS_12float_e4m3_tEfNS_4arch4Sm90ELb0ELb0ELb0ELb1ELb1ELb1ELb0ELb1ELb1ELb1ELb1ELb0EEENS1_21CollectiveEpilogueFwdINS6_IJSA_SA_SB_EEES9_NS_10bfloat16_tESF_Li256ELb1ELb1ELb1ELb1EEENS1_36VarlenDynamicPersistentTileSchedulerILi128ELi160ELi256ELi128ELb1ELb1ELb1ELb0ELb1ELb1EEEEEEEEEvNT_6ParamsE)
        /*0248*/ 	.word	0x00000004


	//----- nvinfo : EIATTR_FRAME_SIZE
	.align		4
.L_108:
        /*024c*/ 	.byte	0x04, 0x11
        /*024e*/ 	.short	(.L_110 - .L_109)
	.align		4
.L_109:
        /*0250*/ 	.word	index@(_ZN7cutlass13device_kernelIN5flash11enable_sm90INS1_16FlashAttnFwdSm90INS1_25CollectiveMainloopFwdSm90ILi2EN4cute5tupleIJNS5_1CILi1EEES8_S8_EEENS6_IJNS7_ILi128EEENS7_ILi160EEESA_EEELi128ENS_12float_e4m3_tEfNS_4arch4Sm90ELb0ELb0ELb0ELb1ELb1ELb1ELb0ELb1ELb1ELb1ELb1ELb0EEENS1_21CollectiveEpilogueFwdINS6_IJSA_SA_SB_EEES9_NS_10bfloat16_tESF_Li256ELb1ELb1ELb1ELb1EEENS1_36VarlenDynamicPersistentTileSchedulerILi128ELi160ELi256ELi128ELb1ELb1ELb1ELb0ELb1ELb1EEEEEEEEEvNT_6ParamsE)
        /*0254*/ 	.word	0x00000000


	//----- nvinfo : EIATTR_REGCOUNT
	.align		4
.L_110:
        /*0258*/ 	.byte	0x04, 0x2f
        /*025a*/ 	.short	(.L_112 - .L_111)
	.align		4
.L_111:
        /*025c*/ 	.word	index@(_ZN7cutlass13device_kernelIN5flash11enable_sm90INS1_16FlashAttnFwdSm90INS1_25CollectiveMainloopFwdSm90ILi2EN4cute5tupleIJNS5_1CILi1EEES8_S8_EEENS6_IJNS7_ILi128EEENS7_ILi160EEESA_EEELi128ENS_12float_e4m3_tEfNS_4arch4Sm90ELb0ELb0ELb0ELb1ELb1ELb0ELb0ELb1ELb1ELb1ELb1ELb0EEENS1_21CollectiveEpilogueFwdINS6_IJSA_SA_SB_EEES9_NS_10bfloat16_tESF_Li256ELb1ELb1ELb1ELb1EEENS1_36VarlenDynamicPersistentTileSchedulerILi128ELi160ELi256ELi128ELb1ELb1ELb1ELb0ELb1ELb1EEEEEEEEEvNT_6ParamsE)
        /*0260*/ 	.word	0x00000004


	//----- nvinfo : EIATTR_FRAME_SIZE
	.align		4
.L_112:
        /*0264*/ 	.byte	0x04, 0x11
        /*0266*/ 	.short	(.L_114 - .L_113)
	.align		4
.L_113:
        /*0268*/ 	.word	index@(_ZN7cutlass13device_kernelIN5flash11enable_sm90INS1_16FlashAttnFwdSm90INS1_25CollectiveMainloopFwdSm90ILi2EN4cute5tupleIJNS5_1CILi1EEES8_S8_EEENS6_IJNS7_ILi128EEENS7_ILi160EEESA_EEELi128ENS_12float_e4m3_tEfNS_4arch4Sm90ELb0ELb0ELb0ELb1ELb1ELb0ELb0ELb1ELb1ELb1ELb1ELb0EEENS1_21CollectiveEpilogueFwdINS6_IJSA_SA_SB_EEES9_NS_10bfloat16_tESF_Li256ELb1ELb1ELb1ELb1EEENS1_36VarlenDynamicPersistentTileSchedulerILi128ELi160ELi256ELi128ELb1ELb1ELb1ELb0ELb1ELb1EEEEEEEEEvNT_6ParamsE)
        /*026c*/ 	.word	0x00000000


	//----- nvinfo : EIATTR_REGCOUNT
	.align		4
.L_114:
        /*0270*/ 	.byte	0x04, 0x2f
        /*0272*/ 	.short	(.L_116 - .L_115)
	.align		4
.L_115:
        /*0274*/ 	.word	index@(_ZN7cutlass13device_kernelIN5flash11enable_sm90INS1_16FlashAttnFwdSm90INS1_25CollectiveMainloopFwdSm90ILi2EN4cute5tupleIJNS5_1CILi1EEES8_S8_EEENS6_IJNS7_ILi128EEENS7_ILi160EEESA_EEELi128ENS_12float_e4m3_tEfNS_4arch4Sm90ELb0ELb0ELb0ELb0ELb1ELb0ELb0ELb1ELb1ELb1ELb1ELb0EEENS1_21CollectiveEpilogueFwdINS6_IJSA_SA_SB_EEES9_NS_10bfloat16_tESF_Li256ELb0ELb1ELb1ELb1EEENS1_19SingleTileSchedulerILb0ELb1ELb1ELi128EEEEEEEEEvNT_6ParamsE)
        /*0278*/ 	.word	0x00000004


	//----- nvinfo : EIATTR_FRAME_SIZE
	.align		4
.L_116:
        /*027c*/ 	.byte	0x04, 0x11
        /*027e*/ 	.short	(.L_118 - .L_117)
	.align		4
.L_117:
        /*0280*/ 	.word	index@(_ZN7cutlass13device_kernelIN5flash11enable_sm90INS1_16FlashAttnFwdSm90INS1_25CollectiveMainloopFwdSm90ILi2EN4cute5tupleIJNS5_1CILi1EEES8_S8_EEENS6_IJNS7_ILi128EEENS7_ILi160EEESA_EEELi128ENS_12float_e4m3_tEfNS_4arch4Sm90ELb0ELb0ELb0ELb0ELb1ELb0ELb0ELb1ELb1ELb1ELb1ELb0EEENS1_21CollectiveEpilogueFwdINS6_IJSA_SA_SB_EEES9_NS_10bfloat16_tESF_Li256ELb0ELb1ELb1ELb1EEENS1_19SingleTileSchedulerILb0ELb1ELb1ELi128EEEEEEEEEvNT_6ParamsE)
        /*0284*/ 	.word	0x00000000


	//----- nvinfo : EIATTR_REGCOUNT
	.align		4
.L_118:
        /*0288*/ 	.byte	0x04, 0x2f
        /*028a*/ 	.short	(.L_120 - .L_119)
	.align		4
.L_119:
        /*028c*/ 	.word	index@(_ZN7cutlass13device_kernelIN5flash11enable_sm90INS1_16FlashAttnFwdSm90INS1_25CollectiveMainloopFwdSm90ILi2EN4cute5tupleIJNS5_1CILi1EEES8_S8_EEENS6_IJNS7_ILi128EEENS7_ILi160EEENS7_ILi192EEEEEELi192ENS_12float_e4m3_tEfNS_4arch4Sm90ELb1ELb0ELb0ELb1ELb1ELb1ELb0ELb1ELb1ELb1ELb1ELb0EEENS1_21CollectiveEpilogueFwdINS6_IJSA_SC_SB_EEES9_NS_10bfloat16_tESG_Li256ELb1ELb1ELb1ELb1EEENS1_36VarlenDynamicPersistentTileSchedulerILi128ELi160ELi256ELi128ELb1ELb1ELb1ELb1ELb1ELb1EEEEEEEEEvNT_6ParamsE)
        /*0290*/ 	.word	0x00000004


	//----- nvinfo : EIATTR_FRAME_SIZE
	.align		4
.L_120:
        /*0294*/ 	.byte	0x04, 0x11
        /*0296*/ 	.short	(.L_122 - .L_121)
	.align		4
.L_121:
        /*0298*/ 	.word	index@(_ZN7cutlass13device_kernelIN5flash11enable_sm90INS1_16FlashAttnFwdSm90INS1_25CollectiveMainloopFwdSm90ILi2EN4cute5tupleIJNS5_1CILi1EEES8_S8_EEENS6_IJNS7_ILi128EEENS7_ILi160EEENS7_ILi192EEEEEELi192ENS_12float_e4m3_tEfNS_4arch4Sm90ELb1ELb0ELb0ELb1ELb1ELb1ELb0ELb1ELb1ELb1ELb1ELb0EEENS1_21CollectiveEpilogueFwdINS6_IJSA_SC_SB_EEES9_NS_10bfloat16_tESG_Li256ELb1ELb1ELb1ELb1EEENS1_36VarlenDynamicPersistentTileSchedulerILi128ELi160ELi256ELi128ELb1ELb1ELb1ELb1ELb1ELb1EEEEEEEEEvNT_6ParamsE)
        /*029c*/ 	.word	0x00000000


	//----- nvinfo : EIATTR_REGCOUNT
	.align		4
.L_122:
        /*02a0*/ 	.byte	0x04, 0x2f
        /*02a2*/ 	.short	(.L_124 - .L_123)
	.align		4
.L_123:
        /*02a4*/ 	.word	index@(_ZN7cutlass13device_kernelIN5flash11enable_sm90INS1_16FlashAttnFwdSm90INS1_25CollectiveMainloopFwdSm90ILi2EN4cute5tupleIJNS5_1CILi1EEES8_S8_EEENS6_IJNS7_ILi128EEENS7_ILi160EEENS7_ILi192EEEEEELi192ENS_12float_e4m3_tEfNS_4arch4Sm90ELb1ELb0ELb0ELb1ELb1ELb0ELb0ELb1ELb1ELb1ELb1ELb0EEENS1_21CollectiveEpilogueFwdINS6_IJSA_SC_SB_EEES9_NS_10bfloat16_tESG_Li256ELb1ELb1ELb1ELb1EEENS1_36VarlenDynamicPersistentTileSchedulerILi128ELi160ELi256ELi128ELb1ELb1ELb1ELb1ELb1ELb1EEEEEEEEEvNT_6ParamsE)
        /*02a8*/ 	.word	0x00000004


	//----- nvinfo : EIATTR_FRAME_SIZE
	.align		4
.L_124:
        /*02ac*/ 	.byte	0x04, 0x11
        /*02ae*/ 	.short	(.L_126 - .L_125)
	.align		4
.L_125:
        /*02b0*/ 	.word	index@(_ZN7cutlass13device_kernelIN5flash11enable_sm90INS1_16FlashAttnFwdSm90INS1_25CollectiveMainloopFwdSm90ILi2EN4cute5tupleIJNS5_1CILi1EEES8_S8_EEENS6_IJNS7_ILi128EEENS7_ILi160EEENS7_ILi192EEEEEELi192ENS_12float_e4m3_tEfNS_4arch4Sm90ELb1ELb0ELb0ELb1ELb1ELb0ELb0ELb1ELb1ELb1ELb1ELb0EEENS1_21CollectiveEpilogueFwdINS6_IJSA_SC_SB_EEES9_NS_10bfloat16_tESG_Li256ELb1ELb1ELb1ELb1EEENS1_36VarlenDynamicPersistentTileSchedulerILi128ELi160ELi256ELi128ELb1ELb1ELb1ELb1ELb1ELb1EEEEEEEEEvNT_6ParamsE)
        /*02b4*/ 	.word	0x00000000


	//----- nvinfo : EIATTR_REGCOUNT
	.align		4
.L_126:
        /*02b8*/ 	.byte	0x04, 0x2f
        /*02ba*/ 	.short	(.L_128 - .L_127)
	.align		4
.L_127:
        /*02bc*/ 	.word	index@(_ZN7cutlass13device_kernelIN5flash11enable_sm90INS1_16FlashAttnFwdSm90INS1_25CollectiveMainloopFwdSm90ILi2EN4cute5tupleIJNS5_1CILi1EEES8_S8_EEENS6_IJNS7_ILi128EEENS7_ILi160EEENS7_ILi192EEEEEELi192ENS_12float_e4m3_tEfNS_4arch4Sm90ELb1ELb0ELb0ELb0ELb1ELb0ELb0ELb1ELb1ELb1ELb1ELb0EEENS1_21CollectiveEpilogueFwdINS6_IJSA_SC_SB_EEES9_NS_10bfloat16_tESG_Li256ELb0ELb1ELb1ELb1EEENS1_19SingleTileSchedulerILb0ELb1ELb1ELi128EEEEEEEEEvNT_6ParamsE)
        /*02c0*/ 	.word	0x00000004


	//----- nvinfo : EIATTR_FRAME_SIZE
	.align		4
.L_128:
        /*02c4*/ 	.byte	0x04, 0x11
        /*02c6*/ 	.short	(.L_130 - .L_129)
	.align		4
.L_129:
        /*02c8*/ 	.word	index@(_ZN7cutlass13device_kernelIN5flash11enable_sm90INS1_16FlashAttnFwdSm90INS1_25CollectiveMainloopFwdSm90ILi2EN4cute5tupleIJNS5_1CILi1EEES8_S8_EEENS6_IJNS7_ILi128EEENS7_ILi160EEENS7_ILi192EEEEEELi192ENS_12float_e4m3_tEfNS_4arch4Sm90ELb1ELb0ELb0ELb0ELb1ELb0ELb0ELb1ELb1ELb1ELb1ELb0EEENS1_21CollectiveEpilogueFwdINS6_IJSA_SC_SB_EEES9_NS_10bfloat16_tESG_Li256ELb0ELb1ELb1ELb1EEENS1_19SingleTileSchedulerILb0ELb1ELb1ELi128EEEEEEEEEvNT_6ParamsE)
        /*02cc*/ 	.word	0x00000000


	//----- nvinfo : EIATTR_REGCOUNT
	.align		4
.L_130:
        /*02d0*/ 	.byte	0x04, 0x2f
        /*02d2*/ 	.short	(.L_132 - .L_131)
	.align		4
.L_131:
        /*02d4*/ 	.word	index@(_ZN7cutlass13device_kernelIN5flash11enable_sm90INS1_16FlashAttnFwdSm90INS1_25CollectiveMainloopFwdSm90ILi2EN4cute5tupleIJNS5_1CILi1EEES8_S8_EEENS6_IJNS7_ILi128EEESA_NS7_ILi192EEEEEELi192ENS_12float_e4m3_tEfNS_4arch4Sm90ELb0ELb1ELb0ELb1ELb1ELb1ELb0ELb1ELb1ELb1ELb1ELb0EEENS1_21CollectiveEpilogueFwdINS6_IJSA_SB_SA_EEES9_NS_10bfloat16_tESF_Li256ELb1ELb1ELb1ELb1EEENS1_36VarlenDynamicPersistentTileSchedulerILi128ELi128ELi256ELi128ELb1ELb1ELb1ELb1ELb0ELb1EEEEEEEEEvNT_6ParamsE)
        /*02d8*/ 	.word	0x00000004


	//----- nvinfo : EIATTR_FRAME_SIZE
	.align		4
.L_132:
        /*02dc*/ 	.byte	0x04, 0x11
        /*02de*/ 	.short	(.L_134 - .L_133)
	.align		4
.L_133:
        /*02e0*/ 	.word	index@(_ZN7cutlass13device_kernelIN5flash11enable_sm90INS1_16FlashAttnFwdSm90INS1_25CollectiveMainloopFwdSm90ILi2EN4cute5tupleIJNS5_1CILi1EEES8_S8_EEENS6_IJNS7_ILi128EEESA_NS7_ILi192EEEEEELi192ENS_12float_e4m3_tEfNS_4arch4Sm90ELb0ELb1ELb0ELb1ELb1ELb1ELb0ELb1ELb1ELb1ELb1ELb0EEENS1_21CollectiveEpilogueFwdINS6_IJSA_SB_SA_EEES9_NS_10bfloat16_tESF_Li256ELb1ELb1ELb1ELb1EEENS1_36VarlenDynamicPersistentTileSchedulerILi128ELi128ELi256ELi128ELb1ELb1ELb1ELb1ELb0ELb1EEEEEEEEEvNT_6ParamsE)
        /*02e4*/ 	.word	0x00000000


	//----- nvinfo : EIATTR_REGCOUNT
	.align		4
.L_134:
        /*02e8*/ 	.byte	0x04, 0x2f
        /*02ea*/ 	.short	(.L_136 - .L_135)
	.align		4
.L_135:
        /*02ec*/ 	.word	index@(_ZN7cutlass13device_kernelIN5flash11enable_sm90INS1_16FlashAttnFwdSm90INS1_25CollectiveMainloopFwdSm90ILi2EN4cute5tupleIJNS5_1CILi1EEES8_S8_EEENS6_IJNS7_ILi128EEESA_NS7_ILi192EEEEEELi192ENS_12float_e4m3_tEfNS_4arch4Sm90ELb0ELb1ELb0ELb1ELb1ELb0ELb0ELb1ELb1ELb1ELb1ELb0EEENS1_21CollectiveEpilogueFwdINS6_IJSA_SB_SA_EEES9_NS_10bfloat16_tESF_Li256ELb1ELb1ELb1ELb1EEENS1_36VarlenDynamicPersistentTileSchedulerILi128ELi128ELi256ELi128ELb1ELb1ELb1ELb1ELb0ELb1EEEEEEEEEvNT_6ParamsE)
        /*02f0*/ 	.word	0x00000004


	//----- nvinfo : EIATTR_FRAME_SIZE
	.align		4
.L_136:
        /*02f4*/ 	.byte	0x04, 0x11
        /*02f6*/ 	.short	(.L_138 - .L_137)
	.align		4
.L_137:
        /*02f8*/ 	.word	index@(_ZN7cutlass13device_kernelIN5flash11enable_sm90INS1_16FlashAttnFwdSm90INS1_25CollectiveMainloopFwdSm90ILi2EN4cute5tupleIJNS5_1CILi1EEES8_S8_EEENS6_IJNS7_ILi128EEESA_NS7_ILi192EEEEEELi192ENS_12float_e4m3_tEfNS_4arch4Sm90ELb0ELb1ELb0ELb1ELb1ELb0ELb0ELb1ELb1ELb1ELb1ELb0EEENS1_21CollectiveEpilogueFwdINS6_IJSA_SB_SA_EEES9_NS_10bfloat16_tESF_Li256ELb1ELb1ELb1ELb1EEENS1_36VarlenDynamicPersistentTileSchedulerILi128ELi128ELi256ELi128ELb1ELb1ELb1ELb1ELb0ELb1EEEEEEEEEvNT_6ParamsE)
        /*02fc*/ 	.word	0x00000000


	//----- nvinfo : EIATTR_REGCOUNT
	.align		4
.L_138:
        /*0300*/ 	.byte	0x04, 0x2f
        /*0302*/ 	.short	(.L_140 - .L_139)
	.align		4
.L_139:
        /*0304*/ 	.word	index@(_ZN7cutlass13device_kernelIN5flash11enable_sm90INS1_16FlashAttnFwdSm90INS1_25CollectiveMainloopFwdSm90ILi2EN4cute5tupleIJNS5_1CILi1EEES8_S8_EEENS6_IJNS7_ILi128EEESA_NS7_ILi192EEEEEELi192ENS_12float_e4m3_tEfNS_4arch4Sm90ELb0ELb1ELb0ELb0ELb1ELb0ELb0ELb1ELb1ELb1ELb1ELb0EEENS1_21CollectiveEpilogueFwdINS6_IJSA_SB_SA_EEES9_NS_10bfloat16_tESF_Li256ELb0ELb1ELb1ELb1EEENS1_19SingleTileSchedulerILb0ELb1ELb1ELi128EEEEEEEEEvNT_6ParamsE)
        /*0308*/ 	.word	0x00000004


	//----- nvinfo : EIATTR_FRAME_SIZE
	.align		4
.L_140:
        /*030c*/ 	.byte	0x04, 0x11
        /*030e*/ 	.short	(.L_142 - .L_141)
	.align		4
.L_141:
        /*0310*/ 	.word	index@(_ZN7cutlass13device_kernelIN5flash11enable_sm90INS1_16FlashAttnFwdSm90INS1_25CollectiveMainloopFwdSm90ILi2EN4cute5tupleIJNS5_1CILi1EEES8_S8_EEENS6_IJNS7_ILi128EEESA_NS7_ILi192EEEEEELi192ENS_12float_e4m3_tEfNS_4arch4Sm90ELb0ELb1ELb0ELb0ELb1ELb0ELb0ELb1ELb1ELb1ELb1ELb0EEENS1_21CollectiveEpilogueFwdINS6_IJSA_SB_SA_EEES9_NS_10bfloat16_tESF_Li256ELb0ELb1ELb1ELb1EEENS1_19SingleTileSchedulerILb0ELb1ELb1ELi128EEEEEEEEEvNT_6ParamsE)
        /*0314*/ 	.word	0x00000000


	//----- nvinfo : EIATTR_REGCOUNT
	.align		4
.L_142:
        /*0318*/ 	.byte	0x04, 0x2f
        /*031a*/ 	.short	(.L_144 - .L_143)
	.align		4
.L_143:
        /*031c*/ 	.word	index@(_ZN7cutlass13device_kernelIN5flash11enable_sm90INS1_16FlashAttnFwdSm90INS1_25CollectiveMainloopFwdSm90ILi2EN4cute5tupleIJNS5_1CILi1EEES8_S8_EEENS6_IJNS7_ILi128EEENS7_ILi160EEENS7_ILi192EEEEEELi192ENS_12float_e4m3_tEfNS_4arch4Sm90ELb0ELb0ELb0ELb1ELb1ELb1ELb0ELb1ELb1ELb1ELb1ELb0EEENS1_21CollectiveEpilogueFwdINS6_IJSA_SC_SB_EEES9_NS_10bfloat16_tESG_Li256ELb1ELb1ELb1ELb1EEENS1_36VarlenDynamicPersistentTileSchedulerILi128ELi160ELi256ELi128ELb1ELb1ELb1ELb0ELb1ELb1EEEEEEEEEvNT_6ParamsE)
        /*0320*/ 	.word	0x00000004


	//----- nvinfo : EIATTR_FRAME_SIZE
	.align		4
.L_144:
        /*0324*/ 	.byte	0x04, 0x11
        /*0326*/ 	.short	(.L_146 - .L_145)
	.align		4
.L_145:
        /*0328*/ 	.word	index@(_ZN7cutlass13device_kernelIN5flash11enable_sm90INS1_16FlashAttnFwdSm90INS1_25CollectiveMainloopFwdSm90ILi2EN4cute5tupleIJNS5_1CILi1EEES8_S8_EEENS6_IJNS7_ILi128EEENS7_ILi160EEENS7_ILi192EEEEEELi192ENS_12float_e4m3_tEfNS_4arch4Sm90ELb0ELb0ELb0ELb1ELb1ELb1ELb0ELb1ELb1ELb1ELb1ELb0EEENS1_21CollectiveEpilogueFwdINS6_IJSA_SC_SB_EEES9_NS_10bfloat16_tESG_Li256ELb1ELb1ELb1ELb1EEENS1_36VarlenDynamicPersistentTileSchedulerILi128ELi160ELi256ELi128ELb1ELb1ELb1ELb0ELb1ELb1EEEEEEEEEvNT_6ParamsE)
        /*032c*/ 	.word	0x00000000


	//----- nvinfo : EIATTR_REGCOUNT
	.align		4
.L_146:
        /*0330*/ 	.byte	0x04, 0x2f
        /*0332*/ 	.short	(.L_148 - .L_147)
	.align		4
.L_147:
        /*0334*/ 	.word	index@(_ZN7cutlass13device_kernelIN5flash11enable_sm90INS1_16FlashAttnFwdSm90INS1_25CollectiveMainloopFwdSm90ILi2EN4cute5tupleIJNS5_1CILi1EEES8_S8_EEENS6_IJNS7_ILi128EEENS7_ILi160EEENS7_ILi192EEEEEELi192ENS_12float_e4m3_tEfNS_4arch4Sm90ELb0ELb0ELb0ELb1ELb1ELb0ELb0ELb1ELb1ELb1ELb1ELb0EEENS1_21CollectiveEpilogueFwdINS6_IJSA_SC_SB_EEES9_NS_10bfloat16_tESG_Li256ELb1ELb1ELb1ELb1EEENS1_36VarlenDynamicPersistentTileSchedulerILi128ELi160ELi256ELi128ELb1ELb1ELb1ELb0ELb1ELb1EEEEEEEEEvNT_6ParamsE)
        /*0338*/ 	.word	0x00000004


	//----- nvinfo : EIATTR_FRAME_SIZE
	.align		4
.L_148:
        /*033c*/ 	.byte	0x04, 0x11
        /*033e*/ 	.short	(.L_150 - .L_149)
	.align		4
.L_149:
        /*0340*/ 	.word	index@(_ZN7cutlass13device_kernelIN5flash11enable_sm90INS1_16FlashAttnFwdSm90INS1_25CollectiveMainloopFwdSm90ILi2EN4cute5tupleIJNS5_1CILi1EEES8_S8_EEENS6_IJNS7_ILi128EEENS7_ILi160EEENS7_ILi192EEEEEELi192ENS_12float_e4m3_tEfNS_4arch4Sm90ELb0ELb0ELb0ELb1ELb1ELb0ELb0ELb1ELb1ELb1ELb1ELb0EEENS1_21CollectiveEpilogueFwdINS6_IJSA_SC_SB_EEES9_NS_10bfloat16_tESG_Li256ELb1ELb1ELb1ELb1EEENS1_36VarlenDynamicPersistentTileSchedulerILi128ELi160ELi256ELi128ELb1ELb1ELb1ELb0ELb1ELb1EEEEEEEEEvNT_6ParamsE)
        /*0344*/ 	.word	0x00000000


	//----- nvinfo : EIATTR_REGCOUNT
	.align		4
.L_150:
        /*0348*/ 	.byte	0x04, 0x2f
        /*034a*/ 	.short	(.L_152 - .L_151)
	.align		4
.L_151:
        /*034c*/ 	.word	index@(_ZN7cutlass13device_kernelIN5flash11enable_sm90INS1_16FlashAttnFwdSm90INS1_25CollectiveMainloopFwdSm90ILi2EN4cute5tupleIJNS5_1CILi1EEES8_S8_EEENS6_IJNS7_ILi128EEENS7_ILi160EEENS7_ILi192EEEEEELi192ENS_12float_e4m3_tEfNS_4arch4Sm90ELb0ELb0ELb0ELb0ELb1ELb0ELb0ELb1ELb1ELb1ELb1ELb0EEENS1_21CollectiveEpilogueFwdINS6_IJSA_SC_SB_EEES9_NS_10bfloat16_tESG_Li256ELb0ELb1ELb1ELb1EEENS1_19SingleTileSchedulerILb0ELb1ELb1ELi128EEEEEEEEEvNT_6ParamsE)
        /*0350*/ 	.word	0x00000004


	//----- nvinfo : EIATTR_FRAME_SIZE
	.align		4
.L_152:
        /*0354*/ 	.byte	0x04, 0x11
        /*0356*/ 	.short	(.L_154 - .L_153)
	.align		4
.L_153:
        /*0358*/ 	.word	index@(_ZN7cutlass13device_kernelIN5flash11enable_sm90INS1_16FlashAttnFwdSm90INS1_25CollectiveMainloopFwdSm90ILi2EN4cute5tupleIJNS5_1CILi1EEES8_S8_EEENS6_IJNS7_ILi128EEENS7_ILi160EEENS7_ILi192EEEEEELi192ENS_12float_e4m3_tEfNS_4arch4Sm90ELb0ELb0ELb0ELb0ELb1ELb0ELb0ELb1ELb1ELb1ELb1ELb0EEENS1_21CollectiveEpilogueFwdINS6_IJSA_SC_SB_EEES9_NS_10bfloat16_tESG_Li256ELb0ELb1ELb1ELb1EEENS1_19SingleTileSchedulerILb0ELb1ELb1ELi128EEEEEEEEEvNT_6ParamsE)
        /*035c*/ 	.word	0x00000000


	//----- nvinfo : EIATTR_REGCOUNT
	.align		4
.L_154:
        /*0360*/ 	.byte	0x04, 0x2f
        /*0362*/ 	.short	(.L_156 - .L_155)
	.align		4
.L_155:
        /*0364*/ 	.word	index@(_ZN7cutlass13device_kernelIN5flash11enable_sm90INS1_16FlashAttnFwdSm90INS1_25CollectiveMainloopFwdSm90ILi2EN4cute5tupleIJNS5_1CILi1EEES8_S8_EEENS6_IJNS7_ILi128EEESA_NS7_ILi256EEEEEELi256ENS_12float_e4m3_tEfNS_4arch4Sm90ELb1ELb0ELb0ELb1ELb1ELb1ELb0ELb1ELb0ELb1ELb1ELb0EEENS1_21CollectiveEpilogueFwdINS6_IJSA_SB_SA_EEES9_NS_10bfloat16_tESF_Li256ELb1ELb1ELb1ELb1EEENS1_36VarlenDynamicPersistentTileSchedulerILi128ELi128ELi256ELi128ELb1ELb1ELb1ELb1ELb1ELb1EEEEEEEEEvNT_6ParamsE)
        /*0368*/ 	.word	0x00000004


	//----- nvinfo : EIATTR_FRAME_SIZE
	.align		4
.L_156:
        /*036c*/ 	.byte	0x04, 0x11
        /*036e*/ 	.short	(.L_158 - .L_157)
	.align		4
.L_157:
        /*0370*/ 	.word	index@(_ZN7cutlass13device_kernelIN5flash11enable_sm90INS1_16FlashAttnFwdSm90INS1_25CollectiveMainloopFwdSm90ILi2EN4cute5tupleIJNS5_1CILi1EEES8_S8_EEENS6_IJNS7_ILi128EEESA_NS7_ILi256EEEEEELi256ENS_12float_e4m3_tEfNS_4arch4Sm90ELb1ELb0ELb0ELb1ELb1ELb1ELb0ELb1ELb0ELb1ELb1ELb0EEENS1_21CollectiveEpilogueFwdINS6_IJSA_SB_SA_EEES9_NS_10bfloat16_tESF_Li256ELb1ELb1ELb1ELb1EEENS1_36VarlenDynamicPersistentTileSchedulerILi128ELi128ELi256ELi128ELb1ELb1ELb1ELb1ELb1ELb1EEEEEEEEEvNT_6ParamsE)
        /*0374*/ 	.word	0x00000000


	//----- nvinfo : EIATTR_REGCOUNT
	.align		4
.L_158:
        /*0378*/ 	.byte	0x04, 0x2f
        /*037a*/ 	.short	(.L_160 - .L_159)
	.align		4
.L_159:
        /*037c*/ 	.word	index@(_ZN7cutlass13device_kernelIN5flash11enable_sm90INS1_16FlashAttnFwdSm90INS1_25CollectiveMainloopFwdSm90ILi2EN4cute5tupleIJNS5_1CILi1EEES8_S8_EEENS6_IJNS7_ILi128EEESA_NS7_ILi256EEEEEELi256ENS_12float_e4m3_tEfNS_4arch4Sm90ELb1ELb0ELb0ELb1ELb1ELb0ELb0ELb1ELb0ELb1ELb1ELb0EEENS1_21CollectiveEpilogueFwdINS6_IJSA_SB_SA_EEES9_NS_10bfloat16_tESF_Li256ELb1ELb1ELb1ELb1EEENS1_36VarlenDynamicPersistentTileSchedulerILi128ELi128ELi256ELi128ELb1ELb1ELb1ELb1ELb1ELb1EEEEEEEEEvNT_6ParamsE)
        /*0380*/ 	.word	0x00000004


	//----- nvinfo : EIATTR_FRAME_SIZE
	.align		4
.L_160:
        /*0384*/ 	.byte	0x04, 0x11
        /*0386*/ 	.short	(.L_162 - .L_161)
	.align		4
.L_161:
        /*0388*/ 	.word	index@(_ZN7cutlass13device_kernelIN5flash11enable_sm90INS1_16FlashAttnFwdSm90INS1_25CollectiveMainloopFwdSm90ILi2EN4cute5tupleIJNS5_1CILi1EEES8_S8_EEENS6_IJNS7_ILi128EEESA_NS7_ILi256EEEEEELi256ENS_12float_e4m3_tEfNS_4arch4Sm90ELb1ELb0ELb0ELb1ELb1ELb0ELb0ELb1ELb0ELb1ELb1ELb0EEENS1_21CollectiveEpilogueFwdINS6_IJSA_SB_SA_EEES9_NS_10bfloat16_tESF_Li256ELb1ELb1ELb1ELb1EEENS1_36VarlenDynamicPersistentTileSchedulerILi128ELi128ELi256ELi128ELb1ELb1ELb1ELb1ELb1ELb1EEEEEEEEEvNT_6ParamsE)
        /*038c*/ 	.word	0x00000000


	//----- nvinfo : EIATTR_REGCOUNT
	.align		4
.L_162:
        /*0390*/ 	.byte	0x04, 0x2f
        /*0392*/ 	.short	(.L_164 - .L_163)
	.align		4
.L_163:
        /*0394*/ 	.word	index@(_ZN7cutlass13device_kernelIN5flash11enable_sm90INS1_16FlashAttnFwdSm90INS1_25CollectiveMainloopFwdSm90ILi2EN4cute5tupleIJNS5_1CILi1EEES8_S8_EEENS6_IJNS7_ILi128EEESA_NS7_ILi256EEEEEELi256ENS_12float_e4m3_tEfNS_4arch4Sm90ELb1ELb0ELb0ELb0ELb1ELb0ELb0ELb1ELb0ELb1ELb1ELb0EEENS1_21CollectiveEpilogueFwdINS6_IJSA_SB_SA_EEES9_NS_10bfloat16_tESF_Li256ELb0ELb1ELb1ELb1EEENS1_19SingleTileSchedulerILb0ELb1ELb1ELi128EEEEEEEEEvNT_6ParamsE)
        /*0398*/ 	.word	0x00000004


	//----- nvinfo : EIATTR_FRAME_SIZE
	.align		4
.L_164:
        /*039c*/ 	.byte	0x04, 0x11
        /*039e*/ 	.short	(.L_166 - .L_165)
	.align		4
.L_165:
        /*03a0*/ 	.word	index@(_ZN7cutlass13device_kernelIN5flash11enable_sm90INS1_16FlashAttnFwdSm90INS1_25CollectiveMainloopFwdSm90ILi2EN4cute5tupleIJNS5_1CILi1EEES8_S8_EEENS6_IJNS7_ILi128EEESA_NS7_ILi256EEEEEELi256ENS_12float_e4m3_tEfNS_4arch4Sm90ELb1ELb0ELb0ELb0ELb1ELb0ELb0ELb1ELb0ELb1ELb1ELb0EEENS1_21CollectiveEpilogueFwdINS6_IJSA_SB_SA_EEES9_NS_10bfloat16_tESF_Li256ELb0ELb1ELb1ELb1EEENS1_19SingleTileSchedulerILb0ELb1ELb1ELi128EEEEEEEEEvNT_6ParamsE)
        /*03a4*/ 	.word	0x00000000


	//----- nvinfo : EIATTR_REGCOUNT
	.align		4
.L_166:
        /*03a8*/ 	.byte	0x04, 0x2f
        /*03aa*/ 	.short	(.L_168 - .L_167)
	.align		4
.L_167:
        /*03ac*/ 	.word	index@(_ZN7cutlass13device_kernelIN5flash11enable_sm90INS1_16FlashAttnFwdSm90INS1_25CollectiveMainloopFwdSm90ILi2EN4cute5tupleIJNS5_1CILi1EEES8_S8_EEENS6_IJNS7_ILi128EEENS7_ILi64EEENS7_ILi256EEEEEELi256ENS_12float_e4m3_tEfNS_4arch4Sm90ELb0ELb1ELb0ELb1ELb1ELb1ELb0ELb1ELb0ELb1ELb1ELb0EEENS1_21CollectiveEpilogueFwdINS6_IJSA_SC_SB_EEES9_NS_10bfloat16_tESG_Li256ELb1ELb1ELb1ELb1EEENS1_36VarlenDynamicPersistentTileSchedulerILi128ELi64ELi256ELi128ELb1ELb1ELb1ELb1ELb0ELb1EEEEEEEEEvNT_6ParamsE)
        /*03b0*/ 	.word	0x00000004


	//----- nvinfo : EIATTR_FRAME_SIZE
	.align		4
.L_168:
        /*03b4*/ 	.byte	0x04, 0x11
        /*03b6*/ 	.short	(.L_170 - .L_169)
	.align		4
.L_169:
        /*03b8*/ 	.word	index@(_ZN7cutlass13device_kernelIN5flash11enable_sm90INS1_16FlashAttnFwdSm90INS1_25CollectiveMainloopFwdSm90ILi2EN4cute5tupleIJNS5_1CILi1EEES8_S8_EEENS6_IJNS7_ILi128EEENS7_ILi64EEENS7_ILi256EEEEEELi256ENS_12float_e4m3_tEfNS_4arch4Sm90ELb0ELb1ELb0ELb1ELb1ELb1ELb0ELb1ELb0ELb1ELb1ELb0EEENS1_21CollectiveEpilogueFwdINS6_IJSA_SC_SB_EEES9_NS_10bfloat16_tESG_Li256ELb1ELb1ELb1ELb1EEENS1_36VarlenDynamicPersistentTileSchedulerILi128ELi64ELi256ELi128ELb1ELb1ELb1ELb1ELb0ELb1EEEEEEEEEvNT_6ParamsE)
        /*03bc*/ 	.word	0x00000000


	//----- nvinfo : EIATTR_REGCOUNT
	.align		4
.L_170:
        /*03c0*/ 	.byte	0x04, 0x2f
        /*03c2*/ 	.short	(.L_172 - .L_171)
	.align		4
.L_171:
        /*03c4*/ 	.word	index@(_ZN7cutlass13device_kernelIN5flash11enable_sm90INS1_16FlashAttnFwdSm90INS1_25CollectiveMainloopFwdSm90ILi2EN4cute5tupleIJNS5_1CILi1EEES8_S8_EEENS6_IJNS7_ILi128EEENS7_ILi64EEENS7_ILi256EEEEEELi256ENS_12float_e4m3_tEfNS_4arch4Sm90ELb0ELb1ELb0ELb1ELb1ELb0ELb0ELb1ELb0ELb1ELb1ELb0EEENS1_21CollectiveEpilogueFwdINS6_IJSA_SC_SB_EEES9_NS_10bfloat16_tESG_Li256ELb1ELb1ELb1ELb1EEENS1_36VarlenDynamicPersistentTileSchedulerILi128ELi64ELi256ELi128ELb1ELb1ELb1ELb1ELb0ELb1EEEEEEEEEvNT_6ParamsE)
        /*03c8*/ 	.word	0x00000004


	//----- nvinfo : EIATTR_FRAME_SIZE
	.align		4
.L_172:
        /*03cc*/ 	.byte	0x04, 0x11
        /*03ce*/ 	.short	(.L_174 - .L_173)
	.align		4
.L_173:
        /*03d0*/ 	.word	index@(_ZN7cutlass13device_kernelIN5flash11enable_sm90INS1_16FlashAttnFwdSm90INS1_25CollectiveMainloopFwdSm90ILi2EN4cute5tupleIJNS5_1CILi1EEES8_S8_EEENS6_IJNS7_ILi128EEENS7_ILi64EEENS7_ILi256EEEEEELi256ENS_12float_e4m3_tEfNS_4arch4Sm90ELb0ELb1ELb0ELb1ELb1ELb0ELb0ELb1ELb0ELb1ELb1ELb0EEENS1_21CollectiveEpilogueFwdINS6_IJSA_SC_SB_EEES9_NS_10bfloat16_tESG_Li256ELb1ELb1ELb1ELb1EEENS1_36VarlenDynamicPersistentTileSchedulerILi128ELi64ELi256ELi128ELb1ELb1ELb1ELb1ELb0ELb1EEEEEEEEEvNT_6ParamsE)
        /*03d4*/ 	.word	0x00000000


	//----- nvinfo : EIATTR_REGCOUNT
	.align		4
.L_174:
        /*03d8*/ 	.byte	0x04, 0x2f
        /*03da*/ 	.short	(.L_176 - .L_175)
	.align		4
.L_175:
        /*03dc*/ 	.word	index@(_ZN7cutlass13device_kernelIN5flash11enable_sm90INS1_16FlashAttnFwdSm90INS1_25CollectiveMainloopFwdSm90ILi2EN4cute5tupleIJNS5_1CILi1EEES8_S8_EEENS6_IJNS7_ILi128EEENS7_ILi64EEENS7_ILi256EEEEEELi256ENS_12float_e4m3_tEfNS_4arch4Sm90ELb0ELb1ELb0ELb0ELb1ELb0ELb0ELb1ELb0ELb1ELb1ELb0EEENS1_21CollectiveEpilogueFwdINS6_IJSA_SC_SB_EEES9_NS_10bfloat16_tESG_Li256ELb0ELb1ELb1ELb1EEENS1_19SingleTileSchedulerILb0ELb1ELb1ELi128EEEEEEEEEvNT_6ParamsE)
        /*03e0*/ 	.word	0x00000004


	//----- nvinfo : EIATTR_FRAME_SIZE
	.align		4
.L_176:
        /*03e4*/ 	.byte	0x04, 0x11
        /*03e6*/ 	.short	(.L_178 - .L_177)
	.align		4
.L_177:
        /*03e8*/ 	.word	index@(_ZN7cutlass13device_kernelIN5flash11enable_sm90INS1_16FlashAttnFwdSm90INS1_25CollectiveMainloopFwdSm90ILi2EN4cute5tupleIJNS5_1CILi1EEES8_S8_EEENS6_IJNS7_ILi128EEENS7_ILi64EEENS7_ILi256EEEEEELi256ENS_12float_e4m3_tEfNS_4arch4Sm90ELb0ELb1ELb0ELb0ELb1ELb0ELb0ELb1ELb0ELb1ELb1ELb0EEENS1_21CollectiveEpilogueFwdINS6_IJSA_SC_SB_EEES9_NS_10bfloat16_tESG_Li256ELb0ELb1ELb1ELb1EEENS1_19SingleTileSchedulerILb0ELb1ELb1ELi128EEEEEEEEEvNT_6ParamsE)
        /*03ec*/ 	.word	0x00000000


	//----- nvinfo : EIATTR_REGCOUNT
	.align		4
.L_178:
        /*03f0*/ 	.byte	0x04, 0x2f
        /*03f2*/ 	.short	(.L_180 - .L_179)
	.align		4
.L_179:
        /*03f4*/ 	.word	index@(_ZN7cutlass13device_kernelIN5flash11enable_sm90INS1_16FlashAttnFwdSm90INS1_25CollectiveMainloopFwdSm90ILi2EN4cute5tupleIJNS5_1CILi1EEES8_S8_EEENS6_IJNS7_ILi128EEESA_NS7_ILi256EEEEEELi256ENS_12float_e4m3_tEfNS_4arch4Sm90ELb0ELb0ELb0ELb1ELb1ELb1ELb0ELb1ELb0ELb1ELb1ELb0EEENS1_21CollectiveEpilogueFwdINS6_IJSA_SB_SA_EEES9_NS_10bfloat16_tESF_Li256ELb1ELb1ELb1ELb1EEENS1_36VarlenDynamicPersistentTileSchedulerILi128ELi128ELi256ELi128ELb1ELb1ELb1ELb0ELb1ELb1EEEEEEEEEvNT_6ParamsE)
        /*03f8*/ 	.word	0x00000004


	//----- nvinfo : EIATTR_FRAME_SIZE
	.align		4
.L_180:
        /*03fc*/ 	.byte	0x04, 0x11
        /*03fe*/ 	.short	(.L_182 - .L_181)
	.align		4
.L_181:
        /*0400*/ 	.word	index@(_ZN7cutlass13device_kernelIN5flash11enable_sm90INS1_16FlashAttnFwdSm90INS1_25CollectiveMainloopFwdSm90ILi2EN4cute5tupleIJNS5_1CILi1EEES8_S8_EEENS6_IJNS7_ILi128EEESA_NS7_ILi256EEEEEELi256ENS_12float_e4m3_tEfNS_4arch4Sm90ELb0ELb0ELb0ELb1ELb1ELb1ELb0ELb1ELb0ELb1ELb1ELb0EEENS1_21CollectiveEpilogueFwdINS6_IJSA_SB_SA_EEES9_NS_10bfloat16_tESF_Li256ELb1ELb1ELb1ELb1EEENS1_36VarlenDynamicPersistentTileSchedulerILi128ELi128ELi256ELi128ELb1ELb1ELb1ELb0ELb1ELb1EEEEEEEEEvNT_6ParamsE)
        /*0404*/ 	.word	0x00000000


	//----- nvinfo : EIATTR_REGCOUNT
	.align		4
.L_182:
        /*0408*/ 	.byte	0x04, 0x2f
        /*040a*/ 	.short	(.L_184 - .L_183)
	.align		4
.L_183:
        /*040c*/ 	.word	index@(_ZN7cutlass13device_kernelIN5flash11enable_sm90INS1_16FlashAttnFwdSm90INS1_25CollectiveMainloopFwdSm90ILi2EN4cute5tupleIJNS5_1CILi1EEES8_S8_EEENS6_IJNS7_ILi128EEESA_NS7_ILi256EEEEEELi256ENS_12float_e4m3_tEfNS_4arch4Sm90ELb0ELb0ELb0ELb1ELb1ELb0ELb0ELb1ELb0ELb1ELb1ELb0EEENS1_21CollectiveEpilogueFwdINS6_IJSA_SB_SA_EEES9_NS_10bfloat16_tESF_Li256ELb1ELb1ELb1ELb1EEENS1_36VarlenDynamicPersistentTileSchedulerILi128ELi128ELi256ELi128ELb1ELb1ELb1ELb0ELb1ELb1EEEEEEEEEvNT_6ParamsE)
        /*0410*/ 	.word	0x00000004


	//----- nvinfo : EIATTR_FRAME_SIZE
	.align		4
.L_184:
        /*0414*/ 	.byte	0x04, 0x11
        /*0416*/ 	.short	(.L_186 - .L_185)
	.align		4
.L_185:
        /*0418*/ 	.word	index@(_ZN7cutlass13device_kernelIN5flash11enable_sm90INS1_16FlashAttnFwdSm90INS1_25CollectiveMainloopFwdSm90ILi2EN4cute5tupleIJNS5_1CILi1EEES8_S8_EEENS6_IJNS7_ILi128EEESA_NS7_ILi256EEEEEELi256ENS_12float_e4m3_tEfNS_4arch4Sm90ELb0ELb0ELb0ELb1ELb1ELb0ELb0ELb1ELb0ELb1ELb1ELb0EEENS1_21CollectiveEpilogueFwdINS6_IJSA_SB_SA_EEES9_NS_10bfloat16_tESF_Li256ELb1ELb1ELb1ELb1EEENS1_36VarlenDynamicPersistentTileSchedulerILi128ELi128ELi256ELi128ELb1ELb1ELb1ELb0ELb1ELb1EEEEEEEEEvNT_6ParamsE)
        /*041c*/ 	.word	0x00000000


	//----- nvinfo : EIATTR_REGCOUNT
	.align		4
.L_186:
        /*0420*/ 	.byte	0x04, 0x2f
        /*0422*/ 	.short	(.L_188 - .L_187)
	.align		4
.L_187:
        /*0424*/ 	.word	index@(_ZN7cutlass13device_kernelIN5flash11enable_sm90INS1_16FlashAttnFwdSm90INS1_25CollectiveMainloopFwdSm90ILi2EN4cute5tupleIJNS5_1CILi1EEES8_S8_EEENS6_IJNS7_ILi128EEESA_NS7_ILi256EEEEEELi256ENS_12float_e4m3_tEfNS_4arch4Sm90ELb0ELb0ELb0ELb0ELb1ELb0ELb0ELb1ELb0ELb1ELb1ELb0EEENS1_21CollectiveEpilogueFwdINS6_IJSA_SB_SA_EEES9_NS_10bfloat16_tESF_Li256ELb0ELb1ELb1ELb1EEENS1_19SingleTileSchedulerILb0ELb1ELb1ELi128EEEEEEEEEvNT_6ParamsE)
        /*0428*/ 	.word	0x00000004


	//----- nvinfo : EIATTR_FRAME_SIZE
	.align		4
.L_188:
        /*042c*/ 	.byte	0x04, 0x11
        /*042e*/ 	.short	(.L_190 - .L_189)
	.align		4
.L_189:
        /*0430*/ 	.word	index@(_ZN7cutlass13device_kernelIN5flash11enable_sm90INS1_16FlashAttnFwdSm90INS1_25CollectiveMainloopFwdSm90ILi2EN4cute5tupleIJNS5_1CILi1EEES8_S8_EEENS6_IJNS7_ILi128EEESA_NS7_ILi256EEEEEELi256ENS_12float_e4m3_tEfNS_4arch4Sm90ELb0ELb0ELb0ELb0ELb1ELb0ELb0ELb1ELb0ELb1ELb1ELb0EEENS1_21CollectiveEpilogueFwdINS6_IJSA_SB_SA_EEES9_NS_10bfloat16_tESF_Li256ELb0ELb1ELb1ELb1EEENS1_19SingleTileSchedulerILb0ELb1ELb1ELi128EEEEEEEEEvNT_6ParamsE)
        /*0434*/ 	.word	0x00000000


	//----- nvinfo : EIATTR_MIN_STACK_SIZE
	.align		4
.L_190:
        /*0438*/ 	.byte	0x04, 0x12
        /*043a*/ 	.short	(.L_192 - .L_191)
	.align		4
.L_191:
        /*043c*/ 	.word	index@(_ZN7cutlass13device_kernelIN5flash11enable_sm90INS1_16FlashAttnFwdSm90INS1_25CollectiveMainloopFwdSm90ILi2EN4cute5tupleIJNS5_1CILi1EEES8_S8_EEENS6_IJNS7_ILi128EEESA_NS7_ILi256EEEEEELi256ENS_12float_e4m3_tEfNS_4arch4Sm90ELb0ELb0ELb0ELb0ELb1ELb0ELb0ELb1ELb0ELb1ELb1ELb0EEENS1_21CollectiveEpilogueFwdINS6_IJSA_SB_SA_EEES9_NS_10bfloat16_tESF_Li256ELb0ELb1ELb1ELb1EEENS1_19SingleTileSchedulerILb0ELb1ELb1ELi128EEEEEEEEEvNT_6ParamsE)
        /*0440*/ 	.word	0x00000000


	//----- nvinfo : EIATTR_MIN_STACK_SIZE
	.align		4
.L_192:
        /*0444*/ 	.byte	0x04, 0x12
        /*0446*/ 	.short	(.L_194 - .L_193)
	.align		4
.L_193:
        /*0448*/ 	.word	index@(_ZN7cutlass13device_kernelIN5flash11enable_sm90INS1_16FlashAttnFwdSm90INS1_25CollectiveMainloopFwdSm90ILi2EN4cute5tupleIJNS5_1CILi1EEES8_S8_EEENS6_IJNS7_ILi128EEESA_NS7_ILi256EEEEEELi256ENS_12float_e4m3_tEfNS_4arch4Sm90ELb0ELb0ELb0ELb1ELb1ELb0ELb0ELb1ELb0ELb1ELb1ELb0EEENS1_21CollectiveEpilogueFwdINS6_IJSA_SB_SA_EEES9_NS_10bfloat16_tESF_Li256ELb1ELb1ELb1ELb1EEENS1_36VarlenDynamicPersistentTileSchedulerILi128ELi128ELi256ELi128ELb1ELb1ELb1ELb0ELb1ELb1EEEEEEEEEvNT_6ParamsE)
        /*044c*/ 	.word	0x00000000


	//----- nvinfo : EIATTR_MIN_STACK_SIZE
	.align		4
.L_194:
        /*0450*/ 	.byte	0x04, 0x12
        /*0452*/ 	.short	(.L_196 - .L_195)
	.align		4
.L_195:
        /*0454*/ 	.word	index@(_ZN7cutlass13device_kernelIN5flash11enable_sm90INS1_16FlashAttnFwdSm90INS1_25CollectiveMainloopFwdSm90ILi2EN4cute5tupleIJNS5_1CILi1EEES8_S8_EEENS6_IJNS7_ILi128EEESA_NS7_ILi256EEEEEELi256ENS_12float_e4m3_tEfNS_4arch4Sm90ELb0ELb0ELb0ELb1ELb1ELb1ELb0ELb1ELb0ELb1ELb1ELb0EEENS1_21CollectiveEpilogueFwdINS6_IJSA_SB_SA_EEES9_NS_10bfloat16_tESF_Li256ELb1ELb1ELb1ELb1EEENS1_36VarlenDynamicPersistentTileSchedulerILi128ELi128ELi256ELi128ELb1ELb1ELb1ELb0ELb1ELb1EEEEEEEEEvNT_6ParamsE)
        /*0458*/ 	.word	0x00000000


	//----- nvinfo : EIATTR_MIN_STACK_SIZE
	.align		4
.L_196:
        /*045c*/ 	.byte	0x04, 0x12
        /*045e*/ 	.short	(.L_198 - .L_197)
	.align		4
.L_197:
        /*0460*/ 	.word	index@(_ZN7cutlass13device_kernelIN5flash11enable_sm90INS1_16FlashAttnFwdSm90INS1_25CollectiveMainloopFwdSm90ILi2EN4cute5tupleIJNS5_1CILi1EEES8_S8_EEENS6_IJNS7_ILi128EEENS7_ILi64EEENS7_ILi256EEEEEELi256ENS_12float_e4m3_tEfNS_4arch4Sm90ELb0ELb1ELb0ELb0ELb1ELb0ELb0ELb1ELb0ELb1ELb1ELb0EEENS1_21CollectiveEpilogueFwdINS6_IJSA_SC_SB_EEES9_NS_10bfloat16_tESG_Li256ELb0ELb1ELb1ELb1EEENS1_19SingleTileSchedulerILb0ELb1ELb1ELi128EEEEEEEEEvNT_6ParamsE)
        /*0464*/ 	.word	0x00000000


	//----- nvinfo : EIATTR_MIN_STACK_SIZE
	.align		4
.L_198:
        /*0468*/ 	.byte	0x04, 0x12
        /*046a*/ 	.short	(.L_200 - .L_199)
	.align		4
.L_199:
        /*046c*/ 	.word	index@(_ZN7cutlass13device_kernelIN5flash11enable_sm90INS1_16FlashAttnFwdSm90INS1_25CollectiveMainloopFwdSm90ILi2EN4cute5tupleIJNS5_1CILi1EEES8_S8_EEENS6_IJNS7_ILi128EEENS7_ILi64EEENS7_ILi256EEEEEELi256ENS_12float_e4m3_tEfNS_4arch4Sm90ELb0ELb1ELb0ELb1ELb1ELb0ELb0ELb1ELb0ELb1ELb1ELb0EEENS1_21CollectiveEpilogueFwdINS6_IJSA_SC_SB_EEES9_NS_10bfloat16_tESG_Li256ELb1ELb1ELb1ELb1EEENS1_36VarlenDynamicPersistentTileSchedulerILi128ELi64ELi256ELi128ELb1ELb1ELb1ELb1ELb0ELb1EEEEEEEEEvNT_6ParamsE)
        /*0470*/ 	.word	0x00000000


	//----- nvinfo : EIATTR_MIN_STACK_SIZE
	.align		4
.L_200:
        /*0474*/ 	.byte	0x04, 0x12
        /*0476*/ 	.short	(.L_202 - .L_201)
	.align		4
.L_201:
        /*0478*/ 	.word	index@(_ZN7cutlass13device_kernelIN5flash11enable_sm90INS1_16FlashAttnFwdSm90INS1_25CollectiveMainloopFwdSm90ILi2EN4cute5tupleIJNS5_1CILi1EEES8_S8_EEENS6_IJNS7_ILi128EEENS7_ILi64EEENS7_ILi256EEEEEELi256ENS_12float_e4m3_tEfNS_4arch4Sm90ELb0ELb1ELb0ELb1ELb1ELb1ELb0ELb1ELb0ELb1ELb1ELb0EEENS1_21CollectiveEpilogueFwdINS6_IJSA_SC_SB_EEES9_NS_10bfloat16_tESG_Li256ELb1ELb1ELb1ELb1EEENS1_36VarlenDynamicPersistentTileSchedulerILi128ELi64ELi256ELi128ELb1ELb1ELb1ELb1ELb0ELb1EEEEEEEEEvNT_6ParamsE)
        /*047c*/ 	.word	0x00000000


	//----- nvinfo : EIATTR_MIN_STACK_SIZE
	.align		4
.L_202:
        /*0480*/ 	.byte	0x04, 0x12
        /*0482*/ 	.short	(.L_204 - .L_203)
	.align		4
.L_203:
        /*0484*/ 	.word	index@(_ZN7cutlass13device_kernelIN5flash11enable_sm90INS1_16FlashAttnFwdSm90INS1_25CollectiveMainloopFwdSm90ILi2EN4cute5tupleIJNS5_1CILi1EEES8_S8_EEENS6_IJNS7_ILi128EEESA_NS7_ILi256EEEEEELi256ENS_12float_e4m3_tEfNS_4arch4Sm90ELb1ELb0ELb0ELb0ELb1ELb0ELb0ELb1ELb0ELb1ELb1ELb0EEENS1_21CollectiveEpilogueFwdINS6_IJSA_SB_SA_EEES9_NS_10bfloat16_tESF_Li256ELb0ELb1ELb1ELb1EEENS1_19SingleTileSchedulerILb0ELb1ELb1ELi128EEEEEEEEEvNT_6ParamsE)
        /*0488*/ 	.word	0x00000000


	//----- nvinfo : EIATTR_MIN_STACK_SIZE
	.align		4
.L_204:
        /*048c*/ 	.byte	0x04, 0x12
        /*048e*/ 	.short	(.L_206 - .L_205)
	.align		4
.L_205:
        /*0490*/ 	.word	index@(_ZN7cutlass13device_kernelIN5flash11enable_sm90INS1_16FlashAttnFwdSm90INS1_25CollectiveMainloopFwdSm90ILi2EN4cute5tupleIJNS5_1CILi1EEES8_S8_EEENS6_IJNS7_ILi128EEESA_NS7_ILi256EEEEEELi256ENS_12float_e4m3_tEfNS_4arch4Sm90ELb1ELb0ELb0ELb1ELb1ELb0ELb0ELb1ELb0ELb1ELb1ELb0EEENS1_21CollectiveEpilogueFwdINS6_IJSA_SB_SA_EEES9_NS_10bfloat16_tESF_Li256ELb1ELb1ELb1ELb1EEENS1_36VarlenDynamicPersistentTileSchedulerILi128ELi128ELi256ELi128ELb1ELb1ELb1ELb1ELb1ELb1EEEEEEEEEvNT_6ParamsE)
        /*0494*/ 	.word	0x00000000


	//----- nvinfo : EIATTR_MIN_STACK_SIZE
	.align		4
.L_206:
        /*0498*/ 	.byte	0x04, 0x12
        /*049a*/ 	.short	(.L_208 - .L_207)
	.align		4
.L_207:
        /*049c*/ 	.word	index@(_ZN7cutlass13device_kernelIN5flash11enable_sm90INS1_16FlashAttnFwdSm90INS1_25CollectiveMainloopFwdSm90ILi2EN4cute5tupleIJNS5_1CILi1EEES8_S8_EEENS6_IJNS7_ILi128EEESA_NS7_ILi256EEEEEELi256ENS_12float_e4m3_tEfNS_4arch4Sm90ELb1ELb0ELb0ELb1ELb1ELb1ELb0ELb1ELb0ELb1ELb1ELb0EEENS1_21CollectiveEpilogueFwdINS6_IJSA_SB_SA_EEES9_NS_10bfloat16_tESF_Li256ELb1ELb1ELb1ELb1EEENS1_36VarlenDynamicPersistentTileSchedulerILi128ELi128ELi256ELi128ELb1ELb1ELb1ELb1ELb1ELb1EEEEEEEEEvNT_6ParamsE)
        /*04a0*/ 	.word	0x00000000


	//----- nvinfo : EIATTR_MIN_STACK_SIZE
	.align		4
.L_208:
        /*04a4*/ 	.byte	0x04, 0x12
        /*04a6*/ 	.short	(.L_210 - .L_209)
	.align		4
.L_209:
        /*04a8*/ 	.word	index@(_ZN7cutlass13device_kernelIN5flash11enable_sm90INS1_16FlashAttnFwdSm90INS1_25CollectiveMainloopFwdSm90ILi2EN4cute5tupleIJNS5_1CILi1EEES8_S8_EEENS6_IJNS7_ILi128EEENS7_ILi160EEENS7_ILi192EEEEEELi192ENS_12float_e4m3_tEfNS_4arch4Sm90ELb0ELb0ELb0ELb0ELb1ELb0ELb0ELb1ELb1ELb1ELb1ELb0EEENS1_21CollectiveEpilogueFwdINS6_IJSA_SC_SB_EEES9_NS_10bfloat16_tESG_Li256ELb0ELb1ELb1ELb1EEENS1_19SingleTileSchedulerILb0ELb1ELb1ELi128EEEEEEEEEvNT_6ParamsE)
        /*04ac*/ 	.word	0x00000000


	//----- nvinfo : EIATTR_MIN_STACK_SIZE
	.align		4
.L_210:
        /*04b0*/ 	.byte	0x04, 0x12
        /*04b2*/ 	.short	(.L_212 - .L_211)
	.align		4
.L_211:
        /*04b4*/ 	.word	index@(_ZN7cutlass13device_kernelIN5flash11enable_sm90INS1_16FlashAttnFwdSm90INS1_25CollectiveMainloopFwdSm90ILi2EN4cute5tupleIJNS5_1CILi1EEES8_S8_EEENS6_IJNS7_ILi128EEENS7_ILi160EEENS7_ILi192EEEEEELi192ENS_12float_e4m3_tEfNS_4arch4Sm90ELb0ELb0ELb0ELb1ELb1ELb0ELb0ELb1ELb1ELb1ELb1ELb0EEENS1_21CollectiveEpilogueFwdINS6_IJSA_SC_SB_EEES9_NS_10bfloat16_tESG_Li256ELb1ELb1ELb1ELb1EEENS1_36VarlenDynamicPersistentTileSchedulerILi128ELi160ELi256ELi128ELb1ELb1ELb1ELb0ELb1ELb1EEEEEEEEEvNT_6ParamsE)
        /*04b8*/ 	.word	0x00000000


	//----- nvinfo : EIATTR_MIN_STACK_SIZE
	.align		4
.L_212:
        /*04bc*/ 	.byte	0x04, 0x12
        /*04be*/ 	.short	(.L_214 - .L_213)
	.align		4
.L_213:
        /*04c0*/ 	.word	index@(_ZN7cutlass13device_kernelIN5flash11enable_sm90INS1_16FlashAttnFwdSm90INS1_25CollectiveMainloopFwdSm90ILi2EN4cute5tupleIJNS5_1CILi1EEES8_S8_EEENS6_IJNS7_ILi128EEENS7_ILi160EEENS7_ILi192EEEEEELi192ENS_12float_e4m3_tEfNS_4arch4Sm90ELb0ELb0ELb0ELb1ELb1ELb1ELb0ELb1ELb1ELb1ELb1ELb0EEENS1_21CollectiveEpilogueFwdINS6_IJSA_SC_SB_EEES9_NS_10bfloat16_tESG_Li256ELb1ELb1ELb1ELb1EEENS1_36VarlenDynamicPersistentTileSchedulerILi128ELi160ELi256ELi128ELb1ELb1ELb1ELb0ELb1ELb1EEEEEEEEEvNT_6ParamsE)
        /*04c4*/ 	.word	0x00000000


	//----- nvinfo : EIATTR_MIN_STACK_SIZE
	.align		4
.L_214:
        /*04c8*/ 	.byte	0x04, 0x12
        /*04ca*/ 	.short	(.L_216 - .L_215)
	.align		4
.L_215:
        /*04cc*/ 	.word	index@(_ZN7cutlass13device_kernelIN5flash11enable_sm90INS1_16FlashAttnFwdSm90INS1_25CollectiveMainloopFwdSm90ILi2EN4cute5tupleIJNS5_1CILi1EEES8_S8_EEENS6_IJNS7_ILi128EEESA_NS7_ILi192EEEEEELi192ENS_12float_e4m3_tEfNS_4arch4Sm90ELb0ELb1ELb0ELb0ELb1ELb0ELb0ELb1ELb1ELb1ELb1ELb0EEENS1_21CollectiveEpilogueFwdINS6_IJSA_SB_SA_EEES9_NS_10bfloat16_tESF_Li256ELb0ELb1ELb1ELb1EEENS1_19SingleTileSchedulerILb0ELb1ELb1ELi128EEEEEEEEEvNT_6ParamsE)
        /*04d0*/ 	.word	0x00000000


	//----- nvinfo : EIATTR_MIN_STACK_SIZE
	.align		4
.L_216:
        /*04d4*/ 	.byte	0x04, 0x12
        /*04d6*/ 	.short	(.L_218 - .L_217)
	.align		4
.L_217:
        /*04d8*/ 	.word	index@(_ZN7cutlass13device_kernelIN5flash11enable_sm90INS1_16FlashAttnFwdSm90INS1_25CollectiveMainloopFwdSm90ILi2EN4cute5tupleIJNS5_1CILi1EEES8_S8_EEENS6_IJNS7_ILi128EEESA_NS7_ILi192EEEEEELi192ENS_12float_e4m3_tEfNS_4arch4Sm90ELb0ELb1ELb0ELb1ELb1ELb0ELb0ELb1ELb1ELb1ELb1ELb0EEENS1_21CollectiveEpilogueFwdINS6_IJSA_SB_SA_EEES9_NS_10bfloat16_tESF_Li256ELb1ELb1ELb1ELb1EEENS1_36VarlenDynamicPersistentTileSchedulerILi128ELi128ELi256ELi128ELb1ELb1ELb1ELb1ELb0ELb1EEEEEEEEEvNT_6ParamsE)
        /*04dc*/ 	.word	0x00000000


	//----- nvinfo : EIATTR_MIN_STACK_SIZE
	.align		4
.L_218:
        /*04e0*/ 	.byte	0x04, 0x12
        /*04e2*/ 	.short	(.L_220 - .L_219)
	.align		4
.L_219:
        /*04e4*/ 	.word	index@(_ZN7cutlass13device_kernelIN5flash11enable_sm90INS1_16FlashAttnFwdSm90INS1_25CollectiveMainloopFwdSm90ILi2EN4cute5tupleIJNS5_1CILi1EEES8_S8_EEENS6_IJNS7_ILi128EEESA_NS7_ILi192EEEEEELi192ENS_12float_e4m3_tEfNS_4arch4Sm90ELb0ELb1ELb0ELb1ELb1ELb1ELb0ELb1ELb1ELb1ELb1ELb0EEENS1_21CollectiveEpilogueFwdINS6_IJSA_SB_SA_EEES9_NS_10bfloat16_tESF_Li256ELb1ELb1ELb1ELb1EEENS1_36VarlenDynamicPersistentTileSchedulerILi128ELi128ELi256ELi128ELb1ELb1ELb1ELb1ELb0ELb1EEEEEEEEEvNT_6ParamsE)
        /*04e8*/ 	.word	0x00000000


	//----- nvinfo : EIATTR_MIN_STACK_SIZE
	.align		4
.L_220:
        /*04ec*/ 	.byte	0x04, 0x12
        /*04ee*/ 	.short	(.L_222 - .L_221)
	.align		4
.L_221:
        /*04f0*/ 	.word	index@(_ZN7cutlass13device_kernelIN5flash11enable_sm90INS1_16FlashAttnFwdSm90INS1_25CollectiveMainloopFwdSm90ILi2EN4cute5tupleIJNS5_1CILi1EEES8_S8_EEENS6_IJNS7_ILi128EEENS7_ILi160EEENS7_ILi192EEEEEELi192ENS_12float_e4m3_tEfNS_4arch4Sm90ELb1ELb0ELb0ELb0ELb1ELb0ELb0ELb1ELb1ELb1ELb1ELb0EEENS1_21CollectiveEpilogueFwdINS6_IJSA_SC_SB_EEES9_NS_10bfloat16_tESG_Li256ELb0ELb1ELb1ELb1EEENS1_19SingleTileSchedulerILb0ELb1ELb1ELi128EEEEEEEEEvNT_6ParamsE)
        /*04f4*/ 	.word	0x00000000


	//----- nvinfo : EIATTR_MIN_STACK_SIZE
	.align		4
.L_222:
        /*04f8*/ 	.byte	0x04, 0x12
        /*04fa*/ 	.short	(.L_224 - .L_223)
	.align		4
.L_223:
        /*04fc*/ 	.word	index@(_ZN7cutlass13device_kernelIN5flash11enable_sm90INS1_16FlashAttnFwdSm90INS1_25CollectiveMainloopFwdSm90ILi2EN4cute5tupleIJNS5_1CILi1EEES8_S8_EEENS6_IJNS7_ILi128EEENS7_ILi160EEENS7_ILi192EEEEEELi192ENS_12float_e4m3_tEfNS_4arch4Sm90ELb1ELb0ELb0ELb1ELb1ELb0ELb0ELb1ELb1ELb1ELb1ELb0EEENS1_21CollectiveEpilogueFwdINS6_IJSA_SC_SB_EEES9_NS_10bfloat16_tESG_Li256ELb1ELb1ELb1ELb1EEENS1_36VarlenDynamicPersistentTileSchedulerILi128ELi160ELi256ELi128ELb1ELb1ELb1ELb1ELb1ELb1EEEEEEEEEvNT_6ParamsE)
        /*0500*/ 	.word	0x00000000


	//----- nvinfo : EIATTR_MIN_STACK_SIZE
	.align		4
.L_224:
        /*0504*/ 	.byte	0x04, 0x12
        /*0506*/ 	.short	(.L_226 - .L_225)
	.align		4
.L_225:
        /*0508*/ 	.word	index@(_ZN7cutlass13device_kernelIN5flash11enable_sm90INS1_16FlashAttnFwdSm90INS1_25CollectiveMainloopFwdSm90ILi2EN4cute5tupleIJNS5_1CILi1EEES8_S8_EEENS6_IJNS7_ILi128EEENS7_ILi160EEENS7_ILi192EEEEEELi192ENS_12float_e4m3_tEfNS_4arch4Sm90ELb1ELb0ELb0ELb1ELb1ELb1ELb0ELb1ELb1ELb1ELb1ELb0EEENS1_21CollectiveEpilogueFwdINS6_IJSA_SC_SB_EEES9_NS_10bfloat16_tESG_Li256ELb1ELb1ELb1ELb1EEENS1_36VarlenDynamicPersistentTileSchedulerILi128ELi160ELi256ELi128ELb1ELb1ELb1ELb1ELb1ELb1EEEEEEEEEvNT_6ParamsE)
        /*050c*/ 	.word	0x00000000


	//----- nvinfo : EIATTR_MIN_STACK_SIZE
	.align		4
.L_226:
        /*0510*/ 	.byte	0x04, 0x12
        /*0512*/ 	.short	(.L_228 - .L_227)
	.align		4
.L_227:
        /*0514*/ 	.word	index@(_ZN7cutlass13device_kernelIN5flash11enable_sm90INS1_16FlashAttnFwdSm90INS1_25CollectiveMainloopFwdSm90ILi2EN4cute5tupleIJNS5_1CILi1EEES8_S8_EEENS6_IJNS7_ILi128EEENS7_ILi160EEESA_EEELi128ENS_12float_e4m3_tEfNS_4arch4Sm90ELb0ELb0ELb0ELb0ELb1ELb0ELb0ELb1ELb1ELb1ELb1ELb0EEENS1_21CollectiveEpilogueFwdINS6_IJSA_SA_SB_EEES9_NS_10bfloat16_tESF_Li256ELb0ELb1ELb1ELb1EEENS1_19SingleTileSchedulerILb0ELb1ELb1ELi128EEEEEEEEEvNT_6ParamsE)
        /*0518*/ 	.word	0x00000000


	//----- nvinfo : EIATTR_MIN_STACK_SIZE
	.align		4
.L_228:
        /*051c*/ 	.byte	0x04, 0x12
        /*051e*/ 	.short	(.L_230 - .L_229)
	.align		4
.L_229:
        /*0520*/ 	.word	index@(_ZN7cutlass13device_kernelIN5flash11enable_sm90INS1_16FlashAttnFwdSm90INS1_25CollectiveMainloopFwdSm90ILi2EN4cute5tupleIJNS5_1CILi1EEES8_S8_EEENS6_IJNS7_ILi128EEENS7_ILi160EEESA_EEELi128ENS_12float_e4m3_tEfNS_4arch4Sm90ELb0ELb0ELb0ELb1ELb1ELb0ELb0ELb1ELb1ELb1ELb1ELb0EEENS1_21CollectiveEpilogueFwdINS6_IJSA_SA_SB_EEES9_NS_10bfloat16_tESF_Li256ELb1ELb1ELb1ELb1EEENS1_36VarlenDynamicPersistentTileSchedulerILi128ELi160ELi256ELi128ELb1ELb1ELb1ELb0ELb1ELb1EEEEEEEEEvNT_6ParamsE)
        /*0524*/ 	.word	0x00000000


	//----- nvinfo : EIATTR_MIN_STACK_SIZE
	.align		4
.L_230:
        /*0528*/ 	.byte	0x04, 0x12
        /*052a*/ 	.short	(.L_232 - .L_231)
	.align		4
.L_231:
        /*052c*/ 	.word	index@(_ZN7cutlass13device_kernelIN5flash11enable_sm90INS1_16FlashAttnFwdSm90INS1_25CollectiveMainloopFwdSm90ILi2EN4cute5tupleIJNS5_1CILi1EEES8_S8_EEENS6_IJNS7_ILi128EEENS7_ILi160EEESA_EEELi128ENS_12float_e4m3_tEfNS_4arch4Sm90ELb0ELb0ELb0ELb1ELb1ELb1ELb0ELb1ELb1ELb1ELb1ELb0EEENS1_21CollectiveEpilogueFwdINS6_IJSA_SA_SB_EEES9_NS_10bfloat16_tESF_Li256ELb1ELb1ELb1ELb1EEENS1_36VarlenDynamicPersistentTileSchedulerILi128ELi160ELi256ELi128ELb1ELb1ELb1ELb0ELb1ELb1EEEEEEEEEvNT_6ParamsE)
        /*0530*/ 	.word	0x00000000


	//----- nvinfo : EIATTR_MIN_STACK_SIZE
	.align		4
.L_232:
        /*0534*/ 	.byte	0x04, 0x12
        /*0536*/ 	.short	(.L_234 - .L_233)
	.align		4
.L_233:
        /*0538*/ 	.word	index@(_ZN7cutlass13device_kernelIN5flash11enable_sm90INS1_16FlashAttnFwdSm90INS1_25CollectiveMainloopFwdSm90ILi2EN4cute5tupleIJNS5_1CILi1EEES8_S8_EEENS6_IJNS7_ILi128EEENS7_ILi160EEESA_EEELi128ENS_12float_e4m3_tEfNS_4arch4Sm90ELb0ELb1ELb0ELb0ELb1ELb0ELb0ELb1ELb1ELb1ELb1ELb0EEENS1_21CollectiveEpilogueFwdINS6_IJSA_SA_SB_EEES9_NS_10bfloat16_tESF_Li256ELb0ELb1ELb1ELb1EEENS1_19SingleTileSchedulerILb0ELb1ELb1ELi128EEEEEEEEEvNT_6ParamsE)
        /*053c*/ 	.word	0x00000000


	//----- nvinfo : EIATTR_MIN_STACK_SIZE
	.align		4
.L_234:
        /*0540*/ 	.byte	0x04, 0x12
        /*0542*/ 	.short	(.L_236 - .L_235)
	.align		4
.L_235:
        /*0544*/ 	.word	index@(_ZN7cutlass13device_kernelIN5flash11enable_sm90INS1_16FlashAttnFwdSm90INS1_25CollectiveMainloopFwdSm90ILi2EN4cute5tupleIJNS5_1CILi1EEES8_S8_EEENS6_IJNS7_ILi128EEENS7_ILi160EEESA_EEELi128ENS_12float_e4m3_tEfNS_4arch4Sm90ELb0ELb1ELb0ELb1ELb1ELb0ELb0ELb1ELb1ELb1ELb1ELb0EEENS1_21CollectiveEpilogueFwdINS6_IJSA_SA_SB_EEES9_NS_10bfloat16_tESF_Li256ELb1ELb1ELb1ELb1EEENS1_36VarlenDynamicPersistentTileSchedulerILi128ELi160ELi256ELi128ELb1ELb1ELb1ELb1ELb0ELb1EEEEEEEEEvNT_6ParamsE)
        /*0548*/ 	.word	0x00000000


	//----- nvinfo : EIATTR_MIN_STACK_SIZE
	.align		4
.L_236:
        /*054c*/ 	.byte	0x04, 0x12
        /*054e*/ 	.short	(.L_238 - .L_237)
	.align		4
.L_237:
        /*0550*/ 	.word	index@(_ZN7cutlass13device_kernelIN5flash11enable_sm90INS1_16FlashAttnFwdSm90INS1_25CollectiveMainloopFwdSm90ILi2EN4cute5tupleIJNS5_1CILi1EEES8_S8_EEENS6_IJNS7_ILi128EEENS7_ILi160EEESA_EEELi128ENS_12float_e4m3_tEfNS_4arch4Sm90ELb0ELb1ELb0ELb1ELb1ELb1ELb0ELb1ELb1ELb1ELb1ELb0EEENS1_21CollectiveEpilogueFwdINS6_IJSA_SA_SB_EEES9_NS_10bfloat16_tESF_Li256ELb1ELb1ELb1ELb1EEENS1_36VarlenDynamicPersistentTileSchedulerILi128ELi160ELi256ELi128ELb1ELb1ELb1ELb1ELb0ELb1EEEEEEEEEvNT_6ParamsE)
        /*0554*/ 	.word	0x00000000


	//----- nvinfo : EIATTR_MIN_STACK_SIZE
	.align		4
.L_238:
        /*0558*/ 	.byte	0x04, 0x12
        /*055a*/ 	.short	(.L_240 - .L_239)
	.align		4
.L_239:
        /*055c*/ 	.word	index@(_ZN7cutlass13device_kernelIN5flash11enable_sm90INS1_16FlashAttnFwdSm90INS1_25CollectiveMainloopFwdSm90ILi2EN4cute5tupleIJNS5_1CILi1EEES8_S8_EEENS6_IJNS7_ILi128EEENS7_ILi160EEESA_EEELi128ENS_12float_e4m3_tEfNS_4arch4Sm90ELb1ELb0ELb0ELb0ELb1ELb0ELb0ELb1ELb1ELb1ELb1ELb0EEENS1_21CollectiveEpilogueFwdINS6_IJSA_SA_SB_EEES9_NS_10bfloat16_tESF_Li256ELb0ELb1ELb1ELb1EEENS1_19SingleTileSchedulerILb0ELb1ELb1ELi128EEEEEEEEEvNT_6ParamsE)
        /*0560*/ 	.word	0x00000000


	//----- nvinfo : EIATTR_MIN_STACK_SIZE
	.align		4
.L_240:
        /*0564*/ 	.byte	0x04, 0x12
        /*0566*/ 	.short	(.L_242 - .L_241)
	.align		4
.L_241:
        /*0568*/ 	.word	index@(_ZN7cutlass13device_kernelIN5flash11enable_sm90INS1_16FlashAttnFwdSm90INS1_25CollectiveMainloopFwdSm90ILi2EN4cute5tupleIJNS5_1CILi1EEES8_S8_EEENS6_IJNS7_ILi128EEENS7_ILi160EEESA_EEELi128ENS_12float_e4m3_tEfNS_4arch4Sm90ELb1ELb0ELb0ELb1ELb1ELb0ELb0ELb1ELb1ELb1ELb1ELb0EEENS1_21CollectiveEpilogueFwdINS6_IJSA_SA_SB_EEES9_NS_10bfloat16_tESF_Li256ELb1ELb1ELb1ELb1EEENS1_36VarlenDynamicPersistentTileSchedulerILi128ELi160ELi256ELi128ELb1ELb1ELb1ELb1ELb1ELb1EEEEEEEEEvNT_6ParamsE)
        /*056c*/ 	.word	0x00000000


	//----- nvinfo : EIATTR_MIN_STACK_SIZE
	.align		4
.L_242:
        /*0570*/ 	.byte	0x04, 0x12
        /*0572*/ 	.short	(.L_244 - .L_243)
	.align		4
.L_243:
        /*0574*/ 	.word	index@(_ZN7cutlass13device_kernelIN5flash11enable_sm90INS1_16FlashAttnFwdSm90INS1_25CollectiveMainloopFwdSm90ILi2EN4cute5tupleIJNS5_1CILi1EEES8_S8_EEENS6_IJNS7_ILi128EEENS7_ILi160EEESA_EEELi128ENS_12float_e4m3_tEfNS_4arch4Sm90ELb1ELb0ELb0ELb1ELb1ELb1ELb0ELb1ELb1ELb1ELb1ELb0EEENS1_21CollectiveEpilogueFwdINS6_IJSA_SA_SB_EEES9_NS_10bfloat16_tESF_Li256ELb1ELb1ELb1ELb1EEENS1_36VarlenDynamicPersistentTileSchedulerILi128ELi160ELi256ELi128ELb1ELb1ELb1ELb1ELb1ELb1EEEEEEEEEvNT_6ParamsE)
        /*0578*/ 	.word	0x00000000


	//----- nvinfo : EIATTR_MIN_STACK_SIZE
	.align		4
.L_244:
        /*057c*/ 	.byte	0x04, 0x12
        /*057e*/ 	.short	(.L_246 - .L_245)
	.align		4
.L_245:
        /*0580*/ 	.word	index@(_ZN7cutlass13device_kernelIN5flash11enable_sm90INS1_16FlashAttnFwdSm90INS1_25CollectiveMainloopFwdSm90ILi2EN4cute5tupleIJNS5_1CILi1EEES8_S8_EEENS6_IJNS7_ILi192EEENS7_ILi128EEENS7_ILi96EEEEEELi96ENS_12float_e4m3_tEfNS_4arch4Sm90ELb0ELb0ELb0ELb0ELb1ELb0ELb0ELb1ELb1ELb1ELb1ELb0EEENS1_21CollectiveEpilogueFwdINS6_IJSA_SC_SB_EEES9_NS_10bfloat16_tESG_Li384ELb0ELb1ELb1ELb1EEENS1_19SingleTileSchedulerILb0ELb1ELb1ELi192EEEEEEEEEvNT_6ParamsE)
        /*0584*/ 	.word	0x00000000


	//----- nvinfo : EIATTR_MIN_STACK_SIZE
	.align		4
.L_246:
        /*0588*/ 	.byte	0x04, 0x12
        /*058a*/ 	.short	(.L_248 - .L_247)
	.align		4
.L_247:
        /*058c*/ 	.word	index@(_ZN7cutlass13device_kernelIN5flash11enable_sm90INS1_16FlashAttnFwdSm90INS1_25CollectiveMainloopFwdSm90ILi2EN4cute5tupleIJNS5_1CILi1EEES8_S8_EEENS6_IJNS7_ILi192EEENS7_ILi128EEENS7_ILi96EEEEEELi96ENS_12float_e4m3_tEfNS_4arch4Sm90ELb0ELb0ELb0ELb1ELb1ELb0ELb0ELb1ELb1ELb1ELb1ELb0EEENS1_21CollectiveEpilogueFwdINS6_IJSA_SC_SB_EEES9_NS_10bfloat16_tESG_Li384ELb1ELb1ELb1ELb1EEENS1_36VarlenDynamicPersistentTileSchedulerILi192ELi128ELi384ELi128ELb1ELb1ELb1ELb0ELb1ELb1EEEEEEEEEvNT_6ParamsE)
        /*0590*/ 	.word	0x00000000


	//----- nvinfo : EIATTR_MIN_STACK_SIZE
	.align		4
.L_248:
        /*0594*/ 	.byte	0x04, 0x12
        /*0596*/ 	.short	(.L_250 - .L_249)
	.align		4
.L_249:
        /*0598*/ 	.word	index@(_ZN7cutlass13device_kernelIN5flash11enable_sm90INS1_16FlashAttnFwdSm90INS1_25CollectiveMainloopFwdSm90ILi2EN4cute5tupleIJNS5_1CILi1EEES8_S8_EEENS6_IJNS7_ILi192EEENS7_ILi128EEENS7_ILi96EEEEEELi96ENS_12float_e4m3_tEfNS_4arch4Sm90ELb0ELb0ELb0ELb1ELb1ELb1ELb0ELb1ELb1ELb1ELb1ELb0EEENS1_21CollectiveEpilogueFwdINS6_IJSA_SC_SB_EEES9_NS_10bfloat16_tESG_Li384ELb1ELb1ELb1ELb1EEENS1_36VarlenDynamicPersistentTileSchedulerILi192ELi128ELi384ELi128ELb1ELb1ELb1ELb0ELb1ELb1EEEEEEEEEvNT_6ParamsE)
        /*059c*/ 	.word	0x00000000


	//----- nvinfo : EIATTR_MIN_STACK_SIZE
	.align		4
.L_250:
        /*05a0*/ 	.byte	0x04, 0x12
        /*05a2*/ 	.short	(.L_252 - .L_251)
	.align		4
.L_251:
        /*05a4*/ 	.word	index@(_ZN7cutlass13device_kernelIN5flash11enable_sm90INS1_16FlashAttnFwdSm90INS1_25CollectiveMainloopFwdSm90ILi2EN4cute5tupleIJNS5_1CILi1EEES8_S8_EEENS6_IJNS7_ILi192EEENS7_ILi128EEENS7_ILi96EEEEEELi96ENS_12float_e4m3_tEfNS_4arch4Sm90ELb0ELb1ELb0ELb0ELb1ELb0ELb0ELb1ELb1ELb1ELb1ELb0EEENS1_21CollectiveEpilogueFwdINS6_IJSA_SC_SB_EEES9_NS_10bfloat16_tESG_Li384ELb0ELb1ELb1ELb1EEENS1_19SingleTileSchedulerILb0ELb1ELb1ELi192EEEEEEEEEvNT_6ParamsE)
        /*05a8*/ 	.word	0x00000000


	//----- nvinfo : EIATTR_MIN_STACK_SIZE
	.align		4
.L_252:
        /*05ac*/ 	.byte	0x04, 0x12
        /*05ae*/ 	.short	(.L_254 - .L_253)
	.align		4
.L_253:
        /*05b0*/ 	.word	index@(_ZN7cutlass13device_kernelIN5flash11enable_sm90INS1_16FlashAttnFwdSm90INS1_25CollectiveMainloopFwdSm90ILi2EN4cute5tupleIJNS5_1CILi1EEES8_S8_EEENS6_IJNS7_ILi192EEENS7_ILi128EEENS7_ILi96EEEEEELi96ENS_12float_e4m3_tEfNS_4arch4Sm90ELb0ELb1ELb0ELb1ELb1ELb0ELb0ELb1ELb1ELb1ELb1ELb0EEENS1_21CollectiveEpilogueFwdINS6_IJSA_SC_SB_EEES9_NS_10bfloat16_tESG_Li384ELb1ELb1ELb1ELb1EEENS1_36VarlenDynamicPersistentTileSchedulerILi192ELi128ELi384ELi128ELb1ELb1ELb1ELb1ELb0ELb1EEEEEEEEEvNT_6ParamsE)
        /*05b4*/ 	.word	0x00000000


	//----- nvinfo : EIATTR_MIN_STACK_SIZE
	.align		4
.L_254:
        /*05b8*/ 	.byte	0x04, 0x12
        /*05ba*/ 	.short	(.L_256 - .L_255)
	.align		4
.L_255:
        /*05bc*/ 	.word	index@(_ZN7cutlass13device_kernelIN5flash11enable_sm90INS1_16FlashAttnFwdSm90INS1_25CollectiveMainloopFwdSm90ILi2EN4cute5tupleIJNS5_1CILi1EEES8_S8_EEENS6_IJNS7_ILi192EEENS7_ILi128EEENS7_ILi96EEEEEELi96ENS_12float_e4m3_tEfNS_4arch4Sm90ELb0ELb1ELb0ELb1ELb1ELb1ELb0ELb1ELb1ELb1ELb1ELb0EEENS1_21CollectiveEpilogueFwdINS6_IJSA_SC_SB_EEES9_NS_10bfloat16_tESG_Li384ELb1ELb1ELb1ELb1EEENS1_36VarlenDynamicPersistentTileSchedulerILi192ELi128ELi384ELi128ELb1ELb1ELb1ELb1ELb0ELb1EEEEEEEEEvNT_6ParamsE)
        /*05c0*/ 	.word	0x00000000


	//----- nvinfo : EIATTR_MIN_STACK_SIZE
	.align		4
.L_256:
        /*05c4*/ 	.byte	0x04, 0x12
        /*05c6*/ 	.short	(.L_258 - .L_257)
	.align		4
.L_257:
        /*05c8*/ 	.word	index@(_ZN7cutlass13device_kernelIN5flash11enable_sm90INS1_16FlashAttnFwdSm90INS1_25CollectiveMainloopFwdSm90ILi2EN4cute5tupleIJNS5_1CILi1EEES8_S8_EEENS6_IJNS7_ILi192EEENS7_ILi128EEENS7_ILi96EEEEEELi96ENS_12float_e4m3_tEfNS_4arch4Sm90ELb1ELb0ELb0ELb0ELb1ELb0ELb0ELb1ELb1ELb1ELb1ELb0EEENS1_21CollectiveEpilogueFwdINS6_IJSA_SC_SB_EEES9_NS_10bfloat16_tESG_Li384ELb0ELb1ELb1ELb1EEENS1_19SingleTileSchedulerILb0ELb1ELb1ELi192EEEEEEEEEvNT_6ParamsE)
        /*05cc*/ 	.word	0x00000000


	//----- nvinfo : EIATTR_MIN_STACK_SIZE
	.align		4
.L_258:
        /*05d0*/ 	.byte	0x04, 0x12
        /*05d2*/ 	.short	(.L_260 - .L_259)
	.align		4
.L_259:
        /*05d4*/ 	.word	index@(_ZN7cutlass13device_kernelIN5flash11enable_sm90INS1_16FlashAttnFwdSm90INS1_25CollectiveMainloopFwdSm90ILi2EN4cute5tupleIJNS5_1CILi1EEES8_S8_EEENS6_IJNS7_ILi192EEENS7_ILi128EEENS7_ILi96EEEEEELi96ENS_12float_e4m3_tEfNS_4arch4Sm90ELb1ELb0ELb0ELb1ELb1ELb0ELb0ELb1ELb1ELb1ELb1ELb0EEENS1_21CollectiveEpilogueFwdINS6_IJSA_SC_SB_EEES9_NS_10bfloat16_tESG_Li384ELb1ELb1ELb1ELb1EEENS1_36VarlenDynamicPersistentTileSchedulerILi192ELi128ELi384ELi128ELb1ELb1ELb1ELb1ELb1ELb1EEEEEEEEEvNT_6ParamsE)
        /*05d8*/ 	.word	0x00000000


	//----- nvinfo : EIATTR_MIN_STACK_SIZE
	.align		4
.L_260:
        /*05dc*/ 	.byte	0x04, 0x12
        /*05de*/ 	.short	(.L_262 - .L_261)
	.align		4
.L_261:
        /*05e0*/ 	.word	index@(_ZN7cutlass13device_kernelIN5flash11enable_sm90INS1_16FlashAttnFwdSm90INS1_25CollectiveMainloopFwdSm90ILi2EN4cute5tupleIJNS5_1CILi1EEES8_S8_EEENS6_IJNS7_ILi192EEENS7_ILi128EEENS7_ILi96EEEEEELi96ENS_12float_e4m3_tEfNS_4arch4Sm90ELb1ELb0ELb0ELb1ELb1ELb1ELb0ELb1ELb1ELb1ELb1ELb0EEENS1_21CollectiveEpilogueFwdINS6_IJSA_SC_SB_EEES9_NS_10bfloat16_tESG_Li384ELb1ELb1ELb1ELb1EEENS1_36VarlenDynamicPersistentTileSchedulerILi192ELi128ELi384ELi128ELb1ELb1ELb1ELb1ELb1ELb1EEEEEEEEEvNT_6ParamsE)
        /*05e4*/ 	.word	0x00000000


	//----- nvinfo : EIATTR_MIN_STACK_SIZE
	.align		4
.L_262:
        /*05e8*/ 	.byte	0x04, 0x12
        /*05ea*/ 	.short	(.L_264 - .L_263)
	.align		4
.L_263:
        /*05ec*/ 	.word	index@(_ZN7cutlass13device_kernelIN5flash11enable_sm90INS1_16FlashAttnFwdSm90INS1_25CollectiveMainloopFwdSm90ILi2EN4cute5tupleIJNS5_1CILi1EEES8_S8_EEENS6_IJNS7_ILi192EEENS7_ILi160EEENS7_ILi64EEEEEELi64ENS_12float_e4m3_tEfNS_4arch4Sm90ELb0ELb0ELb0ELb0ELb1ELb0ELb0ELb1ELb1ELb1ELb1ELb0EEENS1_21CollectiveEpilogueFwdINS6_IJSA_SC_SB_EEES9_NS_10bfloat16_tESG_Li384ELb0ELb1ELb1ELb1EEENS1_19SingleTileSchedulerILb0ELb1ELb1ELi192EEEEEEEEEvNT_6ParamsE)
        /*05f0*/ 	.word	0x00000000


	//----- nvinfo : EIATTR_MIN_STACK_SIZE
	.align		4
.L_264:
        /*05f4*/ 	.byte	0x04, 0x12
        /*05f6*/ 	.short	(.L_266 - .L_265)
	.align		4
.L_265:
        /*05f8*/ 	.word	index@(_ZN7cutlass13device_kernelIN5flash11enable_sm90INS1_16FlashAttnFwdSm90INS1_25CollectiveMainloopFwdSm90ILi2EN4cute5tupleIJNS5_1CILi1EEES8_S8_EEENS6_IJNS7_ILi192EEENS7_ILi160EEENS7_ILi64EEEEEELi64ENS_12float_e4m3_tEfNS_4arch4Sm90ELb0ELb0ELb0ELb1ELb1ELb0ELb0ELb1ELb1ELb1ELb1ELb0EEENS1_21CollectiveEpilogueFwdINS6_IJSA_SC_SB_EEES9_NS_10bfloat16_tESG_Li384ELb1ELb1ELb1ELb1EEENS1_36VarlenDynamicPersistentTileSchedulerILi192ELi160ELi384ELi128ELb1ELb1ELb1ELb0ELb1ELb1EEEEEEEEEvNT_6ParamsE)
        /*05fc*/ 	.word	0x00000000


	//----- nvinfo : EIATTR_MIN_STACK_SIZE
	.align		4
.L_266:
        /*0600*/ 	.byte	0x04, 0x12
        /*0602*/ 	.short	(.L_268 - .L_267)
	.align		4
.L_267:
        /*0604*/ 	.word	index@(_ZN7cutlass13device_kernelIN5flash11enable_sm90INS1_16FlashAttnFwdSm90INS1_25CollectiveMainloopFwdSm90ILi2EN4cute5tupleIJNS5_1CILi1EEES8_S8_EEENS6_IJNS7_ILi192EEENS7_ILi160EEENS7_ILi64EEEEEELi64ENS_12float_e4m3_tEfNS_4arch4Sm90ELb0ELb0ELb0ELb1ELb1ELb1ELb0ELb1ELb1ELb1ELb1ELb0EEENS1_21CollectiveEpilogueFwdINS6_IJSA_SC_SB_EEES9_NS_10bfloat16_tESG_Li384ELb1ELb1ELb1ELb1EEENS1_36VarlenDynamicPersistentTileSchedulerILi192ELi160ELi384ELi128ELb1ELb1ELb1ELb0ELb1ELb1EEEEEEEEEvNT_6ParamsE)
        /*0608*/ 	.word	0x00000000


	//----- nvinfo : EIATTR_MIN_STACK_SIZE
	.align		4
.L_268:
        /*060c*/ 	.byte	0x04, 0x12
        /*060e*/ 	.short	(.L_270 - .L_269)
	.align		4
.L_269:
        /*0610*/ 	.word	index@(_ZN7cutlass13device_kernelIN5flash11enable_sm90INS1_16FlashAttnFwdSm90INS1_25CollectiveMainloopFwdSm90ILi2EN4cute5tupleIJNS5_1CILi1EEES8_S8_EEENS6_IJNS7_ILi192EEENS7_ILi160EEENS7_ILi64EEEEEELi64ENS_12float_e4m3_tEfNS_4arch4Sm90ELb0ELb1ELb0ELb0ELb1ELb0ELb0ELb1ELb1ELb1ELb1ELb0EEENS1_21CollectiveEpilogueFwdINS6_IJSA_SC_SB_EEES9_NS_10bfloat16_tESG_Li384ELb0ELb1ELb1ELb1EEENS1_19SingleTileSchedulerILb0ELb1ELb1ELi192EEEEEEEEEvNT_6ParamsE)
        /*0614*/ 	.word	0x00000000


	//----- nvinfo : EIATTR_MIN_STACK_SIZE
	.align		4
.L_270:
        /*0618*/ 	.byte	0x04, 0x12
        /*061a*/ 	.short	(.L_272 - .L_271)
	.align		4
.L_271:
        /*061c*/ 	.word	index@(_ZN7cutlass13device_kernelIN5flash11enable_sm90INS1_16FlashAttnFwdSm90INS1_25CollectiveMainloopFwdSm90ILi2EN4cute5tupleIJNS5_1CILi1EEES8_S8_EEENS6_IJNS7_ILi192EEENS7_ILi160EEENS7_ILi64EEEEEELi64ENS_12float_e4m3_tEfNS_4arch4Sm90ELb0ELb1ELb0ELb1ELb1ELb0ELb0ELb1ELb1ELb1ELb1ELb0EEENS1_21CollectiveEpilogueFwdINS6_IJSA_SC_SB_EEES9_NS_10bfloat16_tESG_Li384ELb1ELb1ELb1ELb1EEENS1_36VarlenDynamicPersistentTileSchedulerILi192ELi160ELi384ELi128ELb1ELb1ELb1ELb1ELb0ELb1EEEEEEEEEvNT_6ParamsE)
        /*0620*/ 	.word	0x00000000


	//----- nvinfo : EIATTR_MIN_STACK_SIZE
	.align		4
.L_272:
        /*0624*/ 	.byte	0x04, 0x12
        /*0626*/ 	.short	(.L_274 - .L_273)
	.align		4
.L_273:
        /*0628*/ 	.word	index@(_ZN7cutlass13device_kernelIN5flash11enable_sm90INS1_16FlashAttnFwdSm90INS1_25CollectiveMainloopFwdSm90ILi2EN4cute5tupleIJNS5_1CILi1EEES8_S8_EEENS6_IJNS7_ILi192EEENS7_ILi160EEENS7_ILi64EEEEEELi64ENS_12float_e4m3_tEfNS_4arch4Sm90ELb0ELb1ELb0ELb1ELb1ELb1ELb0ELb1ELb1ELb1ELb1ELb0EEENS1_21CollectiveEpilogueFwdINS6_IJSA_SC_SB_EEES9_NS_10bfloat16_tESG_Li384ELb1ELb1ELb1ELb1EEENS1_36VarlenDynamicPersistentTileSchedulerILi192ELi160ELi384ELi128ELb1ELb1ELb1ELb1ELb0ELb1EEEEEEEEEvNT_6ParamsE)
        /*062c*/ 	.word	0x00000000


	//----- nvinfo : EIATTR_MIN_STACK_SIZE
	.align		4
.L_274:
        /*0630*/ 	.byte	0x04, 0x12
        /*0632*/ 	.short	(.L_276 - .L_275)
	.align		4
.L_275:
        /*0634*/ 	.word	index@(_ZN7cutlass13device_kernelIN5flash11enable_sm90INS1_16FlashAttnFwdSm90INS1_25CollectiveMainloopFwdSm90ILi2EN4cute5tupleIJNS5_1CILi1EEES8_S8_EEENS6_IJNS7_ILi192EEENS7_ILi160EEENS7_ILi64EEEEEELi64ENS_12float_e4m3_tEfNS_4arch4Sm90ELb1ELb0ELb0ELb0ELb1ELb0ELb0ELb1ELb1ELb1ELb1ELb0EEENS1_21CollectiveEpilogueFwdINS6_IJSA_SC_SB_EEES9_NS_10bfloat16_tESG_Li384ELb0ELb1ELb1ELb1EEENS1_19SingleTileSchedulerILb0ELb1ELb1ELi192EEEEEEEEEvNT_6ParamsE)
        /*0638*/ 	.word	0x00000000


	//----- nvinfo : EIATTR_MIN_STACK_SIZE
	.align		4
.L_276:
        /*063c*/ 	.byte	0x04, 0x12
        /*063e*/ 	.short	(.L_278 - .L_277)
	.align		4
.L_277:
        /*0640*/ 	.word	index@(_ZN7cutlass13device_kernelIN5flash11enable_sm90INS1_16FlashAttnFwdSm90INS1_25CollectiveMainloopFwdSm90ILi2EN4cute5tupleIJNS5_1CILi1EEES8_S8_EEENS6_IJNS7_ILi192EEENS7_ILi160EEENS7_ILi64EEEEEELi64ENS_12float_e4m3_tEfNS_4arch4Sm90ELb1ELb0ELb0ELb1ELb1ELb0ELb0ELb1ELb1ELb1ELb1ELb0EEENS1_21CollectiveEpilogueFwdINS6_IJSA_SC_SB_EEES9_NS_10bfloat16_tESG_Li384ELb1ELb1ELb1ELb1EEENS1_36VarlenDynamicPersistentTileSchedulerILi192ELi160ELi384ELi128ELb1ELb1ELb1ELb1ELb1ELb1EEEEEEEEEvNT_6ParamsE)
        /*0644*/ 	.word	0x00000000


	//----- nvinfo : EIATTR_MIN_STACK_SIZE
	.align		4
.L_278:
        /*0648*/ 	.byte	0x04, 0x12
        /*064a*/ 	.short	(.L_280 - .L_279)
	.align		4
.L_279:
        /*064c*/ 	.word	index@(_ZN7cutlass13device_kernelIN5flash11enable_sm90INS1_16FlashAttnFwdSm90INS1_25CollectiveMainloopFwdSm90ILi2EN4cute5tupleIJNS5_1CILi1EEES8_S8_EEENS6_IJNS7_ILi192EEENS7_ILi160EEENS7_ILi64EEEEEELi64ENS_12float_e4m3_tEfNS_4arch4Sm90ELb1ELb0ELb0ELb1ELb1ELb1ELb0ELb1ELb1ELb1ELb1ELb0EEENS1_21CollectiveEpilogueFwdINS6_IJSA_SC_SB_EEES9_NS_10bfloat16_tESG_Li384ELb1ELb1ELb1ELb1EEENS1_36VarlenDynamicPersistentTileSchedulerILi192ELi160ELi384ELi128ELb1ELb1ELb1ELb1ELb1ELb1EEEEEEEEEvNT_6ParamsE)
        /*0650*/ 	.word	0x00000000
.L_280:


//--------------------- .nv.compat                --------------------------
	.section	.nv.compat,"",@"SHT_CUDA_COMPAT_INFO"
	.align	4
        /*0000*/ 	.byte	0x02, 0x09, 0x01, 0x00, 0x02, 0x02, 0x01, 0x00, 0x02, 0x05, 0x05, 0x00, 0x03, 0x07, 0x01, 0x01
        /*0010*/ 	.byte	0x02, 0x03, 0x00, 0x00, 0x02, 0x06, 0x01, 0x00, 0x04, 0x0b, 0x08, 0x00, 0x09, 0x00, 0x00, 0x00
        /*0020*/ 	.byte	0x00, 0x00, 0x00, 0x00


//--------------------- .nv.info._ZN7cutlass13device_kernelIN5flash11enable_sm90INS1_16FlashAttnFwdSm90INS1_25CollectiveMainloopFwdSm90ILi2EN4cute5tupleIJNS5_1CILi1EEES8_S8_EEENS6_IJNS7_ILi128EEESA_NS7_ILi256EEEEEELi256ENS_12float_e4m3_tEfNS_4arch4Sm90ELb0ELb0ELb0ELb0ELb1ELb0ELb0ELb1ELb0ELb1ELb1ELb0EEENS1_21CollectiveEpilogueFwdINS6_IJSA_SB_SA_EEES9_NS_10bfloat16_tESF_Li256ELb0ELb1ELb1ELb1EEENS1_19SingleTileSchedulerILb0ELb1ELb1ELi128EEEEEEEEEvNT_6ParamsE --------------------------
	.section	.nv.info._ZN7cutlass13device_kernelIN5flash11enable_sm90INS1_16FlashAttnFwdSm90INS1_25CollectiveMainloopFwdSm90ILi2EN4cute5tupleIJNS5_1CILi1EEES8_S8_EEENS6_IJNS7_ILi128EEESA_NS7_ILi256EEEEEELi256ENS_12float_e4m3_tEfNS_4arch4Sm90ELb0ELb0ELb0ELb0ELb1ELb0ELb0ELb1ELb0ELb1ELb1ELb0EEENS1_21CollectiveEpilogueFwdINS6_IJSA_SB_SA_EEES9_NS_10bfloat16_tESF_Li256ELb0ELb1ELb1ELb1EEENS1_19SingleTileSchedulerILb0ELb1ELb1ELi128EEEEEEEEEvNT_6ParamsE,"",@"SHT_CUDA_INFO"
	.sectionflags	@""
	.align	4


	//----- nvinfo : EIATTR_CUDA_API_VERSION
	.align		4
        /*0000*/ 	.byte	0x04, 0x37
        /*0002*/ 	.short	(.L_282 - .L_281)
.L_281:
        /*0004*/ 	.word	0x00000082


	//----- nvinfo : EIATTR_KPARAM_INFO
	.align		4
.L_282:
        /*0008*/ 	.byte	0x04, 0x17
        /*000a*/ 	.short	(.L_284 - .L_283)
.L_283:
        /*000c*/ 	.word	0x00000000
        /*0010*/ 	.short	0x0000
        /*0012*/ 	.short	0x0000
        /*0014*/ 	.byte	0x00, 0xf0, 0x01, 0x28


	//----- nvinfo : EIATTR_SPARSE_MMA_MASK
	.align		4
.L_284:
        /*0018*/ 	.byte	0x03, 0x50
        /*001a*/ 	.short	0x0000


	//----- nvinfo : EIATTR_MAXREG_COUNT
	.align		4
        /*001c*/ 	.byte	0x03, 0x1b
        /*001e*/ 	.short	0x00a8


	//----- nvinfo : EIATTR_MERCURY_ISA_VERSION
	.align		4
        /*0020*/ 	.byte	0x03, 0x5f
        /*0022*/ 	.short	0x0101


	//----- nvinfo : EIATTR_VRC_CTA_INIT_COUNT
	.align		4
        /*0024*/ 	.byte	0x02, 0x4a
	.zero		1
	.zero		1


	//----- nvinfo : EIATTR_EXIT_INSTR_OFFSETS
	.align		4
        /*0028*/ 	.byte	0x04, 0x1c
        /*002a*/ 	.short	(.L_286 - .L_285)


	//   ....[0]....
.L_285:
        /*002c*/ 	.word	0x00000010


	//----- nvinfo : EIATTR_MAX_THREADS
	.align		4
.L_286:
        /*0030*/ 	.byte	0x04, 0x05
        /*0032*/ 	.short	(.L_288 - .L_287)
.L_287:
        /*0034*/ 	.word	0x00000180
        /*0038*/ 	.word	0x00000001
        /*003c*/ 	.word	0x00000001


	//----- nvinfo : EIATTR_CBANK_PARAM_SIZE
	.align		4
.L_288:
        /*0040*/ 	.byte	0x03, 0x19
        /*0042*/ 	.short	0x0a00


	//----- nvinfo : EIATTR_PARAM_CBANK
	.align		4
        /*0044*/ 	.byte	0x04, 0x0a
        /*0046*/ 	.short	(.L_290 - .L_289)
	.align		4
.L_289:
        /*0048*/ 	.word	index@(.nv.constant0._ZN7cutlass13device_kernelIN5flash11enable_sm90INS1_16FlashAttnFwdSm90INS1_25CollectiveMainloopFwdSm90ILi2EN4cute5tupleIJNS5_1CILi1EEES8_S8_EEENS6_IJNS7_ILi128EEESA_NS7_ILi256EEEEEELi256ENS_12float_e4m3_tEfNS_4arch4Sm90ELb0ELb0ELb0ELb0ELb1ELb0ELb0ELb1ELb0ELb1ELb1ELb0EEENS1_21CollectiveEpilogueFwdINS6_IJSA_SB_SA_EEES9_NS_10bfloat16_tESF_Li256ELb0ELb1ELb1ELb1EEENS1_19SingleTileSchedulerILb0ELb1ELb1ELi128EEEEEEEEEvNT_6ParamsE)
        /*004c*/ 	.short	0x0380
        /*004e*/ 	.short	0x0a00


	//----- nvinfo : EIATTR_SW_WAR
	.align		4
.L_290:
        /*0050*/ 	.byte	0x04, 0x36
        /*0052*/ 	.short	(.L_292 - .L_291)
.L_291:
        /*0054*/ 	.word	0x00000008
.L_292:


//--------------------- .nv.info._ZN7cutlass13device_kernelIN5flash11enable_sm90INS1_16FlashAttnFwdSm90INS1_25CollectiveMainloopFwdSm90ILi2EN4cute5tupleIJNS5_1CILi1EEES8_S8_EEENS6_IJNS7_ILi128EEESA_NS7_ILi256EEEEEELi256ENS_12float_e4m3_tEfNS_4arch4Sm90ELb0ELb0ELb0ELb1ELb1ELb0ELb0ELb1ELb0ELb1ELb1ELb0EEENS1_21CollectiveEpilogueFwdINS6_IJSA_SB_SA_EEES9_NS_10bfloat16_tESF_Li256ELb1ELb1ELb1ELb1EEENS1_36VarlenDynamicPersistentTileSchedulerILi128ELi128ELi256ELi128ELb1ELb1ELb1ELb0ELb1ELb1EEEEEEEEEvNT_6ParamsE --------------------------
	.section	.nv.info._ZN7cutlass13device_kernelIN5flash11enable_sm90INS1_16FlashAttnFwdSm90INS1_25CollectiveMainloopFwdSm90ILi2EN4cute5tupleIJNS5_1CILi1EEES8_S8_EEENS6_IJNS7_ILi128EEESA_NS7_ILi256EEEEEELi256ENS_12float_e4m3_tEfNS_4arch4Sm90ELb0ELb0ELb0ELb1ELb1ELb0ELb0ELb1ELb0ELb1ELb1ELb0EEENS1_21CollectiveEpilogueFwdINS6_IJSA_SB_SA_EEES9_NS_10bfloat16_tESF_Li256ELb1ELb1ELb1ELb1EEENS1_36VarlenDynamicPersistentTileSchedulerILi128ELi128ELi256ELi128ELb1ELb1ELb1ELb0ELb1ELb1EEEEEEEEEvNT_6ParamsE,"",@"SHT_CUDA_INFO"
	.sectionflags	@""
	.align	4


	//----- nvinfo : EIATTR_CUDA_API_VERSION
	.align		4
        /*0000*/ 	.byte	0x04, 0x37
        /*0002*/ 	.short	(.L_294 - .L_293)
.L_293:
        /*0004*/ 	.word	0x00000082


	//----- nvinfo : EIATTR_KPARAM_INFO
	.align		4
.L_294:
        /*0008*/ 	.byte	0x04, 0x17
        /*000a*/ 	.short	(.L_296 - .L_295)
.L_295:
        /*000c*/ 	.word	0x00000000
        /*0010*/ 	.short	0x0000
        /*0012*/ 	.short	0x0000
        /*0014*/ 	.byte	0x00, 0xf0, 0x01, 0x2a


	//----- nvinfo : EIATTR_SPARSE_MMA_MASK
	.align		4
.L_296:
        /*0018*/ 	.byte	0x03, 0x50
        /*001a*/ 	.short	0x0000


	//----- nvinfo : EIATTR_MAXREG_COUNT
	.align		4
        /*001c*/ 	.byte	0x03, 0x1b
        /*001e*/ 	.short	0x00a8


	//----- nvinfo : EIATTR_MERCURY_ISA_VERSION
	.align		4
        /*0020*/ 	.byte	0x03, 0x5f
        /*0022*/ 	.short	0x0101


	//----- nvinfo : EIATTR_VRC_CTA_INIT_COUNT
	.align		4
        /*0024*/ 	.byte	0x02, 0x4a
	.zero		1
	.zero		1


	//----- nvinfo : EIATTR_EXIT_INSTR_OFFSETS
	.align		4
        /*0028*/ 	.byte	0x04, 0x1c
        /*002a*/ 	.short	(.L_298 - .L_297)


	//   ....[0]....
.L_297:
        /*002c*/ 	.word	0x00000010


	//----- nvinfo : EIATTR_MAX_THREADS
	.align		4
.L_298:
        /*0030*/ 	.byte	0x04, 0x05
        /*0032*/ 	.short	(.L_300 - .L_299)
.L_299:
        /*0034*/ 	.word	0x00000180
        /*0038*/ 	.word	0x00000001
        /*003c*/ 	.word	0x00000001


	//----- nvinfo : EIATTR_CBANK_PARAM_SIZE
	.align		4
.L_300:
        /*0040*/ 	.byte	0x03, 0x19
        /*0042*/ 	.short	0x0a80


	//----- nvinfo : EIATTR_PARAM_CBANK
	.align		4
        /*0044*/ 	.byte	0x04, 0x0a
        /*0046*/ 	.short	(.L_302 - .L_301)
	.align		4
.L_301:
        /*0048*/ 	.word	index@(.nv.constant0._ZN7cutlass13device_kernelIN5flash11enable_sm90INS1_16FlashAttnFwdSm90INS1_25CollectiveMainloopFwdSm90ILi2EN4cute5tupleIJNS5_1CILi1EEES8_S8_EEENS6_IJNS7_ILi128EEESA_NS7_ILi256EEEEEELi256ENS_12float_e4m3_tEfNS_4arch4Sm90ELb0ELb0ELb0ELb1ELb1ELb0ELb0ELb1ELb0ELb1ELb1ELb0EEENS1_21CollectiveEpilogueFwdINS6_IJSA_SB_SA_EEES9_NS_10bfloat16_tESF_Li256ELb1ELb1ELb1ELb1EEENS1_36VarlenDynamicPersistentTileSchedulerILi128ELi128ELi256ELi128ELb1ELb1ELb1ELb0ELb1ELb1EEEEEEEEEvNT_6ParamsE)
        /*004c*/ 	.short	0x0380
        /*004e*/ 	.short	0x0a80


	//----- nvinfo : EIATTR_SW_WAR
	.align		4
.L_302:
        /*0050*/ 	.byte	0x04, 0x36
        /*0052*/ 	.short	(.L_304 - .L_303)
.L_303:
        /*0054*/ 	.word	0x00000008
.L_304:


//--------------------- .nv.info._ZN7cutlass13device_kernelIN5flash11enable_sm90INS1_16FlashAttnFwdSm90INS1_25CollectiveMainloopFwdSm90ILi2EN4cute5tupleIJNS5_1CILi1EEES8_S8_EEENS6_IJNS7_ILi128EEESA_NS7_ILi256EEEEEELi256ENS_12float_e4m3_tEfNS_4arch4Sm90ELb0ELb0ELb0ELb1ELb1ELb1ELb0ELb1ELb0ELb1ELb1ELb0EEENS1_21CollectiveEpilogueFwdINS6_IJSA_SB_SA_EEES9_NS_10bfloat16_tESF_Li256ELb1ELb1ELb1ELb1EEENS1_36VarlenDynamicPersistentTileSchedulerILi128ELi128ELi256ELi128ELb1ELb1ELb1ELb0ELb1ELb1EEEEEEEEEvNT_6ParamsE --------------------------
	.section	.nv.info._ZN7cutlass13device_kernelIN5flash11enable_sm90INS1_16FlashAttnFwdSm90INS1_25CollectiveMainloopFwdSm90ILi2EN4cute5tupleIJNS5_1CILi1EEES8_S8_EEENS6_IJNS7_ILi128EEESA_NS7_ILi256EEEEEELi256ENS_12float_e4m3_tEfNS_4arch4Sm90ELb0ELb0ELb0ELb1ELb1ELb1ELb0ELb1ELb0ELb1ELb1ELb0EEENS1_21CollectiveEpilogueFwdINS6_IJSA_SB_SA_EEES9_NS_10bfloat16_tESF_Li256ELb1ELb1ELb1ELb1EEENS1_36VarlenDynamicPersistentTileSchedulerILi128ELi128ELi256ELi128ELb1ELb1ELb1ELb0ELb1ELb1EEEEEEEEEvNT_6ParamsE,"",@"SHT_CUDA_INFO"
	.sectionflags	@""
	.align	4


	//----- nvinfo : EIATTR_CUDA_API_VERSION
	.align		4
        /*0000*/ 	.byte	0x04, 0x37
        /*0002*/ 	.short	(.L_306 - .L_305)
.L_305:
        /*0004*/ 	.word	0x00000082


	//----- nvinfo : EIATTR_KPARAM_INFO
	.align		4
.L_306:
        /*0008*/ 	.byte	0x04, 0x17
        /*000a*/ 	.short	(.L_308 - .L_307)
.L_307:
        /*000c*/ 	.word	0x00000000
        /*0010*/ 	.short	0x0000
        /*0012*/ 	.short	0x0000
        /*0014*/ 	.byte	0x00, 0xf0, 0x01, 0x2a


	//----- nvinfo : EIATTR_SPARSE_MMA_MASK
	.align		4
.L_308:
        /*0018*/ 	.byte	0x03, 0x50
        /*001a*/ 	.short	0x0000


	//----- nvinfo : EIATTR_MAXREG_COUNT
	.align		4
        /*001c*/ 	.byte	0x03, 0x1b
        /*001e*/ 	.short	0x00a8


	//----- nvinfo : EIATTR_MERCURY_ISA_VERSION
	.align		4
        /*0020*/ 	.byte	0x03, 0x5f
        /*0022*/ 	.short	0x0101


	//----- nvinfo : EIATTR_VRC_CTA_INIT_COUNT
	.align		4
        /*0024*/ 	.byte	0x02, 0x4a
	.zero		1
	.zero		1


	//----- nvinfo : EIATTR_EXIT_INSTR_OFFSETS
	.align		4
        /*0028*/ 	.byte	0x04, 0x1c
        /*002a*/ 	.short	(.L_310 - .L_309)


	//   ....[0]....
.L_309:
        /*002c*/ 	.word	0x00000010


	//----- nvinfo : EIATTR_MAX_THREADS
	.align		4
.L_310:
        /*0030*/ 	.byte	0x04, 0x05
        /*0032*/ 	.short	(.L_312 - .L_311)
.L_311:
        /*0034*/ 	.word	0x00000180
        /*0038*/ 	.word	0x00000001
        /*003c*/ 	.word	0x00000001


	//----- nvinfo : EIATTR_CBANK_PARAM_SIZE
	.align		4
.L_312:
        /*0040*/ 	.byte	0x03, 0x19
        /*0042*/ 	.short	0x0a80


	//----- nvinfo : EIATTR_PARAM_CBANK
	.align		4
        /*0044*/ 	.byte	0x04, 0x0a
        /*0046*/ 	.short	(.L_314 - .L_313)
	.align		4
.L_313:
        /*0048*/ 	.word	index@(.nv.constant0._ZN7cutlass13device_kernelIN5flash11enable_sm90INS1_16FlashAttnFwdSm90INS1_25CollectiveMainloopFwdSm90ILi2EN4cute5tupleIJNS5_1CILi1EEES8_S8_EEENS6_IJNS7_ILi128EEESA_NS7_ILi256EEEEEELi256ENS_12float_e4m3_tEfNS_4arch4Sm90ELb0ELb0ELb0ELb1ELb1ELb1ELb0ELb1ELb0ELb1ELb1ELb0EEENS1_21CollectiveEpilogueFwdINS6_IJSA_SB_SA_EEES9_NS_10bfloat16_tESF_Li256ELb1ELb1ELb1ELb1EEENS1_36VarlenDynamicPersistentTileSchedulerILi128ELi128ELi256ELi128ELb1ELb1ELb1ELb0ELb1ELb1EEEEEEEEEvNT_6ParamsE)
        /*004c*/ 	.short	0x0380
        /*004e*/ 	.short	0x0a80


	//----- nvinfo : EIATTR_SW_WAR
	.align		4
.L_314:
        /*0050*/ 	.byte	0x04, 0x36
        /*0052*/ 	.short	(.L_316 - .L_315)
.L_315:
        /*0054*/ 	.word	0x00000008
.L_316:


//--------------------- .nv.info._ZN7cutlass13device_kernelIN5flash11enable_sm90INS1_16FlashAttnFwdSm90INS1_25CollectiveMainloopFwdSm90ILi2EN4cute5tupleIJNS5_1CILi1EEES8_S8_EEENS6_IJNS7_ILi128EEENS7_ILi64EEENS7_ILi256EEEEEELi256ENS_12float_e4m3_tEfNS_4arch4Sm90ELb0ELb1ELb0ELb0ELb1ELb0ELb0ELb1ELb0ELb1ELb1ELb0EEENS1_21CollectiveEpilogueFwdINS6_IJSA_SC_SB_EEES9_NS_10bfloat16_tESG_Li256ELb0ELb1ELb1ELb1EEENS1_19SingleTileSchedulerILb0ELb1ELb1ELi128EEEEEEEEEvNT_6ParamsE --------------------------
	.section	.nv.info._ZN7cutlass13device_kernelIN5flash11enable_sm90INS1_16FlashAttnFwdSm90INS1_25CollectiveMainloopFwdSm90ILi2EN4cute5tupleIJNS5_1CILi1EEES8_S8_EEENS6_IJNS7_ILi128EEENS7_ILi64EEENS7_ILi256EEEEEELi256ENS_12float_e4m3_tEfNS_4arch4Sm90ELb0ELb1ELb0ELb0ELb1ELb0ELb0ELb1ELb0ELb1ELb1ELb0EEENS1_21CollectiveEpilogueFwdINS6_IJSA_SC_SB_EEES9_NS_10bfloat16_tESG_Li256ELb0ELb1ELb1ELb1EEENS1_19SingleTileSchedulerILb0ELb1ELb1ELi128EEEEEEEEEvNT_6ParamsE,"",@"SHT_CUDA_INFO"
	.sectionflags	@""
	.align	4


	//----- nvinfo : EIATTR_CUDA_API_VERSION
	.align		4
        /*0000*/ 	.byte	0x04, 0x37
        /*0002*/ 	.short	(.L_318 - .L_317)
.L_317:
        /*0004*/ 	.word	0x00000082


	//----- nvinfo : EIATTR_KPARAM_INFO
	.align		4
.L_318:
        /*0008*/ 	.byte	0x04, 0x17
        /*000a*/ 	.short	(.L_320 - .L_319)
.L_319:
        /*000c*/ 	.word	0x00000000
        /*0010*/ 	.short	0x0000
        /*0012*/ 	.short	0x0000
        /*0014*/ 	.byte	0x00, 0xf0, 0x01, 0x28


	//----- nvinfo : EIATTR_SPARSE_MMA_MASK
	.align		4
.L_320:
        /*0018*/ 	.byte	0x03, 0x50
        /*001a*/ 	.short	0x0000


	//----- nvinfo : EIATTR_MAXREG_COUNT
	.align		4
        /*001c*/ 	.byte	0x03, 0x1b
        /*001e*/ 	.short	0x00a8


	//----- nvinfo : EIATTR_MERCURY_ISA_VERSION
	.align		4
        /*0020*/ 	.byte	0x03, 0x5f
        /*0022*/ 	.short	0x0101


	//----- nvinfo : EIATTR_VRC_CTA_INIT_COUNT
	.align		4
        /*0024*/ 	.byte	0x02, 0x4a
	.zero		1
	.zero		1


	//----- nvinfo : EIATTR_EXIT_INSTR_OFFSETS
	.align		4
        /*0028*/ 	.byte	0x04, 0x1c
        /*002a*/ 	.short	(.L_322 - .L_321)


	//   ....[0]....
.L_321:
        /*002c*/ 	.word	0x00000010


	//----- nvinfo : EIATTR_MAX_THREADS
	.align		4
.L_322:
        /*0030*/ 	.byte	0x04, 0x05
        /*0032*/ 	.short	(.L_324 - .L_323)
.L_323:
        /*0034*/ 	.word	0x00000180
        /*0038*/ 	.word	0x00000001
        /*003c*/ 	.word	0x00000001


	//----- nvinfo : EIATTR_CBANK_PARAM_SIZE
	.align		4
.L_324:
        /*0040*/ 	.byte	0x03, 0x19
        /*0042*/ 	.short	0x0a00


	//----- nvinfo : EIATTR_PARAM_CBANK
	.align		4
        /*0044*/ 	.byte	0x04, 0x0a
        /*0046*/ 	.short	(.L_326 - .L_325)
	.align		4
.L_325:
        /*0048*/ 	.word	index@(.nv.constant0._ZN7cutlass13device_kernelIN5flash11enable_sm90INS1_16FlashAttnFwdSm90INS1_25CollectiveMainloopFwdSm90ILi2EN4cute5tupleIJNS5_1CILi1EEES8_S8_EEENS6_IJNS7_ILi128EEENS7_ILi64EEENS7_ILi256EEEEEELi256ENS_12float_e4m3_tEfNS_4arch4Sm90ELb0ELb1ELb0ELb0ELb1ELb0ELb0ELb1ELb0ELb1ELb1ELb0EEENS1_21CollectiveEpilogueFwdINS6_IJSA_SC_SB_EEES9_NS_10bfloat16_tESG_Li256ELb0ELb1ELb1ELb1EEENS1_19SingleTileSchedulerILb0ELb1ELb1ELi128EEEEEEEEEvNT_6ParamsE)
        /*004c*/ 	.short	0x0380
        /*004e*/ 	.short	0x0a00


	//----- nvinfo : EIATTR_SW_WAR
	.align		4
.L_326:
        /*0050*/ 	.byte	0x04, 0x36
        /*0052*/ 	.short	(.L_328 - .L_327)
.L_327:
        /*0054*/ 	.word	0x00000008
.L_328:


//--------------------- .nv.info._ZN7cutlass13device_kernelIN5flash11enable_sm90INS1_16FlashAttnFwdSm90INS1_25CollectiveMainloopFwdSm90ILi2EN4cute5tupleIJNS5_1CILi1EEES8_S8_EEENS6_IJNS7_ILi128EEENS7_ILi64EEENS7_ILi256EEEEEELi256ENS_12float_e4m3_tEfNS_4arch4Sm90ELb0ELb1ELb0ELb1ELb1ELb0ELb0ELb1ELb0ELb1ELb1ELb0EEENS1_21CollectiveEpilogueFwdINS6_IJSA_SC_SB_EEES9_NS_10bfloat16_tESG_Li256ELb1ELb1ELb1ELb1EEENS1_36VarlenDynamicPersistentTileSchedulerILi128ELi64ELi256ELi128ELb1ELb1ELb1ELb1ELb0ELb1EEEEEEEEEvNT_6ParamsE --------------------------
	.section	.nv.info._ZN7cutlass13device_kernelIN5flash11enable_sm90INS1_16FlashAttnFwdSm90INS1_25CollectiveMainloopFwdSm90ILi2EN4cute5tupleIJNS5_1CILi1EEES8_S8_EEENS6_IJNS7_ILi128EEENS7_ILi64EEENS7_ILi256EEEEEELi256ENS_12float_e4m3_tEfNS_4arch4Sm90ELb0ELb1ELb0ELb1ELb1ELb0ELb0ELb1ELb0ELb1ELb1ELb0EEENS1_21CollectiveEpilogueFwdINS6_IJSA_SC_SB_EEES9_NS_10bfloat16_tESG_Li256ELb1ELb1ELb1ELb1EEENS1_36VarlenDynamicPersistentTileSchedulerILi128ELi64ELi256ELi128ELb1ELb1ELb1ELb1ELb0ELb1EEEEEEEEEvNT_6ParamsE,"",@"SHT_CUDA_INFO"
	.sectionflags	@""
	.align	4


	//----- nvinfo : EIATTR_CUDA_API_VERSION
	.align		4
        /*0000*/ 	.byte	0x04, 0x37
        /*0002*/ 	.short	(.L_330 - .L_329)
.L_329:
        /*0004*/ 	.word	0x00000082


	//----- nvinfo : EIATTR_KPARAM_INFO
	.align		4
.L_330:
        /*0008*/ 	.byte	0x04, 0x17
        /*000a*/ 	.short	(.L_332 - .L_331)
.L_331:
        /*000c*/ 	.word	0x00000000
        /*0010*/ 	.short	0x0000
        /*0012*/ 	.short	0x0000
        /*0014*/ 	.byte	0x00, 0xf0, 0x01, 0x2a


	//----- nvinfo : EIATTR_SPARSE_MMA_MASK
	.align		4
.L_332:
        /*0018*/ 	.byte	0x03, 0x50
        /*001a*/ 	.short	0x0000


	//----- nvinfo : EIATTR_MAXREG_COUNT
	.align		4
        /*001c*/ 	.byte	0x03, 0x1b
        /*001e*/ 	.short	0x00a8


	//----- nvinfo : EIATTR_MERCURY_ISA_VERSION
	.align		4
        /*0020*/ 	.byte	0x03, 0x5f
        /*0022*/ 	.short	0x0101


	//----- nvinfo : EIATTR_VRC_CTA_INIT_COUNT
	.align		4
        /*0024*/ 	.byte	0x02, 0x4a
	.zero		1
	.zero		1


	//----- nvinfo : EIATTR_EXIT_INSTR_OFFSETS
	.align		4
        /*0028*/ 	.byte	0x04, 0x1c
        /*002a*/ 	.short	(.L_334 - .L_333)


	//   ....[0]....
.L_333:
        /*002c*/ 	.word	0x00000010


	//----- nvinfo : EIATTR_MAX_THREADS
	.align		4
.L_334:
        /*0030*/ 	.byte	0x04, 0x05
        /*0032*/ 	.short	(.L_336 - .L_335)
.L_335:
        /*0034*/ 	.word	0x00000180
        /*0038*/ 	.word	0x00000001
        /*003c*/ 	.word	0x00000001


	//----- nvinfo : EIATTR_CBANK_PARAM_SIZE
	.align		4
.L_336:
        /*0040*/ 	.byte	0x03, 0x19
        /*0042*/ 	.short	0x0a80


	//----- nvinfo : EIATTR_PARAM_CBANK
	.align		4
        /*0044*/ 	.byte	0x04, 0x0a
        /*0046*/ 	.short	(.L_338 - .L_337)
	.align		4
.L_337:
        /*0048*/ 	.word	index@(.nv.constant0._ZN7cutlass13device_kernelIN5flash11enable_sm90INS1_16FlashAttnFwdSm90INS1_25CollectiveMainloopFwdSm90ILi2EN4cute5tupleIJNS5_1CILi1EEES8_S8_EEENS6_IJNS7_ILi128EEENS7_ILi64EEENS7_ILi256EEEEEELi256ENS_12float_e4m3_tEfNS_4arch4Sm90ELb0ELb1ELb0ELb1ELb1ELb0ELb0ELb1ELb0ELb1ELb1ELb0EEENS1_21CollectiveEpilogueFwdINS6_IJSA_SC_SB_EEES9_NS_10bfloat16_tESG_Li256ELb1ELb1ELb1ELb1EEENS1_36VarlenDynamicPersistentTileSchedulerILi128ELi64ELi256ELi128ELb1ELb1ELb1ELb1ELb0ELb1EEEEEEEEEvNT_6ParamsE)
        /*004c*/ 	.short	0x0380
        /*004e*/ 	.short	0x0a80


	//----- nvinfo : EIATTR_SW_WAR
	.align		4
.L_338:
        /*0050*/ 	.byte	0x04, 0x36
        /*0052*/ 	.short	(.L_340 - .L_339)
.L_339:
        /*0054*/ 	.word	0x00000008
.L_340:


//--------------------- .nv.info._ZN7cutlass13device_kernelIN5flash11enable_sm90INS1_16FlashAttnFwdSm90INS1_25CollectiveMainloopFwdSm90ILi2EN4cute5tupleIJNS5_1CILi1EEES8_S8_EEENS6_IJNS7_ILi128EEENS7_ILi64EEENS7_ILi256EEEEEELi256ENS_12float_e4m3_tEfNS_4arch4Sm90ELb0ELb1ELb0ELb1ELb1ELb1ELb0ELb1ELb0ELb1ELb1ELb0EEENS1_21CollectiveEpilogueFwdINS6_IJSA_SC_SB_EEES9_NS_10bfloat16_tESG_Li256ELb1ELb1ELb1ELb1EEENS1_36VarlenDynamicPersistentTileSchedulerILi128ELi64ELi256ELi128ELb1ELb1ELb1ELb1ELb0ELb1EEEEEEEEEvNT_6ParamsE --------------------------
	.section	.nv.info._ZN7cutlass13device_kernelIN5flash11enable_sm90INS1_16FlashAttnFwdSm90INS1_25CollectiveMainloopFwdSm90ILi2EN4cute5tupleIJNS5_1CILi1EEES8_S8_EEENS6_IJNS7_ILi128EEENS7_ILi64EEENS7_ILi256EEEEEELi256ENS_12float_e4m3_tEfNS_4arch4Sm90ELb0ELb1ELb0ELb1ELb1ELb1ELb0ELb1ELb0ELb1ELb1ELb0EEENS1_21CollectiveEpilogueFwdINS6_IJSA_SC_SB_EEES9_NS_10bfloat16_tESG_Li256ELb1ELb1ELb1ELb1EEENS1_36VarlenDynamicPersistentTileSchedulerILi128ELi64ELi256ELi128ELb1ELb1ELb1ELb1ELb0ELb1EEEEEEEEEvNT_6ParamsE,"",@"SHT_CUDA_INFO"
	.sectionflags	@""
	.align	4


	//----- nvinfo : EIATTR_CUDA_API_VERSION
	.align		4
        /*0000*/ 	.byte	0x04, 0x37
        /*0002*/ 	.short	(.L_342 - .L_341)
.L_341:
        /*0004*/ 	.word	0x00000082


	//----- nvinfo : EIATTR_KPARAM_INFO
	.align		4
.L_342:
        /*0008*/ 	.byte	0x04, 0x17
        /*000a*/ 	.short	(.L_344 - .L_343)
.L_343:
        /*000c*/ 	.word	0x00000000
        /*0010*/ 	.short	0x0000
        /*0012*/ 	.short	0x0000
        /*0014*/ 	.byte	0x00, 0xf0, 0x01, 0x2a


	//----- nvinfo : EIATTR_SPARSE_MMA_MASK
	.align		4
.L_344:
        /*0018*/ 	.byte	0x03, 0x50
        /*001a*/ 	.short	0x0000


	//----- nvinfo : EIATTR_MAXREG_COUNT
	.align		4
        /*001c*/ 	.byte	0x03, 0x1b
        /*001e*/ 	.short	0x00a8


	//----- nvinfo : EIATTR_MERCURY_ISA_VERSION
	.align		4
        /*0020*/ 	.byte	0x03, 0x5f
        /*0022*/ 	.short	0x0101


	//----- nvinfo : EIATTR_VRC_CTA_INIT_COUNT
	.align		4
        /*0024*/ 	.byte	0x02, 0x4a
	.zero		1
	.zero		1


	//----- nvinfo : EIATTR_EXIT_INSTR_OFFSETS
	.align		4
        /*0028*/ 	.byte	0x04, 0x1c
        /*002a*/ 	.short	(.L_346 - .L_345)


	//   ....[0]....
.L_345:
        /*002c*/ 	.word	0x00000010


	//----- nvinfo : EIATTR_MAX_THREADS
	.align		4
.L_346:
        /*0030*/ 	.byte	0x04, 0x05
        /*0032*/ 	.short	(.L_348 - .L_347)
.L_347:
        /*0034*/ 	.word	0x00000180
        /*0038*/ 	.word	0x00000001
        /*003c*/ 	.word	0x00000001


	//----- nvinfo : EIATTR_CBANK_PARAM_SIZE
	.align		4
.L_348:
        /*0040*/ 	.byte	0x03, 0x19
        /*0042*/ 	.short	0x0a80


	//----- nvinfo : EIATTR_PARAM_CBANK
	.align		4
        /*0044*/ 	.byte	0x04, 0x0a
        /*0046*/ 	.short	(.L_350 - .L_349)
	.align		4
.L_349:
        /*0048*/ 	.word	index@(.nv.constant0._ZN7cutlass13device_kernelIN5flash11enable_sm90INS1_16FlashAttnFwdSm90INS1_25CollectiveMainloopFwdSm90ILi2EN4cute5tupleIJNS5_1CILi1EEES8_S8_EEENS6_IJNS7_ILi128EEENS7_ILi64EEENS7_ILi256EEEEEELi256ENS_12float_e4m3_tEfNS_4arch4Sm90ELb0ELb1ELb0ELb1ELb1ELb1ELb0ELb1ELb0ELb1ELb1ELb0EEENS1_21CollectiveEpilogueFwdINS6_IJSA_SC_SB_EEES9_NS_10bfloat16_tESG_Li256ELb1ELb1ELb1ELb1EEENS1_36VarlenDynamicPersistentTileSchedulerILi128ELi64ELi256ELi128ELb1ELb1ELb1ELb1ELb0ELb1EEEEEEEEEvNT_6ParamsE)
        /*004c*/ 	.short	0x0380
        /*004e*/ 	.short	0x0a80


	//----- nvinfo : EIATTR_SW_WAR
	.align		4
.L_350:
        /*0050*/ 	.byte	0x04, 0x36
        /*0052*/ 	.short	(.L_352 - .L_351)
.L_351:
        /*0054*/ 	.word	0x00000008
.L_352:


//--------------------- .nv.info._ZN7cutlass13device_kernelIN5flash11enable_sm90INS1_16FlashAttnFwdSm90INS1_25CollectiveMainloopFwdSm90ILi2EN4cute5tupleIJNS5_1CILi1EEES8_S8_EEENS6_IJNS7_ILi128EEESA_NS7_ILi256EEEEEELi256ENS_12float_e4m3_tEfNS_4arch4Sm90ELb1ELb0ELb0ELb0ELb1ELb0ELb0ELb1ELb0ELb1ELb1ELb0EEENS1_21CollectiveEpilogueFwdINS6_IJSA_SB_SA_EEES9_NS_10bfloat16_tESF_Li256ELb0ELb1ELb1ELb1EEENS1_19SingleTileSchedulerILb0ELb1ELb1ELi128EEEEEEEEEvNT_6ParamsE --------------------------
	.section	.nv.info._ZN7cutlass13device_kernelIN5flash11enable_sm90INS1_16FlashAttnFwdSm90INS1_25CollectiveMainloopFwdSm90ILi2EN4cute5tupleIJNS5_1CILi1EEES8_S8_EEENS6_IJNS7_ILi128EEESA_NS7_ILi256EEEEEELi256ENS_12float_e4m3_tEfNS_4arch4Sm90ELb1ELb0ELb0ELb0ELb1ELb0ELb0ELb1ELb0ELb1ELb1ELb0EEENS1_21CollectiveEpilogueFwdINS6_IJSA_SB_SA_EEES9_NS_10bfloat16_tESF_Li256ELb0ELb1ELb1ELb1EEENS1_19SingleTileSchedulerILb0ELb1ELb1ELi128EEEEEEEEEvNT_6ParamsE,"",@"SHT_CUDA_INFO"
	.sectionflags	@""
	.align	4


	//----- nvinfo : EIATTR_CUDA_API_VERSION
	.align		4
        /*0000*/ 	.byte	0x04, 0x37
        /*0002*/ 	.short	(.L_354 - .L_353)
.L_353:
        /*0004*/ 	.word	0x00000082


	//----- nvinfo : EIATTR_KPARAM_INFO
	.align		4
.L_354:
        /*0008*/ 	.byte	0x04, 0x17
        /*000a*/ 	.short	(.L_356 - .L_355)
.L_355:
        /*000c*/ 	.word	0x00000000
        /*0010*/ 	.short	0x0000
        /*0012*/ 	.short	0x0000
        /*0014*/ 	.byte	0x00, 0xf0, 0x01, 0x28


	//----- nvinfo : EIATTR_SPARSE_MMA_MASK
	.align		4
.L_356:
        /*0018*/ 	.byte	0x03, 0x50
        /*001a*/ 	.short	0x0000


	//----- nvinfo : EIATTR_MAXREG_COUNT
	.align		4
        /*001c*/ 	.byte	0x03, 0x1b
        /*001e*/ 	.short	0x00a8


	//----- nvinfo : EIATTR_MERCURY_ISA_VERSION
	.align		4
        /*0020*/ 	.byte	0x03, 0x5f
        /*0022*/ 	.short	0x0101


	//----- nvinfo : EIATTR_VRC_CTA_INIT_COUNT
	.align		4
        /*0024*/ 	.byte	0x02, 0x4a
	.zero		1
	.zero		1


	//----- nvinfo : EIATTR_EXIT_INSTR_OFFSETS
	.align		4
        /*0028*/ 	.byte	0x04, 0x1c
        /*002a*/ 	.short	(.L_358 - .L_357)


	//   ....[0]....
.L_357:
        /*002c*/ 	.word	0x00000010


	//----- nvinfo : EIATTR_MAX_THREADS
	.align		4
.L_358:
        /*0030*/ 	.byte	0x04, 0x05
        /*0032*/ 	.short	(.L_360 - .L_359)
.L_359:
        /*0034*/ 	.word	0x00000180
        /*0038*/ 	.word	0x00000001
        /*003c*/ 	.word	0x00000001


	//----- nvinfo : EIATTR_CBANK_PARAM_SIZE
	.align		4
.L_360:
        /*0040*/ 	.byte	0x03, 0x19
        /*0042*/ 	.short	0x0a00


	//----- nvinfo : EIATTR_PARAM_CBANK
	.align		4
        /*0044*/ 	.byte	0x04, 0x0a
        /*0046*/ 	.short	(.L_362 - .L_361)
	.align		4
.L_361:
        /*0048*/ 	.word	index@(.nv.constant0._ZN7cutlass13device_kernelIN5flash11enable_sm90INS1_16FlashAttnFwdSm90INS1_25CollectiveMainloopFwdSm90ILi2EN4cute5tupleIJNS5_1CILi1EEES8_S8_EEENS6_IJNS7_ILi128EEESA_NS7_ILi256EEEEEELi256ENS_12float_e4m3_tEfNS_4arch4Sm90ELb1ELb0ELb0ELb0ELb1ELb0ELb0ELb1ELb0ELb1ELb1ELb0EEENS1_21CollectiveEpilogueFwdINS6_IJSA_SB_SA_EEES9_NS_10bfloat16_tESF_Li256ELb0ELb1ELb1ELb1EEENS1_19SingleTileSchedulerILb0ELb1ELb1ELi128EEEEEEEEEvNT_6ParamsE)
        /*004c*/ 	.short	0x0380
        /*004e*/ 	.short	0x0a00


	//----- nvinfo : EIATTR_SW_WAR
	.align		4
.L_362:
        /*0050*/ 	.byte	0x04, 0x36
        /*0052*/ 	.short	(.L_364 - .L_363)
.L_363:
        /*0054*/ 	.word	0x00000008
.L_364:


//--------------------- .nv.info._ZN7cutlass13device_kernelIN5flash11enable_sm90INS1_16FlashAttnFwdSm90INS1_25CollectiveMainloopFwdSm90ILi2EN4cute5tupleIJNS5_1CILi1EEES8_S8_EEENS6_IJNS7_ILi128EEESA_NS7_ILi256EEEEEELi256ENS_12float_e4m3_tEfNS_4arch4Sm90ELb1ELb0ELb0ELb1ELb1ELb0ELb0ELb1ELb0ELb1ELb1ELb0EEENS1_21CollectiveEpilogueFwdINS6_IJSA_SB_SA_EEES9_NS_10bfloat16_tESF_Li256ELb1ELb1ELb1ELb1EEENS1_36VarlenDynamicPersistentTileSchedulerILi128ELi128ELi256ELi128ELb1ELb1ELb1ELb1ELb1ELb1EEEEEEEEEvNT_6ParamsE --------------------------
	.section	.nv.info._ZN7cutlass13device_kernelIN5flash11enable_sm90INS1_16FlashAttnFwdSm90INS1_25CollectiveMainloopFwdSm90ILi2EN4cute5tupleIJNS5_1CILi1EEES8_S8_EEENS6_IJNS7_ILi128EEESA_NS7_ILi256EEEEEELi256ENS_12float_e4m3_tEfNS_4arch4Sm90ELb1ELb0ELb0ELb1ELb1ELb0ELb0ELb1ELb0ELb1ELb1ELb0EEENS1_21CollectiveEpilogueFwdINS6_IJSA_SB_SA_EEES9_NS_10bfloat16_tESF_Li256ELb1ELb1ELb1ELb1EEENS1_36VarlenDynamicPersistentTileSchedulerILi128ELi128ELi256ELi128ELb1ELb1ELb1ELb1ELb1ELb1EEEEEEEEEvNT_6ParamsE,"",@"SHT_CUDA_INFO"
	.sectionflags	@""
	.align	4


	//----- nvinfo : EIATTR_CUDA_API_VERSION
	.align		4
        /*0000*/ 	.byte	0x04, 0x37
        /*0002*/ 	.short	(.L_366 - .L_365)
.L_365:
        /*0004*/ 	.word	0x00000082


	//----- nvinfo : EIATTR_KPARAM_INFO
	.align		4
.L_366:
        /*0008*/ 	.byte	0x04, 0x17
        /*000a*/ 	.short	(.L_368 - .L_367)
.L_367:
        /*000c*/ 	.word	0x00000000
        /*0010*/ 	.short	0x0000
        /*0012*/ 	.short	0x0000
        /*0014*/ 	.byte	0x00, 0xf0, 0x01, 0x2a


	//----- nvinfo : EIATTR_SPARSE_MMA_MASK
	.align		4
.L_368:
        /*0018*/ 	.byte	0x03, 0x50
        /*001a*/ 	.short	0x0000


	//----- nvinfo : EIATTR_MAXREG_COUNT
	.align		4
        /*001c*/ 	.byte	0x03, 0x1b
        /*001e*/ 	.short	0x00a8


	//----- nvinfo : EIATTR_MERCURY_ISA_VERSION
	.align		4
        /*0020*/ 	.byte	0x03, 0x5f
        /*0022*/ 	.short	0x0101


	//----- nvinfo : EIATTR_VRC_CTA_INIT_COUNT
	.align		4
        /*0024*/ 	.byte	0x02, 0x4a
	.zero		1
	.zero		1


	//----- nvinfo : EIATTR_EXIT_INSTR_OFFSETS
	.align		4
        /*0028*/ 	.byte	0x04, 0x1c
        /*002a*/ 	.short	(.L_370 - .L_369)


	//   ....[0]....
.L_369:
        /*002c*/ 	.word	0x00000010


	//----- nvinfo : EIATTR_MAX_THREADS
	.align		4
.L_370:
        /*0030*/ 	.byte	0x04, 0x05
        /*0032*/ 	.short	(.L_372 - .L_371)
.L_371:
        /*0034*/ 	.word	0x00000180
        /*0038*/ 	.word	0x00000001
        /*003c*/ 	.word	0x00000001


	//----- nvinfo : EIATTR_CBANK_PARAM_SIZE
	.align		4
.L_372:
        /*0040*/ 	.byte	0x03, 0x19
        /*0042*/ 	.short	0x0a80


	//----- nvinfo : EIATTR_PARAM_CBANK
	.align		4
        /*0044*/ 	.byte	0x04, 0x0a
        /*0046*/ 	.short	(.L_374 - .L_373)
	.align		4
.L_373:
        /*0048*/ 	.word	index@(.nv.constant0._ZN7cutlass13device_kernelIN5flash11enable_sm90INS1_16FlashAttnFwdSm90INS1_25CollectiveMainloopFwdSm90ILi2EN4cute5tupleIJNS5_1CILi1EEES8_S8_EEENS6_IJNS7_ILi128EEESA_NS7_ILi256EEEEEELi256ENS_12float_e4m3_tEfNS_4arch4Sm90ELb1ELb0ELb0ELb1ELb1ELb0ELb0ELb1ELb0ELb1ELb1ELb0EEENS1_21CollectiveEpilogueFwdINS6_IJSA_SB_SA_EEES9_NS_10bfloat16_tESF_Li256ELb1ELb1ELb1ELb1EEENS1_36VarlenDynamicPersistentTileSchedulerILi128ELi128ELi256ELi128ELb1ELb1ELb1ELb1ELb1ELb1EEEEEEEEEvNT_6ParamsE)
        /*004c*/ 	.short	0x0380
        /*004e*/ 	.short	0x0a80


	//----- nvinfo : EIATTR_SW_WAR
	.align		4
.L_374:
        /*0050*/ 	.byte	0x04, 0x36
        /*0052*/ 	.short	(.L_376 - .L_375)
.L_375:
        /*0054*/ 	.word	0x00000008
.L_376:


//--------------------- .nv.info._ZN7cutlass13device_kernelIN5flash11enable_sm90INS1_16FlashAttnFwdSm90INS1_25CollectiveMainloopFwdSm90ILi2EN4cute5tupleIJNS5_1CILi1EEES8_S8_EEENS6_IJNS7_ILi128EEESA_NS7_ILi256EEEEEELi256ENS_12float_e4m3_tEfNS_4arch4Sm90ELb1ELb0ELb0ELb1ELb1ELb1ELb0ELb1ELb0ELb1ELb1ELb0EEENS1_21CollectiveEpilogueFwdINS6_IJSA_SB_SA_EEES9_NS_10bfloat16_tESF_Li256ELb1ELb1ELb1ELb1EEENS1_36VarlenDynamicPersistentTileSchedulerILi128ELi128ELi256ELi128ELb1ELb1ELb1ELb1ELb1ELb1EEEEEEEEEvNT_6ParamsE --------------------------
	.section	.nv.info._ZN7cutlass13device_kernelIN5flash11enable_sm90INS1_16FlashAttnFwdSm90INS1_25CollectiveMainloopFwdSm90ILi2EN4cute5tupleIJNS5_1CILi1EEES8_S8_EEENS6_IJNS7_ILi128EEESA_NS7_ILi256EEEEEELi256ENS_12float_e4m3_tEfNS_4arch4Sm90ELb1ELb0ELb0ELb1ELb1ELb1ELb0ELb1ELb0ELb1ELb1ELb0EEENS1_21CollectiveEpilogueFwdINS6_IJSA_SB_SA_EEES9_NS_10bfloat16_tESF_Li256ELb1ELb1ELb1ELb1EEENS1_36VarlenDynamicPersistentTileSchedulerILi128ELi128ELi256ELi128ELb1ELb1ELb1ELb1ELb1ELb1EEEEEEEEEvNT_6ParamsE,"",@"SHT_CUDA_INFO"
	.sectionflags	@""
	.align	4


	//----- nvinfo : EIATTR_CUDA_API_VERSION
	.align		4
        /*0000*/ 	.byte	0x04, 0x37
        /*0002*/ 	.short	(.L_378 - .L_377)
.L_377:
        /*0004*/ 	.word	0x00000082


	//----- nvinfo : EIATTR_KPARAM_INFO
	.align		4
.L_378:
        /*0008*/ 	.byte	0x04, 0x17
        /*000a*/ 	.short	(.L_380 - .L_379)
.L_379:
        /*000c*/ 	.word	0x00000000
        /*0010*/ 	.short	0x0000
        /*0012*/ 	.short	0x0000
        /*0014*/ 	.byte	0x00, 0xf0, 0x01, 0x2a


	//----- nvinfo : EIATTR_SPARSE_MMA_MASK
	.align		4
.L_380:
        /*0018*/ 	.byte	0x03, 0x50
        /*001a*/ 	.short	0x0000


	//----- nvinfo : EIATTR_MAXREG_COUNT
	.align		4
        /*001c*/ 	.byte	0x03, 0x1b
        /*001e*/ 	.short	0x00a8


	//----- nvinfo : EIATTR_MERCURY_ISA_VERSION
	.align		4
        /*0020*/ 	.byte	0x03, 0x5f
        /*0022*/ 	.short	0x0101


	//----- nvinfo : EIATTR_VRC_CTA_INIT_COUNT
	.align		4
        /*0024*/ 	.byte	0x02, 0x4a
	.zero		1
	.zero		1


	//----- nvinfo : EIATTR_EXIT_INSTR_OFFSETS
	.align		4
        /*0028*/ 	.byte	0x04, 0x1c
        /*002a*/ 	.short	(.L_382 - .L_381)


	//   ....[0]....
.L_381:
        /*002c*/ 	.word	0x00000010


	//----- nvinfo : EIATTR_MAX_THREADS
	.align		4
.L_382:
        /*0030*/ 	.byte	0x04, 0x05
        /*0032*/ 	.short	(.L_384 - .L_383)
.L_383:
        /*0034*/ 	.word	0x00000180
        /*0038*/ 	.word	0x00000001
        /*003c*/ 	.word	0x00000001


	//----- nvinfo : EIATTR_CBANK_PARAM_SIZE
	.align		4
.L_384:
        /*0040*/ 	.byte	0x03, 0x19
        /*0042*/ 	.short	0x0a80


	//----- nvinfo : EIATTR_PARAM_CBANK
	.align		4
        /*0044*/ 	.byte	0x04, 0x0a
        /*0046*/ 	.short	(.L_386 - .L_385)
	.align		4
.L_385:
        /*0048*/ 	.word	index@(.nv.constant0._ZN7cutlass13device_kernelIN5flash11enable_sm90INS1_16FlashAttnFwdSm90INS1_25CollectiveMainloopFwdSm90ILi2EN4cute5tupleIJNS5_1CILi1EEES8_S8_EEENS6_IJNS7_ILi128EEESA_NS7_ILi256EEEEEELi256ENS_12float_e4m3_tEfNS_4arch4Sm90ELb1ELb0ELb0ELb1ELb1ELb1ELb0ELb1ELb0ELb1ELb1ELb0EEENS1_21CollectiveEpilogueFwdINS6_IJSA_SB_SA_EEES9_NS_10bfloat16_tESF_Li256ELb1ELb1ELb1ELb1EEENS1_36VarlenDynamicPersistentTileSchedulerILi128ELi128ELi256ELi128ELb1ELb1ELb1ELb1ELb1ELb1EEEEEEEEEvNT_6ParamsE)
        /*004c*/ 	.short	0x0380
        /*004e*/ 	.short	0x0a80


	//----- nvinfo : EIATTR_SW_WAR
	.align		4
.L_386:
        /*0050*/ 	.byte	0x04, 0x36
        /*0052*/ 	.short	(.L_388 - .L_387)
.L_387:
        /*0054*/ 	.word	0x00000008
.L_388:


//--------------------- .nv.info._ZN7cutlass13device_kernelIN5flash11enable_sm90INS1_16FlashAttnFwdSm90INS1_25CollectiveMainloopFwdSm90ILi2EN4cute5tupleIJNS5_1CILi1EEES8_S8_EEENS6_IJNS7_ILi128EEENS7_ILi160EEENS7_ILi192EEEEEELi192ENS_12float_e4m3_tEfNS_4arch4Sm90ELb0ELb0ELb0ELb0ELb1ELb0ELb0ELb1ELb1ELb1ELb1ELb0EEENS1_21CollectiveEpilogueFwdINS6_IJSA_SC_SB_EEES9_NS_10bfloat16_tESG_Li256ELb0ELb1ELb1ELb1EEENS1_19SingleTileSchedulerILb0ELb1ELb1ELi128EEEEEEEEEvNT_6ParamsE --------------------------
	.section	.nv.info._ZN7cutlass13device_kernelIN5flash11enable_sm90INS1_16FlashAttnFwdSm90INS1_25CollectiveMainloopFwdSm90ILi2EN4cute5tupleIJNS5_1CILi1EEES8_S8_EEENS6_IJNS7_ILi128EEENS7_ILi160EEENS7_ILi192EEEEEELi192ENS_12float_e4m3_tEfNS_4arch4Sm90ELb0ELb0ELb0ELb0ELb1ELb0ELb0ELb1ELb1ELb1ELb1ELb0EEENS1_21CollectiveEpilogueFwdINS6_IJSA_SC_SB_EEES9_NS_10bfloat16_tESG_Li256ELb0ELb1ELb1ELb1EEENS1_19SingleTileSchedulerILb0ELb1ELb1ELi128EEEEEEEEEvNT_6ParamsE,"",@"SHT_CUDA_INFO"
	.sectionflags	@""
	.align	4


	//----- nvinfo : EIATTR_CUDA_API_VERSION
	.align		4
        /*0000*/ 	.byte	0x04, 0x37
        /*0002*/ 	.short	(.L_390 - .L_389)
.L_389:
        /*0004*/ 	.word	0x00000082


	//----- nvinfo : EIATTR_KPARAM_INFO
	.align		4
.L_390:
        /*0008*/ 	.byte	0x04, 0x17
        /*000a*/ 	.short	(.L_392 - .L_391)
.L_391:
        /*000c*/ 	.word	0x00000000
        /*0010*/ 	.short	0x0000
        /*0012*/ 	.short	0x0000
        /*0014*/ 	.byte	0x00, 0xf0, 0x01, 0x28


	//----- nvinfo : EIATTR_SPARSE_MMA_MASK
	.align		4
.L_392:
        /*0018*/ 	.byte	0x03, 0x50
        /*001a*/ 	.short	0x0000


	//----- nvinfo : EIATTR_MAXREG_COUNT
	.align		4
        /*001c*/ 	.byte	0x03, 0x1b
        /*001e*/ 	.short	0x00a8


	//----- nvinfo : EIATTR_MERCURY_ISA_VERSION
	.align		4
        /*0020*/ 	.byte	0x03, 0x5f
        /*0022*/ 	.short	0x0101


	//----- nvinfo : EIATTR_VRC_CTA_INIT_COUNT
	.align		4
        /*0024*/ 	.byte	0x02, 0x4a
	.zero		1
	.zero		1


	//----- nvinfo : EIATTR_EXIT_INSTR_OFFSETS
	.align		4
        /*0028*/ 	.byte	0x04, 0x1c
        /*002a*/ 	.short	(.L_394 - .L_393)


	//   ....[0]....
.L_393:
        /*002c*/ 	.word	0x00000010


	//----- nvinfo : EIATTR_MAX_THREADS
	.align		4
.L_394:
        /*0030*/ 	.byte	0x04, 0x05
        /*0032*/ 	.short	(.L_396 - .L_395)
.L_395:
        /*0034*/ 	.word	0x00000180
        /*0038*/ 	.word	0x00000001
        /*003c*/ 	.word	0x00000001


	//----- nvinfo : EIATTR_CBANK_PARAM_SIZE
	.align		4
.L_396:
        /*0040*/ 	.byte	0x03, 0x19
        /*0042*/ 	.short	0x0a00


	//----- nvinfo : EIATTR_PARAM_CBANK
	.align		4
        /*0044*/ 	.byte	0x04, 0x0a
        /*0046*/ 	.short	(.L_398 - .L_397)
	.align		4
.L_397:
        /*0048*/ 	.word	index@(.nv.constant0._ZN7cutlass13device_kernelIN5flash11enable_sm90INS1_16FlashAttnFwdSm90INS1_25CollectiveMainloopFwdSm90ILi2EN4cute5tupleIJNS5_1CILi1EEES8_S8_EEENS6_IJNS7_ILi128EEENS7_ILi160EEENS7_ILi192EEEEEELi192ENS_12float_e4m3_tEfNS_4arch4Sm90ELb0ELb0ELb0ELb0ELb1ELb0ELb0ELb1ELb1ELb1ELb1ELb0EEENS1_21CollectiveEpilogueFwdINS6_IJSA_SC_SB_EEES9_NS_10bfloat16_tESG_Li256ELb0ELb1ELb1ELb1EEENS1_19SingleTileSchedulerILb0ELb1ELb1ELi128EEEEEEEEEvNT_6ParamsE)
        /*004c*/ 	.short	0x0380
        /*004e*/ 	.short	0x0a00


	//----- nvinfo : EIATTR_SW_WAR
	.align		4
.L_398:
        /*0050*/ 	.byte	0x04, 0x36
        /*0052*/ 	.short	(.L_400 - .L_399)
.L_399:
        /*0054*/ 	.word	0x00000008
.L_400:


//--------------------- .nv.info._ZN7cutlass13device_kernelIN5flash11enable_sm90INS1_16FlashAttnFwdSm90INS1_25CollectiveMainloopFwdSm90ILi2EN4cute5tupleIJNS5_1CILi1EEES8_S8_EEENS6_IJNS7_ILi128EEENS7_ILi160EEENS7_ILi192EEEEEELi192ENS_12float_e4m3_tEfNS_4arch4Sm90ELb0ELb0ELb0ELb1ELb1ELb0ELb0ELb1ELb1ELb1ELb1ELb0EEENS1_21CollectiveEpilogueFwdINS6_IJSA_SC_SB_EEES9_NS_10bfloat16_tESG_Li256ELb1ELb1ELb1ELb1EEENS1_36VarlenDynamicPersistentTileSchedulerILi128ELi160ELi256ELi128ELb1ELb1ELb1ELb0ELb1ELb1EEEEEEEEEvNT_6ParamsE --------------------------
	.section	.nv.info._ZN7cutlass13device_kernelIN5flash11enable_sm90INS1_16FlashAttnFwdSm90INS1_25CollectiveMainloopFwdSm90ILi2EN4cute5tupleIJNS5_1CILi1EEES8_S8_EEENS6_IJNS7_ILi128EEENS7_ILi160EEENS7_ILi192EEEEEELi192ENS_12float_e4m3_tEfNS_4arch4Sm90ELb0ELb0ELb0ELb1ELb1ELb0ELb0ELb1ELb1ELb1ELb1ELb0EEENS1_21CollectiveEpilogueFwdINS6_IJSA_SC_SB_EEES9_NS_10bfloat16_tESG_Li256ELb1ELb1ELb1ELb1EEENS1_36VarlenDynamicPersistentTileSchedulerILi128ELi160ELi256ELi128ELb1ELb1ELb1ELb0ELb1ELb1EEEEEEEEEvNT_6ParamsE,"",@"SHT_CUDA_INFO"
	.sectionflags	@""
	.align	4


	//----- nvinfo : EIATTR_CUDA_API_VERSION
	.align		4
        /*0000*/ 	.byte	0x04, 0x37
        /*0002*/ 	.short	(.L_402 - .L_401)
.L_401:
        /*0004*/ 	.word	0x00000082


	//----- nvinfo : EIATTR_KPARAM_INFO
	.align		4
.L_402:
        /*0008*/ 	.byte	0x04, 0x17
        /*000a*/ 	.short	(.L_404 - .L_403)
.L_403:
        /*000c*/ 	.word	0x00000000
        /*0010*/ 	.short	0x0000
        /*0012*/ 	.short	0x0000
        /*0014*/ 	.byte	0x00, 0xf0, 0x01, 0x2a


	//----- nvinfo : EIATTR_SPARSE_MMA_MASK
	.align		4
.L_404:
        /*0018*/ 	.byte	0x03, 0x50
        /*001a*/ 	.short	0x0000


	//----- nvinfo : EIATTR_MAXREG_COUNT
	.align		4
        /*001c*/ 	.byte	0x03, 0x1b
        /*001e*/ 	.short	0x00a8


	//----- nvinfo : EIATTR_MERCURY_ISA_VERSION
	.align		4
        /*0020*/ 	.byte	0x03, 0x5f
        /*0022*/ 	.short	0x0101


	//----- nvinfo : EIATTR_VRC_CTA_INIT_COUNT
	.align		4
        /*0024*/ 	.byte	0x02, 0x4a
	.zero		1
	.zero		1


	//----- nvinfo : EIATTR_EXIT_INSTR_OFFSETS
	.align		4
        /*0028*/ 	.byte	0x04, 0x1c
        /*002a*/ 	.short	(.L_406 - .L_405)


	//   ....[0]....
.L_405:
        /*002c*/ 	.word	0x00000010


	//----- nvinfo : EIATTR_MAX_THREADS
	.align		4
.L_406:
        /*0030*/ 	.byte	0x04, 0x05
        /*0032*/ 	.short	(.L_408 - .L_407)
.L_407:
        /*0034*/ 	.word	0x00000180
        /*0038*/ 	.word	0x00000001
        /*003c*/ 	.word	0x00000001


	//----- nvinfo : EIATTR_CBANK_PARAM_SIZE
	.align		4
.L_408:
        /*0040*/ 	.byte	0x03, 0x19
        /*0042*/ 	.short	0x0a80


	//----- nvinfo : EIATTR_PARAM_CBANK
	.align		4
        /*0044*/ 	.byte	0x04, 0x0a
        /*0046*/ 	.short	(.L_410 - .L_409)
	.align		4
.L_409:
        /*0048*/ 	.word	index@(.nv.constant0._ZN7cutlass13device_kernelIN5flash11enable_sm90INS1_16FlashAttnFwdSm90INS1_25CollectiveMainloopFwdSm90ILi2EN4cute5tupleIJNS5_1CILi1EEES8_S8_EEENS6_IJNS7_ILi128EEENS7_ILi160EEENS7_ILi192EEEEEELi192ENS_12float_e4m3_tEfNS_4arch4Sm90ELb0ELb0ELb0ELb1ELb1ELb0ELb0ELb1ELb1ELb1ELb1ELb0EEENS1_21CollectiveEpilogueFwdINS6_IJSA_SC_SB_EEES9_NS_10bfloat16_tESG_Li256ELb1ELb1ELb1ELb1EEENS1_36VarlenDynamicPersistentTileSchedulerILi128ELi160ELi256ELi128ELb1ELb1ELb1ELb0ELb1ELb1EEEEEEEEEvNT_6ParamsE)
        /*004c*/ 	.short	0x0380
        /*004e*/ 	.short	0x0a80


	//----- nvinfo : EIATTR_SW_WAR
	.align		4
.L_410:
        /*0050*/ 	.byte	0x04, 0x36
        /*0052*/ 	.short	(.L_412 - .L_411)
.L_411:
        /*0054*/ 	.word	0x00000008
.L_412:


//--------------------- .nv.info._ZN7cutlass13device_kernelIN5flash11enable_sm90INS1_16FlashAttnFwdSm90INS1_25CollectiveMainloopFwdSm90ILi2EN4cute5tupleIJNS5_1CILi1EEES8_S8_EEENS6_IJNS7_ILi128EEENS7_ILi160EEENS7_ILi192EEEEEELi192ENS_12float_e4m3_tEfNS_4arch4Sm90ELb0ELb0ELb0ELb1ELb1ELb1ELb0ELb1ELb1ELb1ELb1ELb0EEENS1_21CollectiveEpilogueFwdINS6_IJSA_SC_SB_EEES9_NS_10bfloat16_tESG_Li256ELb1ELb1ELb1ELb1EEENS1_36VarlenDynamicPersistentTileSchedulerILi128ELi160ELi256ELi128ELb1ELb1ELb1ELb0ELb1ELb1EEEEEEEEEvNT_6ParamsE --------------------------
	.section	.nv.info._ZN7cutlass13device_kernelIN5flash11enable_sm90INS1_16FlashAttnFwdSm90INS1_25CollectiveMainloopFwdSm90ILi2EN4cute5tupleIJNS5_1CILi1EEES8_S8_EEENS6_IJNS7_ILi128EEENS7_ILi160EEENS7_ILi192EEEEEELi192ENS_12float_e4m3_tEfNS_4arch4Sm90ELb0ELb0ELb0ELb1ELb1ELb1ELb0ELb1ELb1ELb1ELb1ELb0EEENS1_21CollectiveEpilogueFwdINS6_IJSA_SC_SB_EEES9_NS_10bfloat16_tESG_Li256ELb1ELb1ELb1ELb1EEENS1_36VarlenDynamicPersistentTileSchedulerILi128ELi160ELi256ELi128ELb1ELb1ELb1ELb0ELb1ELb1EEEEEEEEEvNT_6ParamsE,"",@"SHT_CUDA_INFO"
	.sectionflags	@""
	.align	4


	//----- nvinfo : EIATTR_CUDA_API_VERSION
	.align		4
        /*0000*/ 	.byte	0x04, 0x37
        /*0002*/ 	.short	(.L_414 - .L_413)
.L_413:
        /*0004*/ 	.word	0x00000082


	//----- nvinfo : EIATTR_KPARAM_INFO
	.align		4
.L_414:
        /*0008*/ 	.byte	0x04, 0x17
        /*000a*/ 	.short	(.L_416 - .L_415)
.L_415:
        /*000c*/ 	.word	0x00000000
        /*0010*/ 	.short	0x0000
        /*0012*/ 	.short	0x0000
        /*0014*/ 	.byte	0x00, 0xf0, 0x01, 0x2a


	//----- nvinfo : EIATTR_SPARSE_MMA_MASK
	.align		4
.L_416:
        /*0018*/ 	.byte	0x03, 0x50
        /*001a*/ 	.short	0x0000


	//----- nvinfo : EIATTR_MAXREG_COUNT
	.align		4
        /*001c*/ 	.byte	0x03, 0x1b
        /*001e*/ 	.short	0x00a8


	//----- nvinfo : EIATTR_MERCURY_ISA_VERSION
	.align		4
        /*0020*/ 	.byte	0x03, 0x5f
        /*0022*/ 	.short	0x0101


	//----- nvinfo : EIATTR_VRC_CTA_INIT_COUNT
	.align		4
        /*0024*/ 	.byte	0x02, 0x4a
	.zero		1
	.zero		1


	//----- nvinfo : EIATTR_EXIT_INSTR_OFFSETS
	.align		4
        /*0028*/ 	.byte	0x04, 0x1c
        /*002a*/ 	.short	(.L_418 - .L_417)


	//   ....[0]....
.L_417:
        /*002c*/ 	.word	0x00000010


	//----- nvinfo : EIATTR_MAX_THREADS
	.align		4
.L_418:
        /*0030*/ 	.byte	0x04, 0x05
        /*0032*/ 	.short	(.L_420 - .L_419)
.L_419:
        /*0034*/ 	.word	0x00000180
        /*0038*/ 	.word	0x00000001
        /*003c*/ 	.word	0x00000001


	//----- nvinfo : EIATTR_CBANK_PARAM_SIZE
	.align		4
.L_420:
        /*0040*/ 	.byte	0x03, 0x19
        /*0042*/ 	.short	0x0a80


	//----- nvinfo : EIATTR_PARAM_CBANK
	.align		4
        /*0044*/ 	.byte	0x04, 0x0a
        /*0046*/ 	.short	(.L_422 - .L_421)
	.align		4
.L_421:
        /*0048*/ 	.word	index@(.nv.constant0._ZN7cutlass13device_kernelIN5flash11enable_sm90INS1_16FlashAttnFwdSm90INS1_25CollectiveMainloopFwdSm90ILi2EN4cute5tupleIJNS5_1CILi1EEES8_S8_EEENS6_IJNS7_ILi128EEENS7_ILi160EEENS7_ILi192EEEEEELi192ENS_12float_e4m3_tEfNS_4arch4Sm90ELb0ELb0ELb0ELb1ELb1ELb1ELb0ELb1ELb1ELb1ELb1ELb0EEENS1_21CollectiveEpilogueFwdINS6_IJSA_SC_SB_EEES9_NS_10bfloat16_tESG_Li256ELb1ELb1ELb1ELb1EEENS1_36VarlenDynamicPersistentTileSchedulerILi128ELi160ELi256ELi128ELb1ELb1ELb1ELb0ELb1ELb1EEEEEEEEEvNT_6ParamsE)
        /*004c*/ 	.short	0x0380
        /*004e*/ 	.short	0x0a80


	//----- nvinfo : EIATTR_SW_WAR
	.align		4
.L_422:
        /*0050*/ 	.byte	0x04, 0x36
        /*0052*/ 	.short	(.L_424 - .L_423)
.L_423:
        /*0054*/ 	.word	0x00000008
.L_424:


//--------------------- .nv.info._ZN7cutlass13device_kernelIN5flash11enable_sm90INS1_16FlashAttnFwdSm90INS1_25CollectiveMainloopFwdSm90ILi2EN4cute5tupleIJNS5_1CILi1EEES8_S8_EEENS6_IJNS7_ILi128EEESA_NS7_ILi192EEEEEELi192ENS_12float_e4m3_tEfNS_4arch4Sm90ELb0ELb1ELb0ELb0ELb1ELb0ELb0ELb1ELb1ELb1ELb1ELb0EEENS1_21CollectiveEpilogueFwdINS6_IJSA_SB_SA_EEES9_NS_10bfloat16_tESF_Li256ELb0ELb1ELb1ELb1EEENS1_19SingleTileSchedulerILb0ELb1ELb1ELi128EEEEEEEEEvNT_6ParamsE --------------------------
	.section	.nv.info._ZN7cutlass13device_kernelIN5flash11enable_sm90INS1_16FlashAttnFwdSm90INS1_25CollectiveMainloopFwdSm90ILi2EN4cute5tupleIJNS5_1CILi1EEES8_S8_EEENS6_IJNS7_ILi128EEESA_NS7_ILi192EEEEEELi192ENS_12float_e4m3_tEfNS_4arch4Sm90ELb0ELb1ELb0ELb0ELb1ELb0ELb0ELb1ELb1ELb1ELb1ELb0EEENS1_21CollectiveEpilogueFwdINS6_IJSA_SB_SA_EEES9_NS_10bfloat16_tESF_Li256ELb0ELb1ELb1ELb1EEENS1_19SingleTileSchedulerILb0ELb1ELb1ELi128EEEEEEEEEvNT_6ParamsE,"",@"SHT_CUDA_INFO"
	.sectionflags	@""
	.align	4


	//----- nvinfo : EIATTR_CUDA_API_VERSION
	.align		4
        /*0000*/ 	.byte	0x04, 0x37
        /*0002*/ 	.short	(.L_426 - .L_425)
.L_425:
        /*0004*/ 	.word	0x00000082


	//----- nvinfo : EIATTR_KPARAM_INFO
	.align		4
.L_426:
        /*0008*/ 	.byte	0x04, 0x17
        /*000a*/ 	.short	(.L_428 - .L_427)
.L_427:
        /*000c*/ 	.word	0x00000000
        /*0010*/ 	.short	0x0000
        /*0012*/ 	.short	0x0000
        /*0014*/ 	.byte	0x00, 0xf0, 0x01, 0x28


	//----- nvinfo : EIATTR_SPARSE_MMA_MASK
	.align		4
.L_428:
        /*0018*/ 	.byte	0x03, 0x50
        /*001a*/ 	.short	0x0000


	//----- nvinfo : EIATTR_MAXREG_COUNT
	.align		4
        /*001c*/ 	.byte	0x03, 0x1b
        /*001e*/ 	.short	0x00a8


	//----- nvinfo : EIATTR_MERCURY_ISA_VERSION
	.align		4
        /*0020*/ 	.byte	0x03, 0x5f
        /*0022*/ 	.short	0x0101


	//----- nvinfo : EIATTR_VRC_CTA_INIT_COUNT
	.align		4
        /*0024*/ 	.byte	0x02, 0x4a
	.zero		1
	.zero		1


	//----- nvinfo : EIATTR_EXIT_INSTR_OFFSETS
	.align		4
        /*0028*/ 	.byte	0x04, 0x1c
        /*002a*/ 	.short	(.L_430 - .L_429)


	//   ....[0]....
.L_429:
        /*002c*/ 	.word	0x00000010


	//----- nvinfo : EIATTR_MAX_THREADS
	.align		4
.L_430:
        /*0030*/ 	.byte	0x04, 0x05
        /*0032*/ 	.short	(.L_432 - .L_431)
.L_431:
        /*0034*/ 	.word	0x00000180
        /*0038*/ 	.word	0x00000001
        /*003c*/ 	.word	0x00000001


	//----- nvinfo : EIATTR_CBANK_PARAM_SIZE
	.align		4
.L_432:
        /*0040*/ 	.byte	0x03, 0x19
        /*0042*/ 	.short	0x0a00


	//----- nvinfo : EIATTR_PARAM_CBANK
	.align		4
        /*0044*/ 	.byte	0x04, 0x0a
        /*0046*/ 	.short	(.L_434 - .L_433)
	.align		4
.L_433:
        /*0048*/ 	.word	index@(.nv.constant0._ZN7cutlass13device_kernelIN5flash11enable_sm90INS1_16FlashAttnFwdSm90INS1_25CollectiveMainloopFwdSm90ILi2EN4cute5tupleIJNS5_1CILi1EEES8_S8_EEENS6_IJNS7_ILi128EEESA_NS7_ILi192EEEEEELi192ENS_12float_e4m3_tEfNS_4arch4Sm90ELb0ELb1ELb0ELb0ELb1ELb0ELb0ELb1ELb1ELb1ELb1ELb0EEENS1_21CollectiveEpilogueFwdINS6_IJSA_SB_SA_EEES9_NS_10bfloat16_tESF_Li256ELb0ELb1ELb1ELb1EEENS1_19SingleTileSchedulerILb0ELb1ELb1ELi128EEEEEEEEEvNT_6ParamsE)
        /*004c*/ 	.short	0x0380
        /*004e*/ 	.short	0x0a00


	//----- nvinfo : EIATTR_SW_WAR
	.align		4
.L_434:
        /*0050*/ 	.byte	0x04, 0x36
        /*0052*/ 	.short	(.L_436 - .L_435)
.L_435:
        /*0054*/ 	.word	0x00000008
.L_436:


//--------------------- .nv.info._ZN7cutlass13device_kernelIN5flash11enable_sm90INS1_16FlashAttnFwdSm90INS1_25CollectiveMainloopFwdSm90ILi2EN4cute5tupleIJNS5_1CILi1EEES8_S8_EEENS6_IJNS7_ILi128EEESA_NS7_ILi192EEEEEELi192ENS_12float_e4m3_tEfNS_4arch4Sm90ELb0ELb1ELb0ELb1ELb1ELb0ELb0ELb1ELb1ELb1ELb1ELb0EEENS1_21CollectiveEpilogueFwdINS6_IJSA_SB_SA_EEES9_NS_10bfloat16_tESF_Li256ELb1ELb1ELb1ELb1EEENS1_36VarlenDynamicPersistentTileSchedulerILi128ELi128ELi256ELi128ELb1ELb1ELb1ELb1ELb0ELb1EEEEEEEEEvNT_6ParamsE --------------------------
	.section	.nv.info._ZN7cutlass13device_kernelIN5flash11enable_sm90INS1_16FlashAttnFwdSm90INS1_25CollectiveMainloopFwdSm90ILi2EN4cute5tupleIJNS5_1CILi1EEES8_S8_EEENS6_IJNS7_ILi128EEESA_NS7_ILi192EEEEEELi192ENS_12float_e4m3_tEfNS_4arch4Sm90ELb0ELb1ELb0ELb1ELb1ELb0ELb0ELb1ELb1ELb1ELb1ELb0EEENS1_21CollectiveEpilogueFwdINS6_IJSA_SB_SA_EEES9_NS_10bfloat16_tESF_Li256ELb1ELb1ELb1ELb1EEENS1_36VarlenDynamicPersistentTileSchedulerILi128ELi128ELi256ELi128ELb1ELb1ELb1ELb1ELb0ELb1EEEEEEEEEvNT_6ParamsE,"",@"SHT_CUDA_INFO"
	.sectionflags	@""
	.align	4


	//----- nvinfo : EIATTR_CUDA_API_VERSION
	.align		4
        /*0000*/ 	.byte	0x04, 0x37
        /*0002*/ 	.short	(.L_438 - .L_437)
.L_437:
        /*0004*/ 	.word	0x00000082


	//----- nvinfo : EIATTR_KPARAM_INFO
	.align		4
.L_438:
        /*0008*/ 	.byte	0x04, 0x17
        /*000a*/ 	.short	(.L_440 - .L_439)
.L_439:
        /*000c*/ 	.word	0x00000000
        /*0010*/ 	.short	0x0000
        /*0012*/ 	.short	0x0000
        /*0014*/ 	.byte	0x00, 0xf0, 0x01, 0x2a


	//----- nvinfo : EIATTR_SPARSE_MMA_MASK
	.align		4
.L_440:
        /*0018*/ 	.byte	0x03, 0x50
        /*001a*/ 	.short	0x0000


	//----- nvinfo : EIATTR_MAXREG_COUNT
	.align		4
        /*001c*/ 	.byte	0x03, 0x1b
        /*001e*/ 	.short	0x00a8


	//----- nvinfo : EIATTR_MERCURY_ISA_VERSION
	.align		4
        /*0020*/ 	.byte	0x03, 0x5f
        /*0022*/ 	.short	0x0101


	//----- nvinfo : EIATTR_VRC_CTA_INIT_COUNT
	.align		4
        /*0024*/ 	.byte	0x02, 0x4a
	.zero		1
	.zero		1


	//----- nvinfo : EIATTR_EXIT_INSTR_OFFSETS
	.align		4
        /*0028*/ 	.byte	0x04, 0x1c
        /*002a*/ 	.short	(.L_442 - .L_441)


	//   ....[0]....
.L_441:
        /*002c*/ 	.word	0x00000010


	//----- nvinfo : EIATTR_MAX_THREADS
	.align		4
.L_442:
        /*0030*/ 	.byte	0x04, 0x05
        /*0032*/ 	.short	(.L_444 - .L_443)
.L_443:
        /*0034*/ 	.word	0x00000180
        /*0038*/ 	.word	0x00000001
        /*003c*/ 	.word	0x00000001


	//----- nvinfo : EIATTR_CBANK_PARAM_SIZE
	.align		4
.L_444:
        /*0040*/ 	.byte	0x03, 0x19
        /*0042*/ 	.short	0x0a80


	//----- nvinfo : EIATTR_PARAM_CBANK
	.align		4
        /*0044*/ 	.byte	0x04, 0x0a
        /*0046*/ 	.short	(.L_446 - .L_445)
	.align		4
.L_445:
        /*0048*/ 	.word	index@(.nv.constant0._ZN7cutlass13device_kernelIN5flash11enable_sm90INS1_16FlashAttnFwdSm90INS1_25CollectiveMainloopFwdSm90ILi2EN4cute5tupleIJNS5_1CILi1EEES8_S8_EEENS6_IJNS7_ILi128EEESA_NS7_ILi192EEEEEELi192ENS_12float_e4m3_tEfNS_4arch4Sm90ELb0ELb1ELb0ELb1ELb1ELb0ELb0ELb1ELb1ELb1ELb1ELb0EEENS1_21CollectiveEpilogueFwdINS6_IJSA_SB_SA_EEES9_NS_10bfloat16_tESF_Li256ELb1ELb1ELb1ELb1EEENS1_36VarlenDynamicPersistentTileSchedulerILi128ELi128ELi256ELi128ELb1ELb1ELb1ELb1ELb0ELb1EEEEEEEEEvNT_6ParamsE)
        /*004c*/ 	.short	0x0380
        /*004e*/ 	.short	0x0a80


	//----- nvinfo : EIATTR_SW_WAR
	.align		4
.L_446:
        /*0050*/ 	.byte	0x04, 0x36
        /*0052*/ 	.short	(.L_448 - .L_447)
.L_447:
        /*0054*/ 	.word	0x00000008
.L_448:


//--------------------- .nv.info._ZN7cutlass13device_kernelIN5flash11enable_sm90INS1_16FlashAttnFwdSm90INS1_25CollectiveMainloopFwdSm90ILi2EN4cute5tupleIJNS5_1CILi1EEES8_S8_EEENS6_IJNS7_ILi128EEESA_NS7_ILi192EEEEEELi192ENS_12float_e4m3_tEfNS_4arch4Sm90ELb0ELb1ELb0ELb1ELb1ELb1ELb0ELb1ELb1ELb1ELb1ELb0EEENS1_21CollectiveEpilogueFwdINS6_IJSA_SB_SA_EEES9_NS_10bfloat16_tESF_Li256ELb1ELb1ELb1ELb1EEENS1_36VarlenDynamicPersistentTileSchedulerILi128ELi128ELi256ELi128ELb1ELb1ELb1ELb1ELb0ELb1EEEEEEEEEvNT_6ParamsE --------------------------
	.section	.nv.info._ZN7cutlass13device_kernelIN5flash11enable_sm90INS1_16FlashAttnFwdSm90INS1_25CollectiveMainloopFwdSm90ILi2EN4cute5tupleIJNS5_1CILi1EEES8_S8_EEENS6_IJNS7_ILi128EEESA_NS7_ILi192EEEEEELi192ENS_12float_e4m3_tEfNS_4arch4Sm90ELb0ELb1ELb0ELb1ELb1ELb1ELb0ELb1ELb1ELb1ELb1ELb0EEENS1_21CollectiveEpilogueFwdINS6_IJSA_SB_SA_EEES9_NS_10bfloat16_tESF_Li256ELb1ELb1ELb1ELb1EEENS1_36VarlenDynamicPersistentTileSchedulerILi128ELi128ELi256ELi128ELb1ELb1ELb1ELb1ELb0ELb1EEEEEEEEEvNT_6ParamsE,"",@"SHT_CUDA_INFO"
	.sectionflags	@""
	.align	4


	//----- nvinfo : EIATTR_CUDA_API_VERSION
	.align		4
        /*0000*/ 	.byte	0x04, 0x37
        /*0002*/ 	.short	(.L_450 - .L_449)
.L_449:
        /*0004*/ 	.word	0x00000082


	//----- nvinfo : EIATTR_KPARAM_INFO
	.align		4
.L_450:
        /*0008*/ 	.byte	0x04, 0x17
        /*000a*/ 	.short	(.L_452 - .L_451)
.L_451:
        /*000c*/ 	.word	0x00000000
        /*0010*/ 	.short	0x0000
        /*0012*/ 	.short	0x0000
        /*0014*/ 	.byte	0x00, 0xf0, 0x01, 0x2a


	//----- nvinfo : EIATTR_SPARSE_MMA_MASK
	.align		4
.L_452:
        /*0018*/ 	.byte	0x03, 0x50
        /*001a*/ 	.short	0x0000


	//----- nvinfo : EIATTR_MAXREG_COUNT
	.align		4
        /*001c*/ 	.byte	0x03, 0x1b
        /*001e*/ 	.short	0x00a8


	//----- nvinfo : EIATTR_MERCURY_ISA_VERSION
	.align		4
        /*0020*/ 	.byte	0x03, 0x5f
        /*0022*/ 	.short	0x0101


	//----- nvinfo : EIATTR_VRC_CTA_INIT_COUNT
	.align		4
        /*0024*/ 	.byte	0x02, 0x4a
	.zero		1
	.zero		1


	//----- nvinfo : EIATTR_EXIT_INSTR_OFFSETS
	.align		4
        /*0028*/ 	.byte	0x04, 0x1c
        /*002a*/ 	.short	(.L_454 - .L_453)


	//   ....[0]....
.L_453:
        /*002c*/ 	.word	0x00000010


	//----- nvinfo : EIATTR_MAX_THREADS
	.align		4
.L_454:
        /*0030*/ 	.byte	0x04, 0x05
        /*0032*/ 	.short	(.L_456 - .L_455)
.L_455:
        /*0034*/ 	.word	0x00000180
        /*0038*/ 	.word	0x00000001
        /*003c*/ 	.word	0x00000001


	//----- nvinfo : EIATTR_CBANK_PARAM_SIZE
	.align		4
.L_456:
        /*0040*/ 	.byte	0x03, 0x19
        /*0042*/ 	.short	0x0a80


	//----- nvinfo : EIATTR_PARAM_CBANK
	.align		4
        /*0044*/ 	.byte	0x04, 0x0a
        /*0046*/ 	.short	(.L_458 - .L_457)
	.align		4
.L_457:
        /*0048*/ 	.word	index@(.nv.constant0._ZN7cutlass13device_kernelIN5flash11enable_sm90INS1_16FlashAttnFwdSm90INS1_25CollectiveMainloopFwdSm90ILi2EN4cute5tupleIJNS5_1CILi1EEES8_S8_EEENS6_IJNS7_ILi128EEESA_NS7_ILi192EEEEEELi192ENS_12float_e4m3_tEfNS_4arch4Sm90ELb0ELb1ELb0ELb1ELb1ELb1ELb0ELb1ELb1ELb1ELb1ELb0EEENS1_21CollectiveEpilogueFwdINS6_IJSA_SB_SA_EEES9_NS_10bfloat16_tESF_Li256ELb1ELb1ELb1ELb1EEENS1_36VarlenDynamicPersistentTileSchedulerILi128ELi128ELi256ELi128ELb1ELb1ELb1ELb1ELb0ELb1EEEEEEEEEvNT_6ParamsE)
        /*004c*/ 	.short	0x0380
        /*004e*/ 	.short	0x0a80


	//----- nvinfo : EIATTR_SW_WAR
	.align		4
.L_458:
        /*0050*/ 	.byte	0x04, 0x36
        /*0052*/ 	.short	(.L_460 - .L_459)
.L_459:
        /*0054*/ 	.word	0x00000008
.L_460:


//--------------------- .nv.info._ZN7cutlass13device_kernelIN5flash11enable_sm90INS1_16FlashAttnFwdSm90INS1_25CollectiveMainloopFwdSm90ILi2EN4cute5tupleIJNS5_1CILi1EEES8_S8_EEENS6_IJNS7_ILi128EEENS7_ILi160EEENS7_ILi192EEEEEELi192ENS_12float_e4m3_tEfNS_4arch4Sm90ELb1ELb0ELb0ELb0ELb1ELb0ELb0ELb1ELb1ELb1ELb1ELb0EEENS1_21CollectiveEpilogueFwdINS6_IJSA_SC_SB_EEES9_NS_10bfloat16_tESG_Li256ELb0ELb1ELb1ELb1EEENS1_19SingleTileSchedulerILb0ELb1ELb1ELi128EEEEEEEEEvNT_6ParamsE --------------------------
	.section	.nv.info._ZN7cutlass13device_kernelIN5flash11enable_sm90INS1_16FlashAttnFwdSm90INS1_25CollectiveMainloopFwdSm90ILi2EN4cute5tupleIJNS5_1CILi1EEES8_S8_EEENS6_IJNS7_ILi128EEENS7_ILi160EEENS7_ILi192EEEEEELi192ENS_12float_e4m3_tEfNS_4arch4Sm90ELb1ELb0ELb0ELb0ELb1ELb0ELb0ELb1ELb1ELb1ELb1ELb0EEENS1_21CollectiveEpilogueFwdINS6_IJSA_SC_SB_EEES9_NS_10bfloat16_tESG_Li256ELb0ELb1ELb1ELb1EEENS1_19SingleTileSchedulerILb0ELb1ELb1ELi128EEEEEEEEEvNT_6ParamsE,"",@"SHT_CUDA_INFO"
	.sectionflags	@""
	.align	4


	//----- nvinfo : EIATTR_CUDA_API_VERSION
	.align		4
        /*0000*/ 	.byte	0x04, 0x37
        /*0002*/ 	.short	(.L_462 - .L_461)
.L_461:
        /*0004*/ 	.word	0x00000082


	//----- nvinfo : EIATTR_KPARAM_INFO
	.align		4
.L_462:
        /*0008*/ 	.byte	0x04, 0x17
        /*000a*/ 	.short	(.L_464 - .L_463)
.L_463:
        /*000c*/ 	.word	0x00000000
        /*0010*/ 	.short	0x0000
        /*0012*/ 	.short	0x0000
        /*0014*/ 	.byte	0x00, 0xf0, 0x01, 0x28


	//----- nvinfo : EIATTR_SPARSE_MMA_MASK
	.align		4
.L_464:
        /*0018*/ 	.byte	0x03, 0x50
        /*001a*/ 	.short	0x0000


	//----- nvinfo : EIATTR_MAXREG_COUNT
	.align		4
        /*001c*/ 	.byte	0x03, 0x1b
        /*001e*/ 	.short	0x00a8


	//----- nvinfo : EIATTR_MERCURY_ISA_VERSION
	.align		4
        /*0020*/ 	.byte	0x03, 0x5f
        /*0022*/ 	.short	0x0101


	//----- nvinfo : EIATTR_VRC_CTA_INIT_COUNT
	.align		4
        /*0024*/ 	.byte	0x02, 0x4a
	.zero		1
	.zero		1


	//----- nvinfo : EIATTR_EXIT_INSTR_OFFSETS
	.align		4
        /*0028*/ 	.byte	0x04, 0x1c
        /*002a*/ 	.short	(.L_466 - .L_465)


	//   ....[0]....
.L_465:
        /*002c*/ 	.word	0x00000010


	//----- nvinfo : EIATTR_MAX_THREADS
	.align		4
.L_466:
        /*0030*/ 	.byte	0x04, 0x05
        /*0032*/ 	.short	(.L_468 - .L_467)
.L_467:
        /*0034*/ 	.word	0x00000180
        /*0038*/ 	.word	0x00000001
        /*003c*/ 	.word	0x00000001


	//----- nvinfo : EIATTR_CBANK_PARAM_SIZE
	.align		4
.L_468:
        /*0040*/ 	.byte	0x03, 0x19
        /*0042*/ 	.short	0x0a00


	//----- nvinfo : EIATTR_PARAM_CBANK
	.align		4
        /*0044*/ 	.byte	0x04, 0x0a
        /*0046*/ 	.short	(.L_470 - .L_469)
	.align		4
.L_469:
        /*0048*/ 	.word	index@(.nv.constant0._ZN7cutlass13device_kernelIN5flash11enable_sm90INS1_16FlashAttnFwdSm90INS1_25CollectiveMainloopFwdSm90ILi2EN4cute5tupleIJNS5_1CILi1EEES8_S8_EEENS6_IJNS7_ILi128EEENS7_ILi160EEENS7_ILi192EEEEEELi192ENS_12float_e4m3_tEfNS_4arch4Sm90ELb1ELb0ELb0ELb0ELb1ELb0ELb0ELb1ELb1ELb1ELb1ELb0EEENS1_21CollectiveEpilogueFwdINS6_IJSA_SC_SB_EEES9_NS_10bfloat16_tESG_Li256ELb0ELb1ELb1ELb1EEENS1_19SingleTileSchedulerILb0ELb1ELb1ELi128EEEEEEEEEvNT_6ParamsE)
        /*004c*/ 	.short	0x0380
        /*004e*/ 	.short	0x0a00


	//----- nvinfo : EIATTR_SW_WAR
	.align		4
.L_470:
        /*0050*/ 	.byte	0x04, 0x36
        /*0052*/ 	.short	(.L_472 - .L_471)
.L_471:
        /*0054*/ 	.word	0x00000008
.L_472:


//--------------------- .nv.info._ZN7cutlass13device_kernelIN5flash11enable_sm90INS1_16FlashAttnFwdSm90INS1_25CollectiveMainloopFwdSm90ILi2EN4cute5tupleIJNS5_1CILi1EEES8_S8_EEENS6_IJNS7_ILi128EEENS7_ILi160EEENS7_ILi192EEEEEELi192ENS_12float_e4m3_tEfNS_4arch4Sm90ELb1ELb0ELb0ELb1ELb1ELb0ELb0ELb1ELb1ELb1ELb1ELb0EEENS1_21CollectiveEpilogueFwdINS6_IJSA_SC_SB_EEES9_NS_10bfloat16_tESG_Li256ELb1ELb1ELb1ELb1EEENS1_36VarlenDynamicPersistentTileSchedulerILi128ELi160ELi256ELi128ELb1ELb1ELb1ELb1ELb1ELb1EEEEEEEEEvNT_6ParamsE --------------------------
	.section	.nv.info._ZN7cutlass13device_kernelIN5flash11enable_sm90INS1_16FlashAttnFwdSm90INS1_25CollectiveMainloopFwdSm90ILi2EN4cute5tupleIJNS5_1CILi1EEES8_S8_EEENS6_IJNS7_ILi128EEENS7_ILi160EEENS7_ILi192EEEEEELi192ENS_12float_e4m3_tEfNS_4arch4Sm90ELb1ELb0ELb0ELb1ELb1ELb0ELb0ELb1ELb1ELb1ELb1ELb0EEENS1_21CollectiveEpilogueFwdINS6_IJSA_SC_SB_EEES9_NS_10bfloat16_tESG_Li256ELb1ELb1ELb1ELb1EEENS1_36VarlenDynamicPersistentTileSchedulerILi128ELi160ELi256ELi128ELb1ELb1ELb1ELb1ELb1ELb1EEEEEEEEEvNT_6ParamsE,"",@"SHT_CUDA_INFO"
	.sectionflags	@""
	.align	4


	//----- nvinfo : EIATTR_CUDA_API_VERSION
	.align		4
        /*0000*/ 	.byte	0x04, 0x37
        /*0002*/ 	.short	(.L_474 - .L_473)
.L_473:
        /*0004*/ 	.word	0x00000082


	//----- nvinfo : EIATTR_KPARAM_INFO
	.align		4
.L_474:
        /*0008*/ 	.byte	0x04, 0x17
        /*000a*/ 	.short	(.L_476 - .L_475)
.L_475:
        /*000c*/ 	.word	0x00000000
        /*0010*/ 	.short	0x0000
        /*0012*/ 	.short	0x0000
        /*0014*/ 	.byte	0x00, 0xf0, 0x01, 0x2a


	//----- nvinfo : EIATTR_SPARSE_MMA_MASK
	.align		4
.L_476:
        /*0018*/ 	.byte	0x03, 0x50
        /*001a*/ 	.short	0x0000


	//----- nvinfo : EIATTR_MAXREG_COUNT
	.align		4
        /*001c*/ 	.byte	0x03, 0x1b
        /*001e*/ 	.short	0x00a8


	//----- nvinfo : EIATTR_MERCURY_ISA_VERSION
	.align		4
        /*0020*/ 	.byte	0x03, 0x5f
        /*0022*/ 	.short	0x0101


	//----- nvinfo : EIATTR_VRC_CTA_INIT_COUNT
	.align		4
        /*0024*/ 	.byte	0x02, 0x4a
	.zero		1
	.zero		1


	//----- nvinfo : EIATTR_EXIT_INSTR_OFFSETS
	.align		4
        /*0028*/ 	.byte	0x04, 0x1c
        /*002a*/ 	.short	(.L_478 - .L_477)


	//   ....[0]....
.L_477:
        /*002c*/ 	.word	0x00000010


	//----- nvinfo : EIATTR_MAX_THREADS
	.align		4
.L_478:
        /*0030*/ 	.byte	0x04, 0x05
        /*0032*/ 	.short	(.L_480 - .L_479)
.L_479:
        /*0034*/ 	.word	0x00000180
        /*0038*/ 	.word	0x00000001
        /*003c*/ 	.word	0x00000001


	//----- nvinfo : EIATTR_CBANK_PARAM_SIZE
	.align		4
.L_480:
        /*0040*/ 	.byte	0x03, 0x19
        /*0042*/ 	.short	0x0a80


	//----- nvinfo : EIATTR_PARAM_CBANK
	.align		4
        /*0044*/ 	.byte	0x04, 0x0a
        /*0046*/ 	.short	(.L_482 - .L_481)
	.align		4
.L_481:
        /*0048*/ 	.word	index@(.nv.constant0._ZN7cutlass13device_kernelIN5flash11enable_sm90INS1_16FlashAttnFwdSm90INS1_25CollectiveMainloopFwdSm90ILi2EN4cute5tupleIJNS5_1CILi1EEES8_S8_EEENS6_IJNS7_ILi128EEENS7_ILi160EEENS7_ILi192EEEEEELi192ENS_12float_e4m3_tEfNS_4arch4Sm90ELb1ELb0ELb0ELb1ELb1ELb0ELb0ELb1ELb1ELb1ELb1ELb0EEENS1_21CollectiveEpilogueFwdINS6_IJSA_SC_SB_EEES9_NS_10bfloat16_tESG_Li256ELb1ELb1ELb1ELb1EEENS1_36VarlenDynamicPersistentTileSchedulerILi128ELi160ELi256ELi128ELb1ELb1ELb1ELb1ELb1ELb1EEEEEEEEEvNT_6ParamsE)
        /*004c*/ 	.short	0x0380
        /*004e*/ 	.short	0x0a80


	//----- nvinfo : EIATTR_SW_WAR
	.align		4
.L_482:
        /*0050*/ 	.byte	0x04, 0x36
        /*0052*/ 	.short	(.L_484 - .L_483)
.L_483:
        /*0054*/ 	.word	0x00000008
.L_484:


//--------------------- .nv.info._ZN7cutlass13device_kernelIN5flash11enable_sm90INS1_16FlashAttnFwdSm90INS1_25CollectiveMainloopFwdSm90ILi2EN4cute5tupleIJNS5_1CILi1EEES8_S8_EEENS6_IJNS7_ILi128EEENS7_ILi160EEENS7_ILi192EEEEEELi192ENS_12float_e4m3_tEfNS_4arch4Sm90ELb1ELb0ELb0ELb1ELb1ELb1ELb0ELb1ELb1ELb1ELb1ELb0EEENS1_21CollectiveEpilogueFwdINS6_IJSA_SC_SB_EEES9_NS_10bfloat16_tESG_Li256ELb1ELb1ELb1ELb1EEENS1_36VarlenDynamicPersistentTileSchedulerILi128ELi160ELi256ELi128ELb1ELb1ELb1ELb1ELb1ELb1EEEEEEEEEvNT_6ParamsE --------------------------
	.section	.nv.info._ZN7cutlass13device_kernelIN5flash11enable_sm90INS1_16FlashAttnFwdSm90INS1_25CollectiveMainloopFwdSm90ILi2EN4cute5tupleIJNS5_1CILi1EEES8_S8_EEENS6_IJNS7_ILi128EEENS7_ILi160EEENS7_ILi192EEEEEELi192ENS_12float_e4m3_tEfNS_4arch4Sm90ELb1ELb0ELb0ELb1ELb1ELb1ELb0ELb1ELb1ELb1ELb1ELb0EEENS1_21CollectiveEpilogueFwdINS6_IJSA_SC_SB_EEES9_NS_10bfloat16_tESG_Li256ELb1ELb1ELb1ELb1EEENS1_36VarlenDynamicPersistentTileSchedulerILi128ELi160ELi256ELi128ELb1ELb1ELb1ELb1ELb1ELb1EEEEEEEEEvNT_6ParamsE,"",@"SHT_CUDA_INFO"
	.sectionflags	@""
	.align	4


	//----- nvinfo : EIATTR_CUDA_API_VERSION
	.align		4
        /*0000*/ 	.byte	0x04, 0x37
        /*0002*/ 	.short	(.L_486 - .L_485)
.L_485:
        /*0004*/ 	.word	0x00000082


	//----- nvinfo : EIATTR_KPARAM_INFO
	.align		4
.L_486:
        /*0008*/ 	.byte	0x04, 0x17
        /*000a*/ 	.short	(.L_488 - .L_487)
.L_487:
        /*000c*/ 	.word	0x00000000
        /*0010*/ 	.short	0x0000
        /*0012*/ 	.short	0x0000
        /*0014*/ 	.byte	0x00, 0xf0, 0x01, 0x2a


	//----- nvinfo : EIATTR_SPARSE_MMA_MASK
	.align		4
.L_488:
        /*0018*/ 	.byte	0x03, 0x50
        /*001a*/ 	.short	0x0000


	//----- nvinfo : EIATTR_MAXREG_COUNT
	.align		4
        /*001c*/ 	.byte	0x03, 0x1b
        /*001e*/ 	.short	0x00a8


	//----- nvinfo : EIATTR_MERCURY_ISA_VERSION
	.align		4
        /*0020*/ 	.byte	0x03, 0x5f
        /*0022*/ 	.short	0x0101


	//----- nvinfo : EIATTR_VRC_CTA_INIT_COUNT
	.align		4
        /*0024*/ 	.byte	0x02, 0x4a
	.zero		1
	.zero		1


	//----- nvinfo : EIATTR_EXIT_INSTR_OFFSETS
	.align		4
        /*0028*/ 	.byte	0x04, 0x1c
        /*002a*/ 	.short	(.L_490 - .L_489)


	//   ....[0]....
.L_489:
        /*002c*/ 	.word	0x00000010


	//----- nvinfo : EIATTR_MAX_THREADS
	.align		4
.L_490:
        /*0030*/ 	.byte	0x04, 0x05
        /*0032*/ 	.short	(.L_492 - .L_491)
.L_491:
        /*0034*/ 	.word	0x00000180
        /*0038*/ 	.word	0x00000001
        /*003c*/ 	.word	0x00000001


	//----- nvinfo : EIATTR_CBANK_PARAM_SIZE
	.align		4
.L_492:
        /*0040*/ 	.byte	0x03, 0x19
        /*0042*/ 	.short	0x0a80


	//----- nvinfo : EIATTR_PARAM_CBANK
	.align		4
        /*0044*/ 	.byte	0x04, 0x0a
        /*0046*/ 	.short	(.L_494 - .L_493)
	.align		4
.L_493:
        /*0048*/ 	.word	index@(.nv.constant0._ZN7cutlass13device_kernelIN5flash11enable_sm90INS1_16FlashAttnFwdSm90INS1_25CollectiveMainloopFwdSm90ILi2EN4cute5tupleIJNS5_1CILi1EEES8_S8_EEENS6_IJNS7_ILi128EEENS7_ILi160EEENS7_ILi192EEEEEELi192ENS_12float_e4m3_tEfNS_4arch4Sm90ELb1ELb0ELb0ELb1ELb1ELb1ELb0ELb1ELb1ELb1ELb1ELb0EEENS1_21CollectiveEpilogueFwdINS6_IJSA_SC_SB_EEES9_NS_10bfloat16_tESG_Li256ELb1ELb1ELb1ELb1EEENS1_36VarlenDynamicPersistentTileSchedulerILi128ELi160ELi256ELi128ELb1ELb1ELb1ELb1ELb1ELb1EEEEEEEEEvNT_6ParamsE)
        /*004c*/ 	.short	0x0380
        /*004e*/ 	.short	0x0a80


	//----- nvinfo : EIATTR_SW_WAR
	.align		4
.L_494:
        /*0050*/ 	.byte	0x04, 0x36
        /*0052*/ 	.short	(.L_496 - .L_495)
.L_495:
        /*0054*/ 	.word	0x00000008
.L_496:


//--------------------- .nv.info._ZN7cutlass13device_kernelIN5flash11enable_sm90INS1_16FlashAttnFwdSm90INS1_25CollectiveMainloopFwdSm90ILi2EN4cute5tupleIJNS5_1CILi1EEES8_S8_EEENS6_IJNS7_ILi128EEENS7_ILi160EEESA_EEELi128ENS_12float_e4m3_tEfNS_4arch4Sm90ELb0ELb0ELb0ELb0ELb1ELb0ELb0ELb1ELb1ELb1ELb1ELb0EEENS1_21CollectiveEpilogueFwdINS6_IJSA_SA_SB_EEES9_NS_10bfloat16_tESF_Li256ELb0ELb1ELb1ELb1EEENS1_19SingleTileSchedulerILb0ELb1ELb1ELi128EEEEEEEEEvNT_6ParamsE --------------------------
	.section	.nv.info._ZN7cutlass13device_kernelIN5flash11enable_sm90INS1_16FlashAttnFwdSm90INS1_25CollectiveMainloopFwdSm90ILi2EN4cute5tupleIJNS5_1CILi1EEES8_S8_EEENS6_IJNS7_ILi128EEENS7_ILi160EEESA_EEELi128ENS_12float_e4m3_tEfNS_4arch4Sm90ELb0ELb0ELb0ELb0ELb1ELb0ELb0ELb1ELb1ELb1ELb1ELb0EEENS1_21CollectiveEpilogueFwdINS6_IJSA_SA_SB_EEES9_NS_10bfloat16_tESF_Li256ELb0ELb1ELb1ELb1EEENS1_19SingleTileSchedulerILb0ELb1ELb1ELi128EEEEEEEEEvNT_6ParamsE,"",@"SHT_CUDA_INFO"
	.sectionflags	@""
	.align	4


	//----- nvinfo : EIATTR_CUDA_API_VERSION
	.align		4
        /*0000*/ 	.byte	0x04, 0x37
        /*0002*/ 	.short	(.L_498 - .L_497)
.L_497:
        /*0004*/ 	.word	0x00000082


	//----- nvinfo : EIATTR_KPARAM_INFO
	.align		4
.L_498:
        /*0008*/ 	.byte	0x04, 0x17
        /*000a*/ 	.short	(.L_500 - .L_499)
.L_499:
        /*000c*/ 	.word	0x00000000
        /*0010*/ 	.short	0x0000
        /*0012*/ 	.short	0x0000
        /*0014*/ 	.byte	0x00, 0xf0, 0x01, 0x28


	//----- nvinfo : EIATTR_SPARSE_MMA_MASK
	.align		4
.L_500:
        /*0018*/ 	.byte	0x03, 0x50
        /*001a*/ 	.short	0x0000


	//----- nvinfo : EIATTR_MAXREG_COUNT
	.align		4
        /*001c*/ 	.byte	0x03, 0x1b
        /*001e*/ 	.short	0x00a8


	//----- nvinfo : EIATTR_MERCURY_ISA_VERSION
	.align		4
        /*0020*/ 	.byte	0x03, 0x5f
        /*0022*/ 	.short	0x0101


	//----- nvinfo : EIATTR_VRC_CTA_INIT_COUNT
	.align		4
        /*0024*/ 	.byte	0x02, 0x4a
	.zero		1
	.zero		1


	//----- nvinfo : EIATTR_EXIT_INSTR_OFFSETS
	.align		4
        /*0028*/ 	.byte	0x04, 0x1c
        /*002a*/ 	.short	(.L_502 - .L_501)


	//   ....[0]....
.L_501:
        /*002c*/ 	.word	0x00000010


	//----- nvinfo : EIATTR_MAX_THREADS
	.align		4
.L_502:
        /*0030*/ 	.byte	0x04, 0x05
        /*0032*/ 	.short	(.L_504 - .L_503)
.L_503:
        /*0034*/ 	.word	0x00000180
        /*0038*/ 	.word	0x00000001
        /*003c*/ 	.word	0x00000001


	//----- nvinfo : EIATTR_CBANK_PARAM_SIZE
	.align		4
.L_504:
        /*0040*/ 	.byte	0x03, 0x19
        /*0042*/ 	.short	0x0a00


	//----- nvinfo : EIATTR_PARAM_CBANK
	.align		4
        /*0044*/ 	.byte	0x04, 0x0a
        /*0046*/ 	.short	(.L_506 - .L_505)
	.align		4
.L_505:
        /*0048*/ 	.word	index@(.nv.constant0._ZN7cutlass13device_kernelIN5flash11enable_sm90INS1_16FlashAttnFwdSm90INS1_25CollectiveMainloopFwdSm90ILi2EN4cute5tupleIJNS5_1CILi1EEES8_S8_EEENS6_IJNS7_ILi128EEENS7_ILi160EEESA_EEELi128ENS_12float_e4m3_tEfNS_4arch4Sm90ELb0ELb0ELb0ELb0ELb1ELb0ELb0ELb1ELb1ELb1ELb1ELb0EEENS1_21CollectiveEpilogueFwdINS6_IJSA_SA_SB_EEES9_NS_10bfloat16_tESF_Li256ELb0ELb1ELb1ELb1EEENS1_19SingleTileSchedulerILb0ELb1ELb1ELi128EEEEEEEEEvNT_6ParamsE)
        /*004c*/ 	.short	0x0380
        /*004e*/ 	.short	0x0a00


	//----- nvinfo : EIATTR_SW_WAR
	.align		4
.L_506:
        /*0050*/ 	.byte	0x04, 0x36
        /*0052*/ 	.short	(.L_508 - .L_507)
.L_507:
        /*0054*/ 	.word	0x00000008
.L_508:


//--------------------- .nv.info._ZN7cutlass13device_kernelIN5flash11enable_sm90INS1_16FlashAttnFwdSm90INS1_25CollectiveMainloopFwdSm90ILi2EN4cute5tupleIJNS5_1CILi1EEES8_S8_EEENS6_IJNS7_ILi128EEENS7_ILi160EEESA_EEELi128ENS_12float_e4m3_tEfNS_4arch4Sm90ELb0ELb0ELb0ELb1ELb1ELb0ELb0ELb1ELb1ELb1ELb1ELb0EEENS1_21CollectiveEpilogueFwdINS6_IJSA_SA_SB_EEES9_NS_10bfloat16_tESF_Li256ELb1ELb1ELb1ELb1EEENS1_36VarlenDynamicPersistentTileSchedulerILi128ELi160ELi256ELi128ELb1ELb1ELb1ELb0ELb1ELb1EEEEEEEEEvNT_6ParamsE --------------------------
	.section	.nv.info._ZN7cutlass13device_kernelIN5flash11enable_sm90INS1_16FlashAttnFwdSm90INS1_25CollectiveMainloopFwdSm90ILi2EN4cute5tupleIJNS5_1CILi1EEES8_S8_EEENS6_IJNS7_ILi128EEENS7_ILi160EEESA_EEELi128ENS_12float_e4m3_tEfNS_4arch4Sm90ELb0ELb0ELb0ELb1ELb1ELb0ELb0ELb1ELb1ELb1ELb1ELb0EEENS1_21CollectiveEpilogueFwdINS6_IJSA_SA_SB_EEES9_NS_10bfloat16_tESF_Li256ELb1ELb1ELb1ELb1EEENS1_36VarlenDynamicPersistentTileSchedulerILi128ELi160ELi256ELi128ELb1ELb1ELb1ELb0ELb1ELb1EEEEEEEEEvNT_6ParamsE,"",@"SHT_CUDA_INFO"
	.sectionflags	@""
	.align	4


	//----- nvinfo : EIATTR_CUDA_API_VERSION
	.align		4
        /*0000*/ 	.byte	0x04, 0x37
        /*0002*/ 	.short	(.L_510 - .L_509)
.L_509:
        /*0004*/ 	.word	0x00000082


	//----- nvinfo : EIATTR_KPARAM_INFO
	.align		4
.L_510:
        /*0008*/ 	.byte	0x04, 0x17
        /*000a*/ 	.short	(.L_512 - .L_511)
.L_511:
        /*000c*/ 	.word	0x00000000
        /*0010*/ 	.short	0x0000
        /*0012*/ 	.short	0x0000
        /*0014*/ 	.byte	0x00, 0xf0, 0x01, 0x2a


	//----- nvinfo : EIATTR_SPARSE_MMA_MASK
	.align		4
.L_512:
        /*0018*/ 	.byte	0x03, 0x50
        /*001a*/ 	.short	0x0000


	//----- nvinfo : EIATTR_MAXREG_COUNT
	.align		4
        /*001c*/ 	.byte	0x03, 0x1b
        /*001e*/ 	.short	0x00a8


	//----- nvinfo : EIATTR_MERCURY_ISA_VERSION
	.align		4
        /*0020*/ 	.byte	0x03, 0x5f
        /*0022*/ 	.short	0x0101


	//----- nvinfo : EIATTR_VRC_CTA_INIT_COUNT
	.align		4
        /*0024*/ 	.byte	0x02, 0x4a
	.zero		1
	.zero		1


	//----- nvinfo : EIATTR_EXIT_INSTR_OFFSETS
	.align		4
        /*0028*/ 	.byte	0x04, 0x1c
        /*002a*/ 	.short	(.L_514 - .L_513)


	//   ....[0]....
.L_513:
        /*002c*/ 	.word	0x00000010


	//----- nvinfo : EIATTR_MAX_THREADS
	.align		4
.L_514:
        /*0030*/ 	.byte	0x04, 0x05
        /*0032*/ 	.short	(.L_516 - .L_515)
.L_515:
        /*0034*/ 	.word	0x00000180
        /*0038*/ 	.word	0x00000001
        /*003c*/ 	.word	0x00000001


	//----- nvinfo : EIATTR_CBANK_PARAM_SIZE
	.align		4
.L_516:
        /*0040*/ 	.byte	0x03, 0x19
        /*0042*/ 	.short	0x0a80


	//----- nvinfo : EIATTR_PARAM_CBANK
	.align		4
        /*0044*/ 	.byte	0x04, 0x0a
        /*0046*/ 	.short	(.L_518 - .L_517)
	.align		4
.L_517:
        /*0048*/ 	.word	index@(.nv.constant0._ZN7cutlass13device_kernelIN5flash11enable_sm90INS1_16FlashAttnFwdSm90INS1_25CollectiveMainloopFwdSm90ILi2EN4cute5tupleIJNS5_1CILi1EEES8_S8_EEENS6_IJNS7_ILi128EEENS7_ILi160EEESA_EEELi128ENS_12float_e4m3_tEfNS_4arch4Sm90ELb0ELb0ELb0ELb1ELb1ELb0ELb0ELb1ELb1ELb1ELb1ELb0EEENS1_21CollectiveEpilogueFwdINS6_IJSA_SA_SB_EEES9_NS_10bfloat16_tESF_Li256ELb1ELb1ELb1ELb1EEENS1_36VarlenDynamicPersistentTileSchedulerILi128ELi160ELi256ELi128ELb1ELb1ELb1ELb0ELb1ELb1EEEEEEEEEvNT_6ParamsE)
        /*004c*/ 	.short	0x0380
        /*004e*/ 	.short	0x0a80


	//----- nvinfo : EIATTR_SW_WAR
	.align		4
.L_518:
        /*0050*/ 	.byte	0x04, 0x36
        /*0052*/ 	.short	(.L_520 - .L_519)
.L_519:
        /*0054*/ 	.word	0x00000008
.L_520:


//--------------------- .nv.info._ZN7cutlass13device_kernelIN5flash11enable_sm90INS1_16FlashAttnFwdSm90INS1_25CollectiveMainloopFwdSm90ILi2EN4cute5tupleIJNS5_1CILi1EEES8_S8_EEENS6_IJNS7_ILi128EEENS7_ILi160EEESA_EEELi128ENS_12float_e4m3_tEfNS_4arch4Sm90ELb0ELb0ELb0ELb1ELb1ELb1ELb0ELb1ELb1ELb1ELb1ELb0EEENS1_21CollectiveEpilogueFwdINS6_IJSA_SA_SB_EEES9_NS_10bfloat16_tESF_Li256ELb1ELb1ELb1ELb1EEENS1_36VarlenDynamicPersistentTileSchedulerILi128ELi160ELi256ELi128ELb1ELb1ELb1ELb0ELb1ELb1EEEEEEEEEvNT_6ParamsE --------------------------
	.section	.nv.info._ZN7cutlass13device_kernelIN5flash11enable_sm90INS1_16FlashAttnFwdSm90INS1_25CollectiveMainloopFwdSm90ILi2EN4cute5tupleIJNS5_1CILi1EEES8_S8_EEENS6_IJNS7_ILi128EEENS7_ILi160EEESA_EEELi128ENS_12float_e4m3_tEfNS_4arch4Sm90ELb0ELb0ELb0ELb1ELb1ELb1ELb0ELb1ELb1ELb1ELb1ELb0EEENS1_21CollectiveEpilogueFwdINS6_IJSA_SA_SB_EEES9_NS_10bfloat16_tESF_Li256ELb1ELb1ELb1ELb1EEENS1_36VarlenDynamicPersistentTileSchedulerILi128ELi160ELi256ELi128ELb1ELb1ELb1ELb0ELb1ELb1EEEEEEEEEvNT_6ParamsE,"",@"SHT_CUDA_INFO"
	.sectionflags	@""
	.align	4


	//----- nvinfo : EIATTR_CUDA_API_VERSION
	.align		4
        /*0000*/ 	.byte	0x04, 0x37
        /*0002*/ 	.short	(.L_522 - .L_521)
.L_521:
        /*0004*/ 	.word	0x00000082


	//----- nvinfo : EIATTR_KPARAM_INFO
	.align		4
.L_522:
        /*0008*/ 	.byte	0x04, 0x17
        /*000a*/ 	.short	(.L_524 - .L_523)
.L_523:
        /*000c*/ 	.word	0x00000000
        /*0010*/ 	.short	0x0000
        /*0012*/ 	.short	0x0000
        /*0014*/ 	.byte	0x00, 0xf0, 0x01, 0x2a


	//----- nvinfo : EIATTR_SPARSE_MMA_MASK
	.align		4
.L_524:
        /*0018*/ 	.byte	0x03, 0x50
        /*001a*/ 	.short	0x0000


	//----- nvinfo : EIATTR_MAXREG_COUNT
	.align		4
        /*001c*/ 	.byte	0x03, 0x1b
        /*001e*/ 	.short	0x00a8


	//----- nvinfo : EIATTR_MERCURY_ISA_VERSION
	.align		4
        /*0020*/ 	.byte	0x03, 0x5f
        /*0022*/ 	.short	0x0101


	//----- nvinfo : EIATTR_VRC_CTA_INIT_COUNT
	.align		4
        /*0024*/ 	.byte	0x02, 0x4a
	.zero		1
	.zero		1


	//----- nvinfo : EIATTR_EXIT_INSTR_OFFSETS
	.align		4
        /*0028*/ 	.byte	0x04, 0x1c
        /*002a*/ 	.short	(.L_526 - .L_525)


	//   ....[0]....
.L_525:
        /*002c*/ 	.word	0x00000010


	//----- nvinfo : EIATTR_MAX_THREADS
	.align		4
.L_526:
        /*0030*/ 	.byte	0x04, 0x05
        /*0032*/ 	.short	(.L_528 - .L_527)
.L_527:
        /*0034*/ 	.word	0x00000180
        /*0038*/ 	.word	0x00000001
        /*003c*/ 	.word	0x00000001


	//----- nvinfo : EIATTR_CBANK_PARAM_SIZE
	.align		4
.L_528:
        /*0040*/ 	.byte	0x03, 0x19
        /*0042*/ 	.short	0x0a80


	//----- nvinfo : EIATTR_PARAM_CBANK
	.align		4
        /*0044*/ 	.byte	0x04, 0x0a
        /*0046*/ 	.short	(.L_530 - .L_529)
	.align		4
.L_529:
        /*0048*/ 	.word	index@(.nv.constant0._ZN7cutlass13device_kernelIN5flash11enable_sm90INS1_16FlashAttnFwdSm90INS1_25CollectiveMainloopFwdSm90ILi2EN4cute5tupleIJNS5_1CILi1EEES8_S8_EEENS6_IJNS7_ILi128EEENS7_ILi160EEESA_EEELi128ENS_12float_e4m3_tEfNS_4arch4Sm90ELb0ELb0ELb0ELb1ELb1ELb1ELb0ELb1ELb1ELb1ELb1ELb0EEENS1_21CollectiveEpilogueFwdINS6_IJSA_SA_SB_EEES9_NS_10bfloat16_tESF_Li256ELb1ELb1ELb1ELb1EEENS1_36VarlenDynamicPersistentTileSchedulerILi128ELi160ELi256ELi128ELb1ELb1ELb1ELb0ELb1ELb1EEEEEEEEEvNT_6ParamsE)
        /*004c*/ 	.short	0x0380
        /*004e*/ 	.short	0x0a80


	//----- nvinfo : EIATTR_SW_WAR
	.align		4
.L_530:
        /*0050*/ 	.byte	0x04, 0x36
        /*0052*/ 	.short	(.L_532 - .L_531)
.L_531:
        /*0054*/ 	.word	0x00000008
.L_532:


//--------------------- .nv.info._ZN7cutlass13device_kernelIN5flash11enable_sm90INS1_16FlashAttnFwdSm90INS1_25CollectiveMainloopFwdSm90ILi2EN4cute5tupleIJNS5_1CILi1EEES8_S8_EEENS6_IJNS7_ILi128EEENS7_ILi160EEESA_EEELi128ENS_12float_e4m3_tEfNS_4arch4Sm90ELb0ELb1ELb0ELb0ELb1ELb0ELb0ELb1ELb1ELb1ELb1ELb0EEENS1_21CollectiveEpilogueFwdINS6_IJSA_SA_SB_EEES9_NS_10bfloat16_tESF_Li256ELb0ELb1ELb1ELb1EEENS1_19SingleTileSchedulerILb0ELb1ELb1ELi128EEEEEEEEEvNT_6ParamsE --------------------------
	.section	.nv.info._ZN7cutlass13device_kernelIN5flash11enable_sm90INS1_16FlashAttnFwdSm90INS1_25CollectiveMainloopFwdSm90ILi2EN4cute5tupleIJNS5_1CILi1EEES8_S8_EEENS6_IJNS7_ILi128EEENS7_ILi160EEESA_EEELi128ENS_12float_e4m3_tEfNS_4arch4Sm90ELb0ELb1ELb0ELb0ELb1ELb0ELb0ELb1ELb1ELb1ELb1ELb0EEENS1_21CollectiveEpilogueFwdINS6_IJSA_SA_SB_EEES9_NS_10bfloat16_tESF_Li256ELb0ELb1ELb1ELb1EEENS1_19SingleTileSchedulerILb0ELb1ELb1ELi128EEEEEEEEEvNT_6ParamsE,"",@"SHT_CUDA_INFO"
	.sectionflags	@""
	.align	4


	//----- nvinfo : EIATTR_CUDA_API_VERSION
	.align		4
        /*0000*/ 	.byte	0x04, 0x37
        /*0002*/ 	.short	(.L_534 - .L_533)
.L_533:
        /*0004*/ 	.word	0x00000082


	//----- nvinfo : EIATTR_KPARAM_INFO
	.align		4
.L_534:
        /*0008*/ 	.byte	0x04, 0x17
        /*000a*/ 	.short	(.L_536 - .L_535)
.L_535:
        /*000c*/ 	.word	0x00000000
        /*0010*/ 	.short	0x0000
        /*0012*/ 	.short	0x0000
        /*0014*/ 	.byte	0x00, 0xf0, 0x01, 0x28


	//----- nvinfo : EIATTR_SPARSE_MMA_MASK
	.align		4
.L_536:
        /*0018*/ 	.byte	0x03, 0x50
        /*001a*/ 	.short	0x0000


	//----- nvinfo : EIATTR_MAXREG_COUNT
	.align		4
        /*001c*/ 	.byte	0x03, 0x1b
        /*001e*/ 	.short	0x00a8


	//----- nvinfo : EIATTR_MERCURY_ISA_VERSION
	.align		4
        /*0020*/ 	.byte	0x03, 0x5f
        /*0022*/ 	.short	0x0101


	//----- nvinfo : EIATTR_VRC_CTA_INIT_COUNT
	.align		4
        /*0024*/ 	.byte	0x02, 0x4a
	.zero		1
	.zero		1


	//----- nvinfo : EIATTR_EXIT_INSTR_OFFSETS
	.align		4
        /*0028*/ 	.byte	0x04, 0x1c
        /*002a*/ 	.short	(.L_538 - .L_537)


	//   ....[0]....
.L_537:
        /*002c*/ 	.word	0x00000010


	//----- nvinfo : EIATTR_MAX_THREADS
	.align		4
.L_538:
        /*0030*/ 	.byte	0x04, 0x05
        /*0032*/ 	.short	(.L_540 - .L_539)
.L_539:
        /*0034*/ 	.word	0x00000180
        /*0038*/ 	.word	0x00000001
        /*003c*/ 	.word	0x00000001


	//----- nvinfo : EIATTR_CBANK_PARAM_SIZE
	.align		4
.L_540:
        /*0040*/ 	.byte	0x03, 0x19
        /*0042*/ 	.short	0x0a00


	//----- nvinfo : EIATTR_PARAM_CBANK
	.align		4
        /*0044*/ 	.byte	0x04, 0x0a
        /*0046*/ 	.short	(.L_542 - .L_541)
	.align		4
.L_541:
        /*0048*/ 	.word	index@(.nv.constant0._ZN7cutlass13device_kernelIN5flash11enable_sm90INS1_16FlashAttnFwdSm90INS1_25CollectiveMainloopFwdSm90ILi2EN4cute5tupleIJNS5_1CILi1EEES8_S8_EEENS6_IJNS7_ILi128EEENS7_ILi160EEESA_EEELi128ENS_12float_e4m3_tEfNS_4arch4Sm90ELb0ELb1ELb0ELb0ELb1ELb0ELb0ELb1ELb1ELb1ELb1ELb0EEENS1_21CollectiveEpilogueFwdINS6_IJSA_SA_SB_EEES9_NS_10bfloat16_tESF_Li256ELb0ELb1ELb1ELb1EEENS1_19SingleTileSchedulerILb0ELb1ELb1ELi128EEEEEEEEEvNT_6ParamsE)
        /*004c*/ 	.short	0x0380
        /*004e*/ 	.short	0x0a00


	//----- nvinfo : EIATTR_SW_WAR
	.align		4
.L_542:
        /*0050*/ 	.byte	0x04, 0x36
        /*0052*/ 	.short	(.L_544 - .L_543)
.L_543:
        /*0054*/ 	.word	0x00000008
.L_544:


//--------------------- .nv.info._ZN7cutlass13device_kernelIN5flash11enable_sm90INS1_16FlashAttnFwdSm90INS1_25CollectiveMainloopFwdSm90ILi2EN4cute5tupleIJNS5_1CILi1EEES8_S8_EEENS6_IJNS7_ILi128EEENS7_ILi160EEESA_EEELi128ENS_12float_e4m3_tEfNS_4arch4Sm90ELb0ELb1ELb0ELb1ELb1ELb0ELb0ELb1ELb1ELb1ELb1ELb0EEENS1_21CollectiveEpilogueFwdINS6_IJSA_SA_SB_EEES9_NS_10bfloat16_tESF_Li256ELb1ELb1ELb1ELb1EEENS1_36VarlenDynamicPersistentTileSchedulerILi128ELi160ELi256ELi128ELb1ELb1ELb1ELb1ELb0ELb1EEEEEEEEEvNT_6ParamsE --------------------------
	.section	.nv.info._ZN7cutlass13device_kernelIN5flash11enable_sm90INS1_16FlashAttnFwdSm90INS1_25CollectiveMainloopFwdSm90ILi2EN4cute5tupleIJNS5_1CILi1EEES8_S8_EEENS6_IJNS7_ILi128EEENS7_ILi160EEESA_EEELi128ENS_12float_e4m3_tEfNS_4arch4Sm90ELb0ELb1ELb0ELb1ELb1ELb0ELb0ELb1ELb1ELb1ELb1ELb0EEENS1_21CollectiveEpilogueFwdINS6_IJSA_SA_SB_EEES9_NS_10bfloat16_tESF_Li256ELb1ELb1ELb1ELb1EEENS1_36VarlenDynamicPersistentTileSchedulerILi128ELi160ELi256ELi128ELb1ELb1ELb1ELb1ELb0ELb1EEEEEEEEEvNT_6ParamsE,"",@"SHT_CUDA_INFO"
	.sectionflags	@""
	.align	4


	//----- nvinfo : EIATTR_CUDA_API_VERSION
	.align		4
        /*0000*/ 	.byte	0x04, 0x37
        /*0002*/ 	.short	(.L_546 - .L_545)
.L_545:
        /*0004*/ 	.word	0x00000082


	//----- nvinfo : EIATTR_KPARAM_INFO
	.align		4
.L_546:
        /*0008*/ 	.byte	0x04, 0x17
        /*000a*/ 	.short	(.L_548 - .L_547)
.L_547:
        /*000c*/ 	.word	0x00000000
        /*0010*/ 	.short	0x0000
        /*0012*/ 	.short	0x0000
        /*0014*/ 	.byte	0x00, 0xf0, 0x01, 0x2a


	//----- nvinfo : EIATTR_SPARSE_MMA_MASK
	.align		4
.L_548:
        /*0018*/ 	.byte	0x03, 0x50
        /*001a*/ 	.short	0x0000


	//----- nvinfo : EIATTR_MAXREG_COUNT
	.align		4
        /*001c*/ 	.byte	0x03, 0x1b
        /*001e*/ 	.short	0x00a8


	//----- nvinfo : EIATTR_MERCURY_ISA_VERSION
	.align		4
        /*0020*/ 	.byte	0x03, 0x5f
        /*0022*/ 	.short	0x0101


	//----- nvinfo : EIATTR_VRC_CTA_INIT_COUNT
	.align		4
        /*0024*/ 	.byte	0x02, 0x4a
	.zero		1
	.zero		1


	//----- nvinfo : EIATTR_EXIT_INSTR_OFFSETS
	.align		4
        /*0028*/ 	.byte	0x04, 0x1c
        /*002a*/ 	.short	(.L_550 - .L_549)


	//   ....[0]....
.L_549:
        /*002c*/ 	.word	0x00000010


	//----- nvinfo : EIATTR_MAX_THREADS
	.align		4
.L_550:
        /*0030*/ 	.byte	0x04, 0x05
        /*0032*/ 	.short	(.L_552 - .L_551)
.L_551:
        /*0034*/ 	.word	0x00000180
        /*0038*/ 	.word	0x00000001
        /*003c*/ 	.word	0x00000001


	//----- nvinfo : EIATTR_CBANK_PARAM_SIZE
	.align		4
.L_552:
        /*0040*/ 	.byte	0x03, 0x19
        /*0042*/ 	.short	0x0a80


	//----- nvinfo : EIATTR_PARAM_CBANK
	.align		4
        /*0044*/ 	.byte	0x04, 0x0a
        /*0046*/ 	.short	(.L_554 - .L_553)
	.align		4
.L_553:
        /*0048*/ 	.word	index@(.nv.constant0._ZN7cutlass13device_kernelIN5flash11enable_sm90INS1_16FlashAttnFwdSm90INS1_25CollectiveMainloopFwdSm90ILi2EN4cute5tupleIJNS5_1CILi1EEES8_S8_EEENS6_IJNS7_ILi128EEENS7_ILi160EEESA_EEELi128ENS_12float_e4m3_tEfNS_4arch4Sm90ELb0ELb1ELb0ELb1ELb1ELb0ELb0ELb1ELb1ELb1ELb1ELb0EEENS1_21CollectiveEpilogueFwdINS6_IJSA_SA_SB_EEES9_NS_10bfloat16_tESF_Li256ELb1ELb1ELb1ELb1EEENS1_36VarlenDynamicPersistentTileSchedulerILi128ELi160ELi256ELi128ELb1ELb1ELb1ELb1ELb0ELb1EEEEEEEEEvNT_6ParamsE)
        /*004c*/ 	.short	0x0380
        /*004e*/ 	.short	0x0a80


	//----- nvinfo : EIATTR_SW_WAR
	.align		4
.L_554:
        /*0050*/ 	.byte	0x04, 0x36
        /*0052*/ 	.short	(.L_556 - .L_555)
.L_555:
        /*0054*/ 	.word	0x00000008
.L_556:


//--------------------- .nv.info._ZN7cutlass13device_kernelIN5flash11enable_sm90INS1_16FlashAttnFwdSm90INS1_25CollectiveMainloopFwdSm90ILi2EN4cute5tupleIJNS5_1CILi1EEES8_S8_EEENS6_IJNS7_ILi128EEENS7_ILi160EEESA_EEELi128ENS_12float_e4m3_tEfNS_4arch4Sm90ELb0ELb1ELb0ELb1ELb1ELb1ELb0ELb1ELb1ELb1ELb1ELb0EEENS1_21CollectiveEpilogueFwdINS6_IJSA_SA_SB_EEES9_NS_10bfloat16_tESF_Li256ELb1ELb1ELb1ELb1EEENS1_36VarlenDynamicPersistentTileSchedulerILi128ELi160ELi256ELi128ELb1ELb1ELb1ELb1ELb0ELb1EEEEEEEEEvNT_6ParamsE --------------------------
	.section	.nv.info._ZN7cutlass13device_kernelIN5flash11enable_sm90INS1_16FlashAttnFwdSm90INS1_25CollectiveMainloopFwdSm90ILi2EN4cute5tupleIJNS5_1CILi1EEES8_S8_EEENS6_IJNS7_ILi128EEENS7_ILi160EEESA_EEELi128ENS_12float_e4m3_tEfNS_4arch4Sm90ELb0ELb1ELb0ELb1ELb1ELb1ELb0ELb1ELb1ELb1ELb1ELb0EEENS1_21CollectiveEpilogueFwdINS6_IJSA_SA_SB_EEES9_NS_10bfloat16_tESF_Li256ELb1ELb1ELb1ELb1EEENS1_36VarlenDynamicPersistentTileSchedulerILi128ELi160ELi256ELi128ELb1ELb1ELb1ELb1ELb0ELb1EEEEEEEEEvNT_6ParamsE,"",@"SHT_CUDA_INFO"
	.sectionflags	@""
	.align	4


	//----- nvinfo : EIATTR_CUDA_API_VERSION
	.align		4
        /*0000*/ 	.byte	0x04, 0x37
        /*0002*/ 	.short	(.L_558 - .L_557)
.L_557:
        /*0004*/ 	.word	0x00000082


	//----- nvinfo : EIATTR_KPARAM_INFO
	.align		4
.L_558:
        /*0008*/ 	.byte	0x04, 0x17
        /*000a*/ 	.short	(.L_560 - .L_559)
.L_559:
        /*000c*/ 	.word	0x00000000
        /*0010*/ 	.short	0x0000
        /*0012*/ 	.short	0x0000
        /*0014*/ 	.byte	0x00, 0xf0, 0x01, 0x2a


	//----- nvinfo : EIATTR_SPARSE_MMA_MASK
	.align		4
.L_560:
        /*0018*/ 	.byte	0x03, 0x50
        /*001a*/ 	.short	0x0000


	//----- nvinfo : EIATTR_MAXREG_COUNT
	.align		4
        /*001c*/ 	.byte	0x03, 0x1b
        /*001e*/ 	.short	0x00a8


	//----- nvinfo : EIATTR_MERCURY_ISA_VERSION
	.align		4
        /*0020*/ 	.byte	0x03, 0x5f
        /*0022*/ 	.short	0x0101


	//----- nvinfo : EIATTR_VRC_CTA_INIT_COUNT
	.align		4
        /*0024*/ 	.byte	0x02, 0x4a
	.zero		1
	.zero		1


	//----- nvinfo : EIATTR_EXIT_INSTR_OFFSETS
	.align		4
        /*0028*/ 	.byte	0x04, 0x1c
        /*002a*/ 	.short	(.L_562 - .L_561)


	//   ....[0]....
.L_561:
        /*002c*/ 	.word	0x00000010


	//----- nvinfo : EIATTR_MAX_THREADS
	.align		4
.L_562:
        /*0030*/ 	.byte	0x04, 0x05
        /*0032*/ 	.short	(.L_564 - .L_563)
.L_563:
        /*0034*/ 	.word	0x00000180
        /*0038*/ 	.word	0x00000001
        /*003c*/ 	.word	0x00000001


	//----- nvinfo : EIATTR_CBANK_PARAM_SIZE
	.align		4
.L_564:
        /*0040*/ 	.byte	0x03, 0x19
        /*0042*/ 	.short	0x0a80


	//----- nvinfo : EIATTR_PARAM_CBANK
	.align		4
        /*0044*/ 	.byte	0x04, 0x0a
        /*0046*/ 	.short	(.L_566 - .L_565)
	.align		4
.L_565:
        /*0048*/ 	.word	index@(.nv.constant0._ZN7cutlass13device_kernelIN5flash11enable_sm90INS1_16FlashAttnFwdSm90INS1_25CollectiveMainloopFwdSm90ILi2EN4cute5tupleIJNS5_1CILi1EEES8_S8_EEENS6_IJNS7_ILi128EEENS7_ILi160EEESA_EEELi128ENS_12float_e4m3_tEfNS_4arch4Sm90ELb0ELb1ELb0ELb1ELb1ELb1ELb0ELb1ELb1ELb1ELb1ELb0EEENS1_21CollectiveEpilogueFwdINS6_IJSA_SA_SB_EEES9_NS_10bfloat16_tESF_Li256ELb1ELb1ELb1ELb1EEENS1_36VarlenDynamicPersistentTileSchedulerILi128ELi160ELi256ELi128ELb1ELb1ELb1ELb1ELb0ELb1EEEEEEEEEvNT_6ParamsE)
        /*004c*/ 	.short	0x0380
        /*004e*/ 	.short	0x0a80


	//----- nvinfo : EIATTR_SW_WAR
	.align		4
.L_566:
        /*0050*/ 	.byte	0x04, 0x36
        /*0052*/ 	.short	(.L_568 - .L_567)
.L_567:
        /*0054*/ 	.word	0x00000008
.L_568:


//--------------------- .nv.info._ZN7cutlass13device_kernelIN5flash11enable_sm90INS1_16FlashAttnFwdSm90INS1_25CollectiveMainloopFwdSm90ILi2EN4cute5tupleIJNS5_1CILi1EEES8_S8_EEENS6_IJNS7_ILi128EEENS7_ILi160EEESA_EEELi128ENS_12float_e4m3_tEfNS_4arch4Sm90ELb1ELb0ELb0ELb0ELb1ELb0ELb0ELb1ELb1ELb1ELb1ELb0EEENS1_21CollectiveEpilogueFwdINS6_IJSA_SA_SB_EEES9_NS_10bfloat16_tESF_Li256ELb0ELb1ELb1ELb1EEENS1_19SingleTileSchedulerILb0ELb1ELb1ELi128EEEEEEEEEvNT_6ParamsE --------------------------
	.section	.nv.info._ZN7cutlass13device_kernelIN5flash11enable_sm90INS1_16FlashAttnFwdSm90INS1_25CollectiveMainloopFwdSm90ILi2EN4cute5tupleIJNS5_1CILi1EEES8_S8_EEENS6_IJNS7_ILi128EEENS7_ILi160EEESA_EEELi128ENS_12float_e4m3_tEfNS_4arch4Sm90ELb1ELb0ELb0ELb0ELb1ELb0ELb0ELb1ELb1ELb1ELb1ELb0EEENS1_21CollectiveEpilogueFwdINS6_IJSA_SA_SB_EEES9_NS_10bfloat16_tESF_Li256ELb0ELb1ELb1ELb1EEENS1_19SingleTileSchedulerILb0ELb1ELb1ELi128EEEEEEEEEvNT_6ParamsE,"",@"SHT_CUDA_INFO"
	.sectionflags	@""
	.align	4


	//----- nvinfo : EIATTR_CUDA_API_VERSION
	.align		4
        /*0000*/ 	.byte	0x04, 0x37
        /*0002*/ 	.short	(.L_570 - .L_569)
.L_569:
        /*0004*/ 	.word	0x00000082


	//----- nvinfo : EIATTR_KPARAM_INFO
	.align		4
.L_570:
        /*0008*/ 	.byte	0x04, 0x17
        /*000a*/ 	.short	(.L_572 - .L_571)
.L_571:
        /*000c*/ 	.word	0x00000000
        /*0010*/ 	.short	0x0000
        /*0012*/ 	.short	0x0000
        /*0014*/ 	.byte	0x00, 0xf0, 0x01, 0x28


	//----- nvinfo : EIATTR_SPARSE_MMA_MASK
	.align		4
.L_572:
        /*0018*/ 	.byte	0x03, 0x50
        /*001a*/ 	.short	0x0000


	//----- nvinfo : EIATTR_MAXREG_COUNT
	.align		4
        /*001c*/ 	.byte	0x03, 0x1b
        /*001e*/ 	.short	0x00a8


	//----- nvinfo : EIATTR_MERCURY_ISA_VERSION
	.align		4
        /*0020*/ 	.byte	0x03, 0x5f
        /*0022*/ 	.short	0x0101


	//----- nvinfo : EIATTR_VRC_CTA_INIT_COUNT
	.align		4
        /*0024*/ 	.byte	0x02, 0x4a
	.zero		1
	.zero		1


	//----- nvinfo : EIATTR_EXIT_INSTR_OFFSETS
	.align		4
        /*0028*/ 	.byte	0x04, 0x1c
        /*002a*/ 	.short	(.L_574 - .L_573)


	//   ....[0]....
.L_573:
        /*002c*/ 	.word	0x00000010


	//----- nvinfo : EIATTR_MAX_THREADS
	.align		4
.L_574:
        /*0030*/ 	.byte	0x04, 0x05
        /*0032*/ 	.short	(.L_576 - .L_575)
.L_575:
        /*0034*/ 	.word	0x00000180
        /*0038*/ 	.word	0x00000001
        /*003c*/ 	.word	0x00000001


	//----- nvinfo : EIATTR_CBANK_PARAM_SIZE
	.align		4
.L_576:
        /*0040*/ 	.byte	0x03, 0x19
        /*0042*/ 	.short	0x0a00


	//----- nvinfo : EIATTR_PARAM_CBANK
	.align		4
        /*0044*/ 	.byte	0x04, 0x0a
        /*0046*/ 	.short	(.L_578 - .L_577)
	.align		4
.L_577:
        /*0048*/ 	.word	index@(.nv.constant0._ZN7cutlass13device_kernelIN5flash11enable_sm90INS1_16FlashAttnFwdSm90INS1_25CollectiveMainloopFwdSm90ILi2EN4cute5tupleIJNS5_1CILi1EEES8_S8_EEENS6_IJNS7_ILi128EEENS7_ILi160EEESA_EEELi128ENS_12float_e4m3_tEfNS_4arch4Sm90ELb1ELb0ELb0ELb0ELb1ELb0ELb0ELb1ELb1ELb1ELb1ELb0EEENS1_21CollectiveEpilogueFwdINS6_IJSA_SA_SB_EEES9_NS_10bfloat16_tESF_Li256ELb0ELb1ELb1ELb1EEENS1_19SingleTileSchedulerILb0ELb1ELb1ELi128EEEEEEEEEvNT_6ParamsE)
        /*004c*/ 	.short	0x0380
        /*004e*/ 	.short	0x0a00


	//----- nvinfo : EIATTR_SW_WAR
	.align		4
.L_578:
        /*0050*/ 	.byte	0x04, 0x36
        /*0052*/ 	.short	(.L_580 - .L_579)
.L_579:
        /*0054*/ 	.word	0x00000008
.L_580:


//--------------------- .nv.info._ZN7cutlass13device_kernelIN5flash11enable_sm90INS1_16FlashAttnFwdSm90INS1_25CollectiveMainloopFwdSm90ILi2EN4cute5tupleIJNS5_1CILi1EEES8_S8_EEENS6_IJNS7_ILi128EEENS7_ILi160EEESA_EEELi128ENS_12float_e4m3_tEfNS_4arch4Sm90ELb1ELb0ELb0ELb1ELb1ELb0ELb0ELb1ELb1ELb1ELb1ELb0EEENS1_21CollectiveEpilogueFwdINS6_IJSA_SA_SB_EEES9_NS_10bfloat16_tESF_Li256ELb1ELb1ELb1ELb1EEENS1_36VarlenDynamicPersistentTileSchedulerILi128ELi160ELi256ELi128ELb1ELb1ELb1ELb1ELb1ELb1EEEEEEEEEvNT_6ParamsE --------------------------
	.section	.nv.info._ZN7cutlass13device_kernelIN5flash11enable_sm90INS1_16FlashAttnFwdSm90INS1_25CollectiveMainloopFwdSm90ILi2EN4cute5tupleIJNS5_1CILi1EEES8_S8_EEENS6_IJNS7_ILi128EEENS7_ILi160EEESA_EEELi128ENS_12float_e4m3_tEfNS_4arch4Sm90ELb1ELb0ELb0ELb1ELb1ELb0ELb0ELb1ELb1ELb1ELb1ELb0EEENS1_21CollectiveEpilogueFwdINS6_IJSA_SA_SB_EEES9_NS_10bfloat16_tESF_Li256ELb1ELb1ELb1ELb1EEENS1_36VarlenDynamicPersistentTileSchedulerILi128ELi160ELi256ELi128ELb1ELb1ELb1ELb1ELb1ELb1EEEEEEEEEvNT_6ParamsE,"",@"SHT_CUDA_INFO"
	.sectionflags	@""
	.align	4


	//----- nvinfo : EIATTR_CUDA_API_VERSION
	.align		4
        /*0000*/ 	.byte	0x04, 0x37
        /*0002*/ 	.short	(.L_582 - .L_581)
.L_581:
        /*0004*/ 	.word	0x00000082


	//----- nvinfo : EIATTR_KPARAM_INFO
	.align		4
.L_582:
        /*0008*/ 	.byte	0x04, 0x17
        /*000a*/ 	.short	(.L_584 - .L_583)
.L_583:
        /*000c*/ 	.word	0x00000000
        /*0010*/ 	.short	0x0000
        /*0012*/ 	.short	0x0000
        /*0014*/ 	.byte	0x00, 0xf0, 0x01, 0x2a


	//----- nvinfo : EIATTR_SPARSE_MMA_MASK
	.align		4
.L_584:
        /*0018*/ 	.byte	0x03, 0x50
        /*001a*/ 	.short	0x0000


	//----- nvinfo : EIATTR_MAXREG_COUNT
	.align		4
        /*001c*/ 	.byte	0x03, 0x1b
        /*001e*/ 	.short	0x00a8


	//----- nvinfo : EIATTR_MERCURY_ISA_VERSION
	.align		4
        /*0020*/ 	.byte	0x03, 0x5f
        /*0022*/ 	.short	0x0101


	//----- nvinfo : EIATTR_VRC_CTA_INIT_COUNT
	.align		4
        /*0024*/ 	.byte	0x02, 0x4a
	.zero		1
	.zero		1


	//----- nvinfo : EIATTR_EXIT_INSTR_OFFSETS
	.align		4
        /*0028*/ 	.byte	0x04, 0x1c
        /*002a*/ 	.short	(.L_586 - .L_585)


	//   ....[0]....
.L_585:
        /*002c*/ 	.word	0x00000010


	//----- nvinfo : EIATTR_MAX_THREADS
	.align		4
.L_586:
        /*0030*/ 	.byte	0x04, 0x05
        /*0032*/ 	.short	(.L_588 - .L_587)
.L_587:
        /*0034*/ 	.word	0x00000180
        /*0038*/ 	.word	0x00000001
        /*003c*/ 	.word	0x00000001


	//----- nvinfo : EIATTR_CBANK_PARAM_SIZE
	.align		4
.L_588:
        /*0040*/ 	.byte	0x03, 0x19
        /*0042*/ 	.short	0x0a80


	//----- nvinfo : EIATTR_PARAM_CBANK
	.align		4
        /*0044*/ 	.byte	0x04, 0x0a
        /*0046*/ 	.short	(.L_590 - .L_589)
	.align		4
.L_589:
        /*0048*/ 	.word	index@(.nv.constant0._ZN7cutlass13device_kernelIN5flash11enable_sm90INS1_16FlashAttnFwdSm90INS1_25CollectiveMainloopFwdSm90ILi2EN4cute5tupleIJNS5_1CILi1EEES8_S8_EEENS6_IJNS7_ILi128EEENS7_ILi160EEESA_EEELi128ENS_12float_e4m3_tEfNS_4arch4Sm90ELb1ELb0ELb0ELb1ELb1ELb0ELb0ELb1ELb1ELb1ELb1ELb0EEENS1_21CollectiveEpilogueFwdINS6_IJSA_SA_SB_EEES9_NS_10bfloat16_tESF_Li256ELb1ELb1ELb1ELb1EEENS1_36VarlenDynamicPersistentTileSchedulerILi128ELi160ELi256ELi128ELb1ELb1ELb1ELb1ELb1ELb1EEEEEEEEEvNT_6ParamsE)
        /*004c*/ 	.short	0x0380
        /*004e*/ 	.short	0x0a80


	//----- nvinfo : EIATTR_SW_WAR
	.align		4
.L_590:
        /*0050*/ 	.byte	0x04, 0x36
        /*0052*/ 	.short	(.L_592 - .L_591)
.L_591:
        /*0054*/ 	.word	0x00000008
.L_592:


//--------------------- .nv.info._ZN7cutlass13device_kernelIN5flash11enable_sm90INS1_16FlashAttnFwdSm90INS1_25CollectiveMainloopFwdSm90ILi2EN4cute5tupleIJNS5_1CILi1EEES8_S8_EEENS6_IJNS7_ILi128EEENS7_ILi160EEESA_EEELi128ENS_12float_e4m3_tEfNS_4arch4Sm90ELb1ELb0ELb0ELb1ELb1ELb1ELb0ELb1ELb1ELb1ELb1ELb0EEENS1_21CollectiveEpilogueFwdINS6_IJSA_SA_SB_EEES9_NS_10bfloat16_tESF_Li256ELb1ELb1ELb1ELb1EEENS1_36VarlenDynamicPersistentTileSchedulerILi128ELi160ELi256ELi128ELb1ELb1ELb1ELb1ELb1ELb1EEEEEEEEEvNT_6ParamsE --------------------------
	.section	.nv.info._ZN7cutlass13device_kernelIN5flash11enable_sm90INS1_16FlashAttnFwdSm90INS1_25CollectiveMainloopFwdSm90ILi2EN4cute5tupleIJNS5_1CILi1EEES8_S8_EEENS6_IJNS7_ILi128EEENS7_ILi160EEESA_EEELi128ENS_12float_e4m3_tEfNS_4arch4Sm90ELb1ELb0ELb0ELb1ELb1ELb1ELb0ELb1ELb1ELb1ELb1ELb0EEENS1_21CollectiveEpilogueFwdINS6_IJSA_SA_SB_EEES9_NS_10bfloat16_tESF_Li256ELb1ELb1ELb1ELb1EEENS1_36VarlenDynamicPersistentTileSchedulerILi128ELi160ELi256ELi128ELb1ELb1ELb1ELb1ELb1ELb1EEEEEEEEEvNT_6ParamsE,"",@"SHT_CUDA_INFO"
	.sectionflags	@""
	.align	4


	//----- nvinfo : EIATTR_CUDA_API_VERSION
	.align		4
        /*0000*/ 	.byte	0x04, 0x37
        /*0002*/ 	.short	(.L_594 - .L_593)
.L_593:
        /*0004*/ 	.word	0x00000082


	//----- nvinfo : EIATTR_KPARAM_INFO
	.align		4
.L_594:
        /*0008*/ 	.byte	0x04, 0x17
        /*000a*/ 	.short	(.L_596 - .L_595)
.L_595:
        /*000c*/ 	.word	0x00000000
        /*0010*/ 	.short	0x0000
        /*0012*/ 	.short	0x0000
        /*0014*/ 	.byte	0x00, 0xf0, 0x01, 0x2a


	//----- nvinfo : EIATTR_SPARSE_MMA_MASK
	.align		4
.L_596:
        /*0018*/ 	.byte	0x03, 0x50
        /*001a*/ 	.short	0x0000


	//----- nvinfo : EIATTR_MAXREG_COUNT
	.align		4
        /*001c*/ 	.byte	0x03, 0x1b
        /*001e*/ 	.short	0x00a8


	//----- nvinfo : EIATTR_MERCURY_ISA_VERSION
	.align		4
        /*0020*/ 	.byte	0x03, 0x5f
        /*0022*/ 	.short	0x0101


	//----- nvinfo : EIATTR_VRC_CTA_INIT_COUNT
	.align		4
        /*0024*/ 	.byte	0x02, 0x4a
	.zero		1
	.zero		1


	//----- nvinfo : EIATTR_EXIT_INSTR_OFFSETS
	.align		4
        /*0028*/ 	.byte	0x04, 0x1c
        /*002a*/ 	.short	(.L_598 - .L_597)


	//   ....[0]....
.L_597:
        /*002c*/ 	.word	0x00000010


	//----- nvinfo : EIATTR_MAX_THREADS
	.align		4
.L_598:
        /*0030*/ 	.byte	0x04, 0x05
        /*0032*/ 	.short	(.L_600 - .L_599)
.L_599:
        /*0034*/ 	.word	0x00000180
        /*0038*/ 	.word	0x00000001
        /*003c*/ 	.word	0x00000001


	//----- nvinfo : EIATTR_CBANK_PARAM_SIZE
	.align		4
.L_600:
        /*0040*/ 	.byte	0x03, 0x19
        /*0042*/ 	.short	0x0a80


	//----- nvinfo : EIATTR_PARAM_CBANK
	.align		4
        /*0044*/ 	.byte	0x04, 0x0a
        /*0046*/ 	.short	(.L_602 - .L_601)
	.align		4
.L_601:
        /*0048*/ 	.word	index@(.nv.constant0._ZN7cutlass13device_kernelIN5flash11enable_sm90INS1_16FlashAttnFwdSm90INS1_25CollectiveMainloopFwdSm90ILi2EN4cute5tupleIJNS5_1CILi1EEES8_S8_EEENS6_IJNS7_ILi128EEENS7_ILi160EEESA_EEELi128ENS_12float_e4m3_tEfNS_4arch4Sm90ELb1ELb0ELb0ELb1ELb1ELb1ELb0ELb1ELb1ELb1ELb1ELb0EEENS1_21CollectiveEpilogueFwdINS6_IJSA_SA_SB_EEES9_NS_10bfloat16_tESF_Li256ELb1ELb1ELb1ELb1EEENS1_36VarlenDynamicPersistentTileSchedulerILi128ELi160ELi256ELi128ELb1ELb1ELb1ELb1ELb1ELb1EEEEEEEEEvNT_6ParamsE)
        /*004c*/ 	.short	0x0380
        /*004e*/ 	.short	0x0a80


	//----- nvinfo : EIATTR_SW_WAR
	.align		4
.L_602:
        /*0050*/ 	.byte	0x04, 0x36
        /*0052*/ 	.short	(.L_604 - .L_603)
.L_603:
        /*0054*/ 	.word	0x00000008
.L_604:


//--------------------- .nv.info._ZN7cutlass13device_kernelIN5flash11enable_sm90INS1_16FlashAttnFwdSm90INS1_25CollectiveMainloopFwdSm90ILi2EN4cute5tupleIJNS5_1CILi1EEES8_S8_EEENS6_IJNS7_ILi192EEENS7_ILi128EEENS7_ILi96EEEEEELi96ENS_12float_e4m3_tEfNS_4arch4Sm90ELb0ELb0ELb0ELb0ELb1ELb0ELb0ELb1ELb1ELb1ELb1ELb0EEENS1_21CollectiveEpilogueFwdINS6_IJSA_SC_SB_EEES9_NS_10bfloat16_tESG_Li384ELb0ELb1ELb1ELb1EEENS1_19SingleTileSchedulerILb0ELb1ELb1ELi192EEEEEEEEEvNT_6ParamsE --------------------------
	.section	.nv.info._ZN7cutlass13device_kernelIN5flash11enable_sm90INS1_16FlashAttnFwdSm90INS1_25CollectiveMainloopFwdSm90ILi2EN4cute5tupleIJNS5_1CILi1EEES8_S8_EEENS6_IJNS7_ILi192EEENS7_ILi128EEENS7_ILi96EEEEEELi96ENS_12float_e4m3_tEfNS_4arch4Sm90ELb0ELb0ELb0ELb0ELb1ELb0ELb0ELb1ELb1ELb1ELb1ELb0EEENS1_21CollectiveEpilogueFwdINS6_IJSA_SC_SB_EEES9_NS_10bfloat16_tESG_Li384ELb0ELb1ELb1ELb1EEENS1_19SingleTileSchedulerILb0ELb1ELb1ELi192EEEEEEEEEvNT_6ParamsE,"",@"SHT_CUDA_INFO"
	.sectionflags	@""
	.align	4


	//----- nvinfo : EIATTR_CUDA_API_VERSION
	.align		4
        /*0000*/ 	.byte	0x04, 0x37
        /*0002*/ 	.short	(.L_606 - .L_605)
.L_605:
        /*0004*/ 	.word	0x00000082


	//----- nvinfo : EIATTR_KPARAM_INFO
	.align		4
.L_606:
        /*0008*/ 	.byte	0x04, 0x17
        /*000a*/ 	.short	(.L_608 - .L_607)
.L_607:
        /*000c*/ 	.word	0x00000000
        /*0010*/ 	.short	0x0000
        /*0012*/ 	.short	0x0000
        /*0014*/ 	.byte	0x00, 0xf0, 0x01, 0x28


	//----- nvinfo : EIATTR_SPARSE_MMA_MASK
	.align		4
.L_608:
        /*0018*/ 	.byte	0x03, 0x50
        /*001a*/ 	.short	0x0000


	//----- nvinfo : EIATTR_MAXREG_COUNT
	.align		4
        /*001c*/ 	.byte	0x03, 0x1b
        /*001e*/ 	.short	0x0080


	//----- nvinfo : EIATTR_MERCURY_ISA_VERSION
	.align		4
        /*0020*/ 	.byte	0x03, 0x5f
        /*0022*/ 	.short	0x0101


	//----- nvinfo : EIATTR_VRC_CTA_INIT_COUNT
	.align		4
        /*0024*/ 	.byte	0x02, 0x4a
	.zero		1
	.zero		1


	//----- nvinfo : EIATTR_EXIT_INSTR_OFFSETS
	.align		4
        /*0028*/ 	.byte	0x04, 0x1c
        /*002a*/ 	.short	(.L_610 - .L_609)


	//   ....[0]....
.L_609:
        /*002c*/ 	.word	0x00000010


	//----- nvinfo : EIATTR_MAX_THREADS
	.align		4
.L_610:
        /*0030*/ 	.byte	0x04, 0x05
        /*0032*/ 	.short	(.L_612 - .L_611)
.L_611:
        /*0034*/ 	.word	0x00000200
        /*0038*/ 	.word	0x00000001
        /*003c*/ 	.word	0x00000001


	//----- nvinfo : EIATTR_CBANK_PARAM_SIZE
	.align		4
.L_612:
        /*0040*/ 	.byte	0x03, 0x19
        /*0042*/ 	.short	0x0a00


	//----- nvinfo : EIATTR_PARAM_CBANK
	.align		4
        /*0044*/ 	.byte	0x04, 0x0a
        /*0046*/ 	.short	(.L_614 - .L_613)
	.align		4
.L_613:
        /*0048*/ 	.word	index@(.nv.constant0._ZN7cutlass13device_kernelIN5flash11enable_sm90INS1_16FlashAttnFwdSm90INS1_25CollectiveMainloopFwdSm90ILi2EN4cute5tupleIJNS5_1CILi1EEES8_S8_EEENS6_IJNS7_ILi192EEENS7_ILi128EEENS7_ILi96EEEEEELi96ENS_12float_e4m3_tEfNS_4arch4Sm90ELb0ELb0ELb0ELb0ELb1ELb0ELb0ELb1ELb1ELb1ELb1ELb0EEENS1_21CollectiveEpilogueFwdINS6_IJSA_SC_SB_EEES9_NS_10bfloat16_tESG_Li384ELb0ELb1ELb1ELb1EEENS1_19SingleTileSchedulerILb0ELb1ELb1ELi192EEEEEEEEEvNT_6ParamsE)
        /*004c*/ 	.short	0x0380
        /*004e*/ 	.short	0x0a00


	//----- nvinfo : EIATTR_SW_WAR
	.align		4
.L_614:
        /*0050*/ 	.byte	0x04, 0x36
        /*0052*/ 	.short	(.L_616 - .L_615)
.L_615:
        /*0054*/ 	.word	0x00000008
.L_616:


//--------------------- .nv.info._ZN7cutlass13device_kernelIN5flash11enable_sm90INS1_16FlashAttnFwdSm90INS1_25CollectiveMainloopFwdSm90ILi2EN4cute5tupleIJNS5_1CILi1EEES8_S8_EEENS6_IJNS7_ILi192EEENS7_ILi128EEENS7_ILi96EEEEEELi96ENS_12float_e4m3_tEfNS_4arch4Sm90ELb0ELb0ELb0ELb1ELb1ELb0ELb0ELb1ELb1ELb1ELb1ELb0EEENS1_21CollectiveEpilogueFwdINS6_IJSA_SC_SB_EEES9_NS_10bfloat16_tESG_Li384ELb1ELb1ELb1ELb1EEENS1_36VarlenDynamicPersistentTileSchedulerILi192ELi128ELi384ELi128ELb1ELb1ELb1ELb0ELb1ELb1EEEEEEEEEvNT_6ParamsE --------------------------
	.section	.nv.info._ZN7cutlass13device_kernelIN5flash11enable_sm90INS1_16FlashAttnFwdSm90INS1_25CollectiveMainloopFwdSm90ILi2EN4cute5tupleIJNS5_1CILi1EEES8_S8_EEENS6_IJNS7_ILi192EEENS7_ILi128EEENS7_ILi96EEEEEELi96ENS_12float_e4m3_tEfNS_4arch4Sm90ELb0ELb0ELb0ELb1ELb1ELb0ELb0ELb1ELb1ELb1ELb1ELb0EEENS1_21CollectiveEpilogueFwdINS6_IJSA_SC_SB_EEES9_NS_10bfloat16_tESG_Li384ELb1ELb1ELb1ELb1EEENS1_36VarlenDynamicPersistentTileSchedulerILi192ELi128ELi384ELi128ELb1ELb1ELb1ELb0ELb1ELb1EEEEEEEEEvNT_6ParamsE,"",@"SHT_CUDA_INFO"
	.sectionflags	@""
	.align	4


	//----- nvinfo : EIATTR_CUDA_API_VERSION
	.align		4
        /*0000*/ 	.byte	0x04, 0x37
        /*0002*/ 	.short	(.L_618 - .L_617)
.L_617:
        /*0004*/ 	.word	0x00000082


	//----- nvinfo : EIATTR_KPARAM_INFO
	.align		4
.L_618:
        /*0008*/ 	.byte	0x04, 0x17
        /*000a*/ 	.short	(.L_620 - .L_619)
.L_619:
        /*000c*/ 	.word	0x00000000
        /*0010*/ 	.short	0x0000
        /*0012*/ 	.short	0x0000
        /*0014*/ 	.byte	0x00, 0xf0, 0x01, 0x2a


	//----- nvinfo : EIATTR_SPARSE_MMA_MASK
	.align		4
.L_620:
        /*0018*/ 	.byte	0x03, 0x50
        /*001a*/ 	.short	0x0000


	//----- nvinfo : EIATTR_MAXREG_COUNT
	.align		4
        /*001c*/ 	.byte	0x03, 0x1b
        /*001e*/ 	.short	0x0080


	//----- nvinfo : EIATTR_MERCURY_ISA_VERSION
	.align		4
        /*0020*/ 	.byte	0x03, 0x5f
        /*0022*/ 	.short	0x0101


	//----- nvinfo : EIATTR_VRC_CTA_INIT_COUNT
	.align		4
        /*0024*/ 	.byte	0x02, 0x4a
	.zero		1
	.zero		1


	//----- nvinfo : EIATTR_EXIT_INSTR_OFFSETS
	.align		4
        /*0028*/ 	.byte	0x04, 0x1c
        /*002a*/ 	.short	(.L_622 - .L_621)


	//   ....[0]....
.L_621:
        /*002c*/ 	.word	0x00000010


	//----- nvinfo : EIATTR_MAX_THREADS
	.align		4
.L_622:
        /*0030*/ 	.byte	0x04, 0x05
        /*0032*/ 	.short	(.L_624 - .L_623)
.L_623:
        /*0034*/ 	.word	0x00000200
        /*0038*/ 	.word	0x00000001
        /*003c*/ 	.word	0x00000001


	//----- nvinfo : EIATTR_CBANK_PARAM_SIZE
	.align		4
.L_624:
        /*0040*/ 	.byte	0x03, 0x19
        /*0042*/ 	.short	0x0a80


	//----- nvinfo : EIATTR_PARAM_CBANK
	.align		4
        /*0044*/ 	.byte	0x04, 0x0a
        /*0046*/ 	.short	(.L_626 - .L_625)
	.align		4
.L_625:
        /*0048*/ 	.word	index@(.nv.constant0._ZN7cutlass13device_kernelIN5flash11enable_sm90INS1_16FlashAttnFwdSm90INS1_25CollectiveMainloopFwdSm90ILi2EN4cute5tupleIJNS5_1CILi1EEES8_S8_EEENS6_IJNS7_ILi192EEENS7_ILi128EEENS7_ILi96EEEEEELi96ENS_12float_e4m3_tEfNS_4arch4Sm90ELb0ELb0ELb0ELb1ELb1ELb0ELb0ELb1ELb1ELb1ELb1ELb0EEENS1_21CollectiveEpilogueFwdINS6_IJSA_SC_SB_EEES9_NS_10bfloat16_tESG_Li384ELb1ELb1ELb1ELb1EEENS1_36VarlenDynamicPersistentTileSchedulerILi192ELi128ELi384ELi128ELb1ELb1ELb1ELb0ELb1ELb1EEEEEEEEEvNT_6ParamsE)
        /*004c*/ 	.short	0x0380
        /*004e*/ 	.short	0x0a80


	//----- nvinfo : EIATTR_SW_WAR
	.align		4
.L_626:
        /*0050*/ 	.byte	0x04, 0x36
        /*0052*/ 	.short	(.L_628 - .L_627)
.L_627:
        /*0054*/ 	.word	0x00000008
.L_628:


//--------------------- .nv.info._ZN7cutlass13device_kernelIN5flash11enable_sm90INS1_16FlashAttnFwdSm90INS1_25CollectiveMainloopFwdSm90ILi2EN4cute5tupleIJNS5_1CILi1EEES8_S8_EEENS6_IJNS7_ILi192EEENS7_ILi128EEENS7_ILi96EEEEEELi96ENS_12float_e4m3_tEfNS_4arch4Sm90ELb0ELb0ELb0ELb1ELb1ELb1ELb0ELb1ELb1ELb1ELb1ELb0EEENS1_21CollectiveEpilogueFwdINS6_IJSA_SC_SB_EEES9_NS_10bfloat16_tESG_Li384ELb1ELb1ELb1ELb1EEENS1_36VarlenDynamicPersistentTileSchedulerILi192ELi128ELi384ELi128ELb1ELb1ELb1ELb0ELb1ELb1EEEEEEEEEvNT_6ParamsE --------------------------
	.section	.nv.info._ZN7cutlass13device_kernelIN5flash11enable_sm90INS1_16FlashAttnFwdSm90INS1_25CollectiveMainloopFwdSm90ILi2EN4cute5tupleIJNS5_1CILi1EEES8_S8_EEENS6_IJNS7_ILi192EEENS7_ILi128EEENS7_ILi96EEEEEELi96ENS_12float_e4m3_tEfNS_4arch4Sm90ELb0ELb0ELb0ELb1ELb1ELb1ELb0ELb1ELb1ELb1ELb1ELb0EEENS1_21CollectiveEpilogueFwdINS6_IJSA_SC_SB_EEES9_NS_10bfloat16_tESG_Li384ELb1ELb1ELb1ELb1EEENS1_36VarlenDynamicPersistentTileSchedulerILi192ELi128ELi384ELi128ELb1ELb1ELb1ELb0ELb1ELb1EEEEEEEEEvNT_6ParamsE,"",@"SHT_CUDA_INFO"
	.sectionflags	@""
	.align	4


	//----- nvinfo : EIATTR_CUDA_API_VERSION
	.align		4
        /*0000*/ 	.byte	0x04, 0x37
        /*0002*/ 	.short	(.L_630 - .L_629)
.L_629:
        /*0004*/ 	.word	0x00000082


	//----- nvinfo : EIATTR_KPARAM_INFO
	.align		4
.L_630:
        /*0008*/ 	.byte	0x04, 0x17
        /*000a*/ 	.short	(.L_632 - .L_631)
.L_631:
        /*000c*/ 	.word	0x00000000
        /*0010*/ 	.short	0x0000
        /*0012*/ 	.short	0x0000
        /*0014*/ 	.byte	0x00, 0xf0, 0x01, 0x2a


	//----- nvinfo : EIATTR_SPARSE_MMA_MASK
	.align		4
.L_632:
        /*0018*/ 	.byte	0x03, 0x50
        /*001a*/ 	.short	0x0000


	//----- nvinfo : EIATTR_MAXREG_COUNT
	.align		4
        /*001c*/ 	.byte	0x03, 0x1b
        /*001e*/ 	.short	0x0080


	//----- nvinfo : EIATTR_MERCURY_ISA_VERSION
	.align		4
        /*0020*/ 	.byte	0x03, 0x5f
        /*0022*/ 	.short	0x0101


	//----- nvinfo : EIATTR_VRC_CTA_INIT_COUNT
	.align		4
        /*0024*/ 	.byte	0x02, 0x4a
	.zero		1
	.zero		1


	//----- nvinfo : EIATTR_EXIT_INSTR_OFFSETS
	.align		4
        /*0028*/ 	.byte	0x04, 0x1c
        /*002a*/ 	.short	(.L_634 - .L_633)


	//   ....[0]....
.L_633:
        /*002c*/ 	.word	0x00000010


	//----- nvinfo : EIATTR_MAX_THREADS
	.align		4
.L_634:
        /*0030*/ 	.byte	0x04, 0x05
        /*0032*/ 	.short	(.L_636 - .L_635)
.L_635:
        /*0034*/ 	.word	0x00000200
        /*0038*/ 	.word	0x00000001
        /*003c*/ 	.word	0x00000001


	//----- nvinfo : EIATTR_CBANK_PARAM_SIZE
	.align		4
.L_636:
        /*0040*/ 	.byte	0x03, 0x19
        /*0042*/ 	.short	0x0a80


	//----- nvinfo : EIATTR_PARAM_CBANK
	.align		4
        /*0044*/ 	.byte	0x04, 0x0a
        /*0046*/ 	.short	(.L_638 - .L_637)
	.align		4
.L_637:
        /*0048*/ 	.word	index@(.nv.constant0._ZN7cutlass13device_kernelIN5flash11enable_sm90INS1_16FlashAttnFwdSm90INS1_25CollectiveMainloopFwdSm90ILi2EN4cute5tupleIJNS5_1CILi1EEES8_S8_EEENS6_IJNS7_ILi192EEENS7_ILi128EEENS7_ILi96EEEEEELi96ENS_12float_e4m3_tEfNS_4arch4Sm90ELb0ELb0ELb0ELb1ELb1ELb1ELb0ELb1ELb1ELb1ELb1ELb0EEENS1_21CollectiveEpilogueFwdINS6_IJSA_SC_SB_EEES9_NS_10bfloat16_tESG_Li384ELb1ELb1ELb1ELb1EEENS1_36VarlenDynamicPersistentTileSchedulerILi192ELi128ELi384ELi128ELb1ELb1ELb1ELb0ELb1ELb1EEEEEEEEEvNT_6ParamsE)
        /*004c*/ 	.short	0x0380
        /*004e*/ 	.short	0x0a80


	//----- nvinfo : EIATTR_SW_WAR
	.align		4
.L_638:
        /*0050*/ 	.byte	0x04, 0x36
        /*0052*/ 	.short	(.L_640 - .L_639)
.L_639:
        /*0054*/ 	.word	0x00000008
.L_640:


//--------------------- .nv.info._ZN7cutlass13device_kernelIN5flash11enable_sm90INS1_16FlashAttnFwdSm90INS1_25CollectiveMainloopFwdSm90ILi2EN4cute5tupleIJNS5_1CILi1EEES8_S8_EEENS6_IJNS7_ILi192EEENS7_ILi128EEENS7_ILi96EEEEEELi96ENS_12float_e4m3_tEfNS_4arch4Sm90ELb0ELb1ELb0ELb0ELb1ELb0ELb0ELb1ELb1ELb1ELb1ELb0EEENS1_21CollectiveEpilogueFwdINS6_IJSA_SC_SB_EEES9_NS_10bfloat16_tESG_Li384ELb0ELb1ELb1ELb1EEENS1_19SingleTileSchedulerILb0ELb1ELb1ELi192EEEEEEEEEvNT_6ParamsE --------------------------
	.section	.nv.info._ZN7cutlass13device_kernelIN5flash11enable_sm90INS1_16FlashAttnFwdSm90INS1_25CollectiveMainloopFwdSm90ILi2EN4cute5tupleIJNS5_1CILi1EEES8_S8_EEENS6_IJNS7_ILi192EEENS7_ILi128EEENS7_ILi96EEEEEELi96ENS_12float_e4m3_tEfNS_4arch4Sm90ELb0ELb1ELb0ELb0ELb1ELb0ELb0ELb1ELb1ELb1ELb1ELb0EEENS1_21CollectiveEpilogueFwdINS6_IJSA_SC_SB_EEES9_NS_10bfloat16_tESG_Li384ELb0ELb1ELb1ELb1EEENS1_19SingleTileSchedulerILb0ELb1ELb1ELi192EEEEEEEEEvNT_6ParamsE,"",@"SHT_CUDA_INFO"
	.sectionflags	@""
	.align	4


	//----- nvinfo : EIATTR_CUDA_API_VERSION
	.align		4
        /*0000*/ 	.byte	0x04, 0x37
        /*0002*/ 	.short	(.L_642 - .L_641)
.L_641:
        /*0004*/ 	.word	0x00000082


	//----- nvinfo : EIATTR_KPARAM_INFO
	.align		4
.L_642:
        /*0008*/ 	.byte	0x04, 0x17
        /*000a*/ 	.short	(.L_644 - .L_643)
.L_643:
        /*000c*/ 	.word	0x00000000
        /*0010*/ 	.short	0x0000
        /*0012*/ 	.short	0x0000
        /*0014*/ 	.byte	0x00, 0xf0, 0x01, 0x28


	//----- nvinfo : EIATTR_SPARSE_MMA_MASK
	.align		4
.L_644:
        /*0018*/ 	.byte	0x03, 0x50
        /*001a*/ 	.short	0x0000


	//----- nvinfo : EIATTR_MAXREG_COUNT
	.align		4
        /*001c*/ 	.byte	0x03, 0x1b
        /*001e*/ 	.short	0x0080


	//----- nvinfo : EIATTR_MERCURY_ISA_VERSION
	.align		4
        /*0020*/ 	.byte	0x03, 0x5f
        /*0022*/ 	.short	0x0101


	//----- nvinfo : EIATTR_VRC_CTA_INIT_COUNT
	.align		4
        /*0024*/ 	.byte	0x02, 0x4a
	.zero		1
	.zero		1


	//----- nvinfo : EIATTR_EXIT_INSTR_OFFSETS
	.align		4
        /*0028*/ 	.byte	0x04, 0x1c
        /*002a*/ 	.short	(.L_646 - .L_645)


	//   ....[0]....
.L_645:
        /*002c*/ 	.word	0x00000010


	//----- nvinfo : EIATTR_MAX_THREADS
	.align		4
.L_646:
        /*0030*/ 	.byte	0x04, 0x05
        /*0032*/ 	.short	(.L_648 - .L_647)
.L_647:
        /*0034*/ 	.word	0x00000200
        /*0038*/ 	.word	0x00000001
        /*003c*/ 	.word	0x00000001


	//----- nvinfo : EIATTR_CBANK_PARAM_SIZE
	.align		4
.L_648:
        /*0040*/ 	.byte	0x03, 0x19
        /*0042*/ 	.short	0x0a00


	//----- nvinfo : EIATTR_PARAM_CBANK
	.align		4
        /*0044*/ 	.byte	0x04, 0x0a
        /*0046*/ 	.short	(.L_650 - .L_649)
	.align		4
.L_649:
        /*0048*/ 	.word	index@(.nv.constant0._ZN7cutlass13device_kernelIN5flash11enable_sm90INS1_16FlashAttnFwdSm90INS1_25CollectiveMainloopFwdSm90ILi2EN4cute5tupleIJNS5_1CILi1EEES8_S8_EEENS6_IJNS7_ILi192EEENS7_ILi128EEENS7_ILi96EEEEEELi96ENS_12float_e4m3_tEfNS_4arch4Sm90ELb0ELb1ELb0ELb0ELb1ELb0ELb0ELb1ELb1ELb1ELb1ELb0EEENS1_21CollectiveEpilogueFwdINS6_IJSA_SC_SB_EEES9_NS_10bfloat16_tESG_Li384ELb0ELb1ELb1ELb1EEENS1_19SingleTileSchedulerILb0ELb1ELb1ELi192EEEEEEEEEvNT_6ParamsE)
        /*004c*/ 	.short	0x0380
        /*004e*/ 	.short	0x0a00


	//----- nvinfo : EIATTR_SW_WAR
	.align		4
.L_650:
        /*0050*/ 	.byte	0x04, 0x36
        /*0052*/ 	.short	(.L_652 - .L_651)
.L_651:
        /*0054*/ 	.word	0x00000008
.L_652:


//--------------------- .nv.info._ZN7cutlass13device_kernelIN5flash11enable_sm90INS1_16FlashAttnFwdSm90INS1_25CollectiveMainloopFwdSm90ILi2EN4cute5tupleIJNS5_1CILi1EEES8_S8_EEENS6_IJNS7_ILi192EEENS7_ILi128EEENS7_ILi96EEEEEELi96ENS_12float_e4m3_tEfNS_4arch4Sm90ELb0ELb1ELb0ELb1ELb1ELb0ELb0ELb1ELb1ELb1ELb1ELb0EEENS1_21CollectiveEpilogueFwdINS6_IJSA_SC_SB_EEES9_NS_10bfloat16_tESG_Li384ELb1ELb1ELb1ELb1EEENS1_36VarlenDynamicPersistentTileSchedulerILi192ELi128ELi384ELi128ELb1ELb1ELb1ELb1ELb0ELb1EEEEEEEEEvNT_6ParamsE --------------------------
	.section	.nv.info._ZN7cutlass13device_kernelIN5flash11enable_sm90INS1_16FlashAttnFwdSm90INS1_25CollectiveMainloopFwdSm90ILi2EN4cute5tupleIJNS5_1CILi1EEES8_S8_EEENS6_IJNS7_ILi192EEENS7_ILi128EEENS7_ILi96EEEEEELi96ENS_12float_e4m3_tEfNS_4arch4Sm90ELb0ELb1ELb0ELb1ELb1ELb0ELb0ELb1ELb1ELb1ELb1ELb0EEENS1_21CollectiveEpilogueFwdINS6_IJSA_SC_SB_EEES9_NS_10bfloat16_tESG_Li384ELb1ELb1ELb1ELb1EEENS1_36VarlenDynamicPersistentTileSchedulerILi192ELi128ELi384ELi128ELb1ELb1ELb1ELb1ELb0ELb1EEEEEEEEEvNT_6ParamsE,"",@"SHT_CUDA_INFO"
	.sectionflags	@""
	.align	4


	//----- nvinfo : EIATTR_CUDA_API_VERSION
	.align		4
        /*0000*/ 	.byte	0x04, 0x37
        /*0002*/ 	.short	(.L_654 - .L_653)
.L_653:
        /*0004*/ 	.word	0x00000082


	//----- nvinfo : EIATTR_KPARAM_INFO
	.align		4
.L_654:
        /*0008*/ 	.byte	0x04, 0x17
        /*000a*/ 	.short	(.L_656 - .L_655)
.L_655:
        /*000c*/ 	.word	0x00000000
        /*0010*/ 	.short	0x0000
        /*0012*/ 	.short	0x0000
        /*0014*/ 	.byte	0x00, 0xf0, 0x01, 0x2a


	//----- nvinfo : EIATTR_SPARSE_MMA_MASK
	.align		4
.L_656:
        /*0018*/ 	.byte	0x03, 0x50
        /*001a*/ 	.short	0x0000


	//----- nvinfo : EIATTR_MAXREG_COUNT
	.align		4
        /*001c*/ 	.byte	0x03, 0x1b
        /*001e*/ 	.short	0x0080


	//----- nvinfo : EIATTR_MERCURY_ISA_VERSION
	.align		4
        /*0020*/ 	.byte	0x03, 0x5f
        /*0022*/ 	.short	0x0101


	//----- nvinfo : EIATTR_VRC_CTA_INIT_COUNT
	.align		4
        /*0024*/ 	.byte	0x02, 0x4a
	.zero		1
	.zero		1


	//----- nvinfo : EIATTR_EXIT_INSTR_OFFSETS
	.align		4
        /*0028*/ 	.byte	0x04, 0x1c
        /*002a*/ 	.short	(.L_658 - .L_657)


	//   ....[0]....
.L_657:
        /*002c*/ 	.word	0x00000010


	//----- nvinfo : EIATTR_MAX_THREADS
	.align		4
.L_658:
        /*0030*/ 	.byte	0x04, 0x05
        /*0032*/ 	.short	(.L_660 - .L_659)
.L_659:
        /*0034*/ 	.word	0x00000200
        /*0038*/ 	.word	0x00000001
        /*003c*/ 	.word	0x00000001


	//----- nvinfo : EIATTR_CBANK_PARAM_SIZE
	.align		4
.L_660:
        /*0040*/ 	.byte	0x03, 0x19
        /*0042*/ 	.short	0x0a80


	//----- nvinfo : EIATTR_PARAM_CBANK
	.align		4
        /*0044*/ 	.byte	0x04, 0x0a
        /*0046*/ 	.short	(.L_662 - .L_661)
	.align		4
.L_661:
        /*0048*/ 	.word	index@(.nv.constant0._ZN7cutlass13device_kernelIN5flash11enable_sm90INS1_16FlashAttnFwdSm90INS1_25CollectiveMainloopFwdSm90ILi2EN4cute5tupleIJNS5_1CILi1EEES8_S8_EEENS6_IJNS7_ILi192EEENS7_ILi128EEENS7_ILi96EEEEEELi96ENS_12float_e4m3_tEfNS_4arch4Sm90ELb0ELb1ELb0ELb1ELb1ELb0ELb0ELb1ELb1ELb1ELb1ELb0EEENS1_21CollectiveEpilogueFwdINS6_IJSA_SC_SB_EEES9_NS_10bfloat16_tESG_Li384ELb1ELb1ELb1ELb1EEENS1_36VarlenDynamicPersistentTileSchedulerILi192ELi128ELi384ELi128ELb1ELb1ELb1ELb1ELb0ELb1EEEEEEEEEvNT_6ParamsE)
        /*004c*/ 	.short	0x0380
        /*004e*/ 	.short	0x0a80


	//----- nvinfo : EIATTR_SW_WAR
	.align		4
.L_662:
        /*0050*/ 	.byte	0x04, 0x36
        /*0052*/ 	.short	(.L_664 - .L_663)
.L_663:
        /*0054*/ 	.word	0x00000008
.L_664:


//--------------------- .nv.info._ZN7cutlass13device_kernelIN5flash11enable_sm90INS1_16FlashAttnFwdSm90INS1_25CollectiveMainloopFwdSm90ILi2EN4cute5tupleIJNS5_1CILi1EEES8_S8_EEENS6_IJNS7_ILi192EEENS7_ILi128EEENS7_ILi96EEEEEELi96ENS_12float_e4m3_tEfNS_4arch4Sm90ELb0ELb1ELb0ELb1ELb1ELb1ELb0ELb1ELb1ELb1ELb1ELb0EEENS1_21CollectiveEpilogueFwdINS6_IJSA_SC_SB_EEES9_NS_10bfloat16_tESG_Li384ELb1ELb1ELb1ELb1EEENS1_36VarlenDynamicPersistentTileSchedulerILi192ELi128ELi384ELi128ELb1ELb1ELb1ELb1ELb0ELb1EEEEEEEEEvNT_6ParamsE --------------------------
	.section	.nv.info._ZN7cutlass13device_kernelIN5flash11enable_sm90INS1_16FlashAttnFwdSm90INS1_25CollectiveMainloopFwdSm90ILi2EN4cute5tupleIJNS5_1CILi1EEES8_S8_EEENS6_IJNS7_ILi192EEENS7_ILi128EEENS7_ILi96EEEEEELi96ENS_12float_e4m3_tEfNS_4arch4Sm90ELb0ELb1ELb0ELb1ELb1ELb1ELb0ELb1ELb1ELb1ELb1ELb0EEENS1_21CollectiveEpilogueFwdINS6_IJSA_SC_SB_EEES9_NS_10bfloat16_tESG_Li384ELb1ELb1ELb1ELb1EEENS1_36VarlenDynamicPersistentTileSchedulerILi192ELi128ELi384ELi128ELb1ELb1ELb1ELb1ELb0ELb1EEEEEEEEEvNT_6ParamsE,"",@"SHT_CUDA_INFO"
	.sectionflags	@""
	.align	4


	//----- nvinfo : EIATTR_CUDA_API_VERSION
	.align		4
        /*0000*/ 	.byte	0x04, 0x37
        /*0002*/ 	.short	(.L_666 - .L_665)
.L_665:
        /*0004*/ 	.word	0x00000082


	//----- nvinfo : EIATTR_KPARAM_INFO
	.align		4
.L_666:
        /*0008*/ 	.byte	0x04, 0x17
        /*000a*/ 	.short	(.L_668 - .L_667)
.L_667:
        /*000c*/ 	.word	0x00000000
        /*0010*/ 	.short	0x0000
        /*0012*/ 	.short	0x0000
        /*0014*/ 	.byte	0x00, 0xf0, 0x01, 0x2a


	//----- nvinfo : EIATTR_SPARSE_MMA_MASK
	.align		4
.L_668:
        /*0018*/ 	.byte	0x03, 0x50
        /*001a*/ 	.short	0x0000


	//----- nvinfo : EIATTR_MAXREG_COUNT
	.align		4
        /*001c*/ 	.byte	0x03, 0x1b
        /*001e*/ 	.short	0x0080


	//----- nvinfo : EIATTR_MERCURY_ISA_VERSION
	.align		4
        /*0020*/ 	.byte	0x03, 0x5f
        /*0022*/ 	.short	0x0101


	//----- nvinfo : EIATTR_VRC_CTA_INIT_COUNT
	.align		4
        /*0024*/ 	.byte	0x02, 0x4a
	.zero		1
	.zero		1


	//----- nvinfo : EIATTR_EXIT_INSTR_OFFSETS
	.align		4
        /*0028*/ 	.byte	0x04, 0x1c
        /*002a*/ 	.short	(.L_670 - .L_669)


	//   ....[0]....
.L_669:
        /*002c*/ 	.word	0x00000010


	//----- nvinfo : EIATTR_MAX_THREADS
	.align		4
.L_670:
        /*0030*/ 	.byte	0x04, 0x05
        /*0032*/ 	.short	(.L_672 - .L_671)
.L_671:
        /*0034*/ 	.word	0x00000200
        /*0038*/ 	.word	0x00000001
        /*003c*/ 	.word	0x00000001


	//----- nvinfo : EIATTR_CBANK_PARAM_SIZE
	.align		4
.L_672:
        /*0040*/ 	.byte	0x03, 0x19
        /*0042*/ 	.short	0x0a80


	//----- nvinfo : EIATTR_PARAM_CBANK
	.align		4
        /*0044*/ 	.byte	0x04, 0x0a
        /*0046*/ 	.short	(.L_674 - .L_673)
	.align		4
.L_673:
        /*0048*/ 	.word	index@(.nv.constant0._ZN7cutlass13device_kernelIN5flash11enable_sm90INS1_16FlashAttnFwdSm90INS1_25CollectiveMainloopFwdSm90ILi2EN4cute5tupleIJNS5_1CILi1EEES8_S8_EEENS6_IJNS7_ILi192EEENS7_ILi128EEENS7_ILi96EEEEEELi96ENS_12float_e4m3_tEfNS_4arch4Sm90ELb0ELb1ELb0ELb1ELb1ELb1ELb0ELb1ELb1ELb1ELb1ELb0EEENS1_21CollectiveEpilogueFwdINS6_IJSA_SC_SB_EEES9_NS_10bfloat16_tESG_Li384ELb1ELb1ELb1ELb1EEENS1_36VarlenDynamicPersistentTileSchedulerILi192ELi128ELi384ELi128ELb1ELb1ELb1ELb1ELb0ELb1EEEEEEEEEvNT_6ParamsE)
        /*004c*/ 	.short	0x0380
        /*004e*/ 	.short	0x0a80


	//----- nvinfo : EIATTR_SW_WAR
	.align		4
.L_674:
        /*0050*/ 	.byte	0x04, 0x36
        /*0052*/ 	.short	(.L_676 - .L_675)
.L_675:
        /*0054*/ 	.word	0x00000008
.L_676:


//--------------------- .nv.info._ZN7cutlass13device_kernelIN5flash11enable_sm90INS1_16FlashAttnFwdSm90INS1_25CollectiveMainloopFwdSm90ILi2EN4cute5tupleIJNS5_1CILi1EEES8_S8_EEENS6_IJNS7_ILi192EEENS7_ILi128EEENS7_ILi96EEEEEELi96ENS_12float_e4m3_tEfNS_4arch4Sm90ELb1ELb0ELb0ELb0ELb1ELb0ELb0ELb1ELb1ELb1ELb1ELb0EEENS1_21CollectiveEpilogueFwdINS6_IJSA_SC_SB_EEES9_NS_10bfloat16_tESG_Li384ELb0ELb1ELb1ELb1EEENS1_19SingleTileSchedulerILb0ELb1ELb1ELi192EEEEEEEEEvNT_6ParamsE --------------------------
	.section	.nv.info._ZN7cutlass13device_kernelIN5flash11enable_sm90INS1_16FlashAttnFwdSm90INS1_25CollectiveMainloopFwdSm90ILi2EN4cute5tupleIJNS5_1CILi1EEES8_S8_EEENS6_IJNS7_ILi192EEENS7_ILi128EEENS7_ILi96EEEEEELi96ENS_12float_e4m3_tEfNS_4arch4Sm90ELb1ELb0ELb0ELb0ELb1ELb0ELb0ELb1ELb1ELb1ELb1ELb0EEENS1_21CollectiveEpilogueFwdINS6_IJSA_SC_SB_EEES9_NS_10bfloat16_tESG_Li384ELb0ELb1ELb1ELb1EEENS1_19SingleTileSchedulerILb0ELb1ELb1ELi192EEEEEEEEEvNT_6ParamsE,"",@"SHT_CUDA_INFO"
	.sectionflags	@""
	.align	4


	//----- nvinfo : EIATTR_CUDA_API_VERSION
	.align		4
        /*0000*/ 	.byte	0x04, 0x37
        /*0002*/ 	.short	(.L_678 - .L_677)
.L_677:
        /*0004*/ 	.word	0x00000082


	//----- nvinfo : EIATTR_KPARAM_INFO
	.align		4
.L_678:
        /*0008*/ 	.byte	0x04, 0x17
        /*000a*/ 	.short	(.L_680 - .L_679)
.L_679:
        /*000c*/ 	.word	0x00000000
        /*0010*/ 	.short	0x0000
        /*0012*/ 	.short	0x0000
        /*0014*/ 	.byte	0x00, 0xf0, 0x01, 0x28


	//----- nvinfo : EIATTR_SPARSE_MMA_MASK
	.align		4
.L_680:
        /*0018*/ 	.byte	0x03, 0x50
        /*001a*/ 	.short	0x0000


	//----- nvinfo : EIATTR_MAXREG_COUNT
	.align		4
        /*001c*/ 	.byte	0x03, 0x1b
        /*001e*/ 	.short	0x0080


	//----- nvinfo : EIATTR_MERCURY_ISA_VERSION
	.align		4
        /*0020*/ 	.byte	0x03, 0x5f
        /*0022*/ 	.short	0x0101


	//----- nvinfo : EIATTR_VRC_CTA_INIT_COUNT
	.align		4
        /*0024*/ 	.byte	0x02, 0x4a
	.zero		1
	.zero		1


	//----- nvinfo : EIATTR_EXIT_INSTR_OFFSETS
	.align		4
        /*0028*/ 	.byte	0x04, 0x1c
        /*002a*/ 	.short	(.L_682 - .L_681)


	//   ....[0]....
.L_681:
        /*002c*/ 	.word	0x00000010


	//----- nvinfo : EIATTR_MAX_THREADS
	.align		4
.L_682:
        /*0030*/ 	.byte	0x04, 0x05
        /*0032*/ 	.short	(.L_684 - .L_683)
.L_683:
        /*0034*/ 	.word	0x00000200
        /*0038*/ 	.word	0x00000001
        /*003c*/ 	.word	0x00000001


	//----- nvinfo : EIATTR_CBANK_PARAM_SIZE
	.align		4
.L_684:
        /*0040*/ 	.byte	0x03, 0x19
        /*0042*/ 	.short	0x0a00


	//----- nvinfo : EIATTR_PARAM_CBANK
	.align		4
        /*0044*/ 	.byte	0x04, 0x0a
        /*0046*/ 	.short	(.L_686 - .L_685)
	.align		4
.L_685:
        /*0048*/ 	.word	index@(.nv.constant0._ZN7cutlass13device_kernelIN5flash11enable_sm90INS1_16FlashAttnFwdSm90INS1_25CollectiveMainloopFwdSm90ILi2EN4cute5tupleIJNS5_1CILi1EEES8_S8_EEENS6_IJNS7_ILi192EEENS7_ILi128EEENS7_ILi96EEEEEELi96ENS_12float_e4m3_tEfNS_4arch4Sm90ELb1ELb0ELb0ELb0ELb1ELb0ELb0ELb1ELb1ELb1ELb1ELb0EEENS1_21CollectiveEpilogueFwdINS6_IJSA_SC_SB_EEES9_NS_10bfloat16_tESG_Li384ELb0ELb1ELb1ELb1EEENS1_19SingleTileSchedulerILb0ELb1ELb1ELi192EEEEEEEEEvNT_6ParamsE)
        /*004c*/ 	.short	0x0380
        /*004e*/ 	.short	0x0a00


	//----- nvinfo : EIATTR_SW_WAR
	.align		4
.L_686:
        /*0050*/ 	.byte	0x04, 0x36
        /*0052*/ 	.short	(.L_688 - .L_687)
.L_687:
        /*0054*/ 	.word	0x00000008
.L_688:


//--------------------- .nv.info._ZN7cutlass13device_kernelIN5flash11enable_sm90INS1_16FlashAttnFwdSm90INS1_25CollectiveMainloopFwdSm90ILi2EN4cute5tupleIJNS5_1CILi1EEES8_S8_EEENS6_IJNS7_ILi192EEENS7_ILi128EEENS7_ILi96EEEEEELi96ENS_12float_e4m3_tEfNS_4arch4Sm90ELb1ELb0ELb0ELb1ELb1ELb0ELb0ELb1ELb1ELb1ELb1ELb0EEENS1_21CollectiveEpilogueFwdINS6_IJSA_SC_SB_EEES9_NS_10bfloat16_tESG_Li384ELb1ELb1ELb1ELb1EEENS1_36VarlenDynamicPersistentTileSchedulerILi192ELi128ELi384ELi128ELb1ELb1ELb1ELb1ELb1ELb1EEEEEEEEEvNT_6ParamsE --------------------------
	.section	.nv.info._ZN7cutlass13device_kernelIN5flash11enable_sm90INS1_16FlashAttnFwdSm90INS1_25CollectiveMainloopFwdSm90ILi2EN4cute5tupleIJNS5_1CILi1EEES8_S8_EEENS6_IJNS7_ILi192EEENS7_ILi128EEENS7_ILi96EEEEEELi96ENS_12float_e4m3_tEfNS_4arch4Sm90ELb1ELb0ELb0ELb1ELb1ELb0ELb0ELb1ELb1ELb1ELb1ELb0EEENS1_21CollectiveEpilogueFwdINS6_IJSA_SC_SB_EEES9_NS_10bfloat16_tESG_Li384ELb1ELb1ELb1ELb1EEENS1_36VarlenDynamicPersistentTileSchedulerILi192ELi128ELi384ELi128ELb1ELb1ELb1ELb1ELb1ELb1EEEEEEEEEvNT_6ParamsE,"",@"SHT_CUDA_INFO"
	.sectionflags	@""
	.align	4


	//----- nvinfo : EIATTR_CUDA_API_VERSION
	.align		4
        /*0000*/ 	.byte	0x04, 0x37
        /*0002*/ 	.short	(.L_690 - .L_689)
.L_689:
        /*0004*/ 	.word	0x00000082


	//----- nvinfo : EIATTR_KPARAM_INFO
	.align		4
.L_690:
        /*0008*/ 	.byte	0x04, 0x17
        /*000a*/ 	.short	(.L_692 - .L_691)
.L_691:
        /*000c*/ 	.word	0x00000000
        /*0010*/ 	.short	0x0000
        /*0012*/ 	.short	0x0000
        /*0014*/ 	.byte	0x00, 0xf0, 0x01, 0x2a


	//----- nvinfo : EIATTR_SPARSE_MMA_MASK
	.align		4
.L_692:
        /*0018*/ 	.byte	0x03, 0x50
        /*001a*/ 	.short	0x0000


	//----- nvinfo : EIATTR_MAXREG_COUNT
	.align		4
        /*001c*/ 	.byte	0x03, 0x1b
        /*001e*/ 	.short	0x0080


	//----- nvinfo : EIATTR_MERCURY_ISA_VERSION
	.align		4
        /*0020*/ 	.byte	0x03, 0x5f
        /*0022*/ 	.short	0x0101


	//----- nvinfo : EIATTR_VRC_CTA_INIT_COUNT
	.align		4
        /*0024*/ 	.byte	0x02, 0x4a
	.zero		1
	.zero		1


	//----- nvinfo : EIATTR_EXIT_INSTR_OFFSETS
	.align		4
        /*0028*/ 	.byte	0x04, 0x1c
        /*002a*/ 	.short	(.L_694 - .L_693)


	//   ....[0]....
.L_693:
        /*002c*/ 	.word	0x00000010


	//----- nvinfo : EIATTR_MAX_THREADS
	.align		4
.L_694:
        /*0030*/ 	.byte	0x04, 0x05
        /*0032*/ 	.short	(.L_696 - .L_695)
.L_695:
        /*0034*/ 	.word	0x00000200
        /*0038*/ 	.word	0x00000001
        /*003c*/ 	.word	0x00000001


	//----- nvinfo : EIATTR_CBANK_PARAM_SIZE
	.align		4
.L_696:
        /*0040*/ 	.byte	0x03, 0x19
        /*0042*/ 	.short	0x0a80


	//----- nvinfo : EIATTR_PARAM_CBANK
	.align		4
        /*0044*/ 	.byte	0x04, 0x0a
        /*0046*/ 	.short	(.L_698 - .L_697)
	.align		4
.L_697:
        /*0048*/ 	.word	index@(.nv.constant0._ZN7cutlass13device_kernelIN5flash11enable_sm90INS1_16FlashAttnFwdSm90INS1_25CollectiveMainloopFwdSm90ILi2EN4cute5tupleIJNS5_1CILi1EEES8_S8_EEENS6_IJNS7_ILi192EEENS7_ILi128EEENS7_ILi96EEEEEELi96ENS_12float_e4m3_tEfNS_4arch4Sm90ELb1ELb0ELb0ELb1ELb1ELb0ELb0ELb1ELb1ELb1ELb1ELb0EEENS1_21CollectiveEpilogueFwdINS6_IJSA_SC_SB_EEES9_NS_10bfloat16_tESG_Li384ELb1ELb1ELb1ELb1EEENS1_36VarlenDynamicPersistentTileSchedulerILi192ELi128ELi384ELi128ELb1ELb1ELb1ELb1ELb1ELb1EEEEEEEEEvNT_6ParamsE)
        /*004c*/ 	.short	0x0380
        /*004e*/ 	.short	0x0a80


	//----- nvinfo : EIATTR_SW_WAR
	.align		4
.L_698:
        /*0050*/ 	.byte	0x04, 0x36
        /*0052*/ 	.short	(.L_700 - .L_699)
.L_699:
        /*0054*/ 	.word	0x00000008
.L_700:


//--------------------- .nv.info._ZN7cutlass13device_kernelIN5flash11enable_sm90INS1_16FlashAttnFwdSm90INS1_25CollectiveMainloopFwdSm90ILi2EN4cute5tupleIJNS5_1CILi1EEES8_S8_EEENS6_IJNS7_ILi192EEENS7_ILi128EEENS7_ILi96EEEEEELi96ENS_12float_e4m3_tEfNS_4arch4Sm90ELb1ELb0ELb0ELb1ELb1ELb1ELb0ELb1ELb1ELb1ELb1ELb0EEENS1_21CollectiveEpilogueFwdINS6_IJSA_SC_SB_EEES9_NS_10bfloat16_tESG_Li384ELb1ELb1ELb1ELb1EEENS1_36VarlenDynamicPersistentTileSchedulerILi192ELi128ELi384ELi128ELb1ELb1ELb1ELb1ELb1ELb1EEEEEEEEEvNT_6ParamsE --------------------------
	.section	.nv.info._ZN7cutlass13device_kernelIN5flash11enable_sm90INS1_16FlashAttnFwdSm90INS1_25CollectiveMainloopFwdSm90ILi2EN4cute5tupleIJNS5_1CILi1EEES8_S8_EEENS6_IJNS7_ILi192EEENS7_ILi128EEENS7_ILi96EEEEEELi96ENS_12float_e4m3_tEfNS_4arch4Sm90ELb1ELb0ELb0ELb1ELb1ELb1ELb0ELb1ELb1ELb1ELb1ELb0EEENS1_21CollectiveEpilogueFwdINS6_IJSA_SC_SB_EEES9_NS_10bfloat16_tESG_Li384ELb1ELb1ELb1ELb1EEENS1_36VarlenDynamicPersistentTileSchedulerILi192ELi128ELi384ELi128ELb1ELb1ELb1ELb1ELb1ELb1EEEEEEEEEvNT_6ParamsE,"",@"SHT_CUDA_INFO"
	.sectionflags	@""
	.align	4


	//----- nvinfo : EIATTR_CUDA_API_VERSION
	.align		4
        /*0000*/ 	.byte	0x04, 0x37
        /*0002*/ 	.short	(.L_702 - .L_701)
.L_701:
        /*0004*/ 	.word	0x00000082


	//----- nvinfo : EIATTR_KPARAM_INFO
	.align		4
.L_702:
        /*0008*/ 	.byte	0x04, 0x17
        /*000a*/ 	.short	(.L_704 - .L_703)
.L_703:
        /*000c*/ 	.word	0x00000000
        /*0010*/ 	.short	0x0000
        /*0012*/ 	.short	0x0000
        /*0014*/ 	.byte	0x00, 0xf0, 0x01, 0x2a


	//----- nvinfo : EIATTR_SPARSE_MMA_MASK
	.align		4
.L_704:
        /*0018*/ 	.byte	0x03, 0x50
        /*001a*/ 	.short	0x0000


	//----- nvinfo : EIATTR_MAXREG_COUNT
	.align		4
        /*001c*/ 	.byte	0x03, 0x1b
        /*001e*/ 	.short	0x0080


	//----- nvinfo : EIATTR_MERCURY_ISA_VERSION
	.align		4
        /*0020*/ 	.byte	0x03, 0x5f
        /*0022*/ 	.short	0x0101


	//----- nvinfo : EIATTR_VRC_CTA_INIT_COUNT
	.align		4
        /*0024*/ 	.byte	0x02, 0x4a
	.zero		1
	.zero		1


	//----- nvinfo : EIATTR_EXIT_INSTR_OFFSETS
	.align		4
        /*0028*/ 	.byte	0x04, 0x1c
        /*002a*/ 	.short	(.L_706 - .L_705)


	//   ....[0]....
.L_705:
        /*002c*/ 	.word	0x00000010


	//----- nvinfo : EIATTR_MAX_THREADS
	.align		4
.L_706:
        /*0030*/ 	.byte	0x04, 0x05
        /*0032*/ 	.short	(.L_708 - .L_707)
.L_707:
        /*0034*/ 	.word	0x00000200
        /*0038*/ 	.word	0x00000001
        /*003c*/ 	.word	0x00000001


	//----- nvinfo : EIATTR_CBANK_PARAM_SIZE
	.align		4
.L_708:
        /*0040*/ 	.byte	0x03, 0x19
        /*0042*/ 	.short	0x0a80


	//----- nvinfo : EIATTR_PARAM_CBANK
	.align		4
        /*0044*/ 	.byte	0x04, 0x0a
        /*0046*/ 	.short	(.L_710 - .L_709)
	.align		4
.L_709:
        /*0048*/ 	.word	index@(.nv.constant0._ZN7cutlass13device_kernelIN5flash11enable_sm90INS1_16FlashAttnFwdSm90INS1_25CollectiveMainloopFwdSm90ILi2EN4cute5tupleIJNS5_1CILi1EEES8_S8_EEENS6_IJNS7_ILi192EEENS7_ILi128EEENS7_ILi96EEEEEELi96ENS_12float_e4m3_tEfNS_4arch4Sm90ELb1ELb0ELb0ELb1ELb1ELb1ELb0ELb1ELb1ELb1ELb1ELb0EEENS1_21CollectiveEpilogueFwdINS6_IJSA_SC_SB_EEES9_NS_10bfloat16_tESG_Li384ELb1ELb1ELb1ELb1EEENS1_36VarlenDynamicPersistentTileSchedulerILi192ELi128ELi384ELi128ELb1ELb1ELb1ELb1ELb1ELb1EEEEEEEEEvNT_6ParamsE)
        /*004c*/ 	.short	0x0380
        /*004e*/ 	.short	0x0a80


	//----- nvinfo : EIATTR_SW_WAR
	.align		4
.L_710:
        /*0050*/ 	.byte	0x04, 0x36
        /*0052*/ 	.short	(.L_712 - .L_711)
.L_711:
        /*0054*/ 	.word	0x00000008
.L_712:


//--------------------- .nv.info._ZN7cutlass13device_kernelIN5flash11enable_sm90INS1_16FlashAttnFwdSm90INS1_25CollectiveMainloopFwdSm90ILi2EN4cute5tupleIJNS5_1CILi1EEES8_S8_EEENS6_IJNS7_ILi192EEENS7_ILi160EEENS7_ILi64EEEEEELi64ENS_12float_e4m3_tEfNS_4arch4Sm90ELb0ELb0ELb0ELb0ELb1ELb0ELb0ELb1ELb1ELb1ELb1ELb0EEENS1_21CollectiveEpilogueFwdINS6_IJSA_SC_SB_EEES9_NS_10bfloat16_tESG_Li384ELb0ELb1ELb1ELb1EEENS1_19SingleTileSchedulerILb0ELb1ELb1ELi192EEEEEEEEEvNT_6ParamsE --------------------------
	.section	.nv.info._ZN7cutlass13device_kernelIN5flash11enable_sm90INS1_16FlashAttnFwdSm90INS1_25CollectiveMainloopFwdSm90ILi2EN4cute5tupleIJNS5_1CILi1EEES8_S8_EEENS6_IJNS7_ILi192EEENS7_ILi160EEENS7_ILi64EEEEEELi64ENS_12float_e4m3_tEfNS_4arch4Sm90ELb0ELb0ELb0ELb0ELb1ELb0ELb0ELb1ELb1ELb1ELb1ELb0EEENS1_21CollectiveEpilogueFwdINS6_IJSA_SC_SB_EEES9_NS_10bfloat16_tESG_Li384ELb0ELb1ELb1ELb1EEENS1_19SingleTileSchedulerILb0ELb1ELb1ELi192EEEEEEEEEvNT_6ParamsE,"",@"SHT_CUDA_INFO"
	.sectionflags	@""
	.align	4


	//----- nvinfo : EIATTR_CUDA_API_VERSION
	.align		4
        /*0000*/ 	.byte	0x04, 0x37
        /*0002*/ 	.short	(.L_714 - .L_713)
.L_713:
        /*0004*/ 	.word	0x00000082


	//----- nvinfo : EIATTR_KPARAM_INFO
	.align		4
.L_714:
        /*0008*/ 	.byte	0x04, 0x17
        /*000a*/ 	.short	(.L_716 - .L_715)
.L_715:
        /*000c*/ 	.word	0x00000000
        /*0010*/ 	.short	0x0000
        /*0012*/ 	.short	0x0000
        /*0014*/ 	.byte	0x00, 0xf0, 0x01, 0x28


	//----- nvinfo : EIATTR_SPARSE_MMA_MASK
	.align		4
.L_716:
        /*0018*/ 	.byte	0x03, 0x50
        /*001a*/ 	.short	0x0000


	//----- nvinfo : EIATTR_MAXREG_COUNT
	.align		4
        /*001c*/ 	.byte	0x03, 0x1b
        /*001e*/ 	.short	0x0080


	//----- nvinfo : EIATTR_MERCURY_ISA_VERSION
	.align		4
        /*0020*/ 	.byte	0x03, 0x5f
        /*0022*/ 	.short	0x0101


	//----- nvinfo : EIATTR_VRC_CTA_INIT_COUNT
	.align		4
        /*0024*/ 	.byte	0x02, 0x4a
	.zero		1
	.zero		1


	//----- nvinfo : EIATTR_EXIT_INSTR_OFFSETS
	.align		4
        /*0028*/ 	.byte	0x04, 0x1c
        /*002a*/ 	.short	(.L_718 - .L_717)


	//   ....[0]....
.L_717:
        /*002c*/ 	.word	0x00000010


	//----- nvinfo : EIATTR_MAX_THREADS
	.align		4
.L_718:
        /*0030*/ 	.byte	0x04, 0x05
        /*0032*/ 	.short	(.L_720 - .L_719)
.L_719:
        /*0034*/ 	.word	0x00000200
        /*0038*/ 	.word	0x00000001
        /*003c*/ 	.word	0x00000001


	//----- nvinfo : EIATTR_CBANK_PARAM_SIZE
	.align		4
.L_720:
        /*0040*/ 	.byte	0x03, 0x19
        /*0042*/ 	.short	0x0a00


	//----- nvinfo : EIATTR_PARAM_CBANK
	.align		4
        /*0044*/ 	.byte	0x04, 0x0a
        /*0046*/ 	.short	(.L_722 - .L_721)
	.align		4
.L_721:
        /*0048*/ 	.word	index@(.nv.constant0._ZN7cutlass13device_kernelIN5flash11enable_sm90INS1_16FlashAttnFwdSm90INS1_25CollectiveMainloopFwdSm90ILi2EN4cute5tupleIJNS5_1CILi1EEES8_S8_EEENS6_IJNS7_ILi192EEENS7_ILi160EEENS7_ILi64EEEEEELi64ENS_12float_e4m3_tEfNS_4arch4Sm90ELb0ELb0ELb0ELb0ELb1ELb0ELb0ELb1ELb1ELb1ELb1ELb0EEENS1_21CollectiveEpilogueFwdINS6_IJSA_SC_SB_EEES9_NS_10bfloat16_tESG_Li384ELb0ELb1ELb1ELb1EEENS1_19SingleTileSchedulerILb0ELb1ELb1ELi192EEEEEEEEEvNT_6ParamsE)
        /*004c*/ 	.short	0x0380
        /*004e*/ 	.short	0x0a00


	//----- nvinfo : EIATTR_SW_WAR
	.align		4
.L_722:
        /*0050*/ 	.byte	0x04, 0x36
        /*0052*/ 	.short	(.L_724 - .L_723)
.L_723:
        /*0054*/ 	.word	0x00000008
.L_724:


//--------------------- .nv.info._ZN7cutlass13device_kernelIN5flash11enable_sm90INS1_16FlashAttnFwdSm90INS1_25CollectiveMainloopFwdSm90ILi2EN4cute5tupleIJNS5_1CILi1EEES8_S8_EEENS6_IJNS7_ILi192EEENS7_ILi160EEENS7_ILi64EEEEEELi64ENS_12float_e4m3_tEfNS_4arch4Sm90ELb0ELb0ELb0ELb1ELb1ELb0ELb0ELb1ELb1ELb1ELb1ELb0EEENS1_21CollectiveEpilogueFwdINS6_IJSA_SC_SB_EEES9_NS_10bfloat16_tESG_Li384ELb1ELb1ELb1ELb1EEENS1_36VarlenDynamicPersistentTileSchedulerILi192ELi160ELi384ELi128ELb1ELb1ELb1ELb0ELb1ELb1EEEEEEEEEvNT_6ParamsE --------------------------
	.section	.nv.info._ZN7cutlass13device_kernelIN5flash11enable_sm90INS1_16FlashAttnFwdSm90INS1_25CollectiveMainloopFwdSm90ILi2EN4cute5tupleIJNS5_1CILi1EEES8_S8_EEENS6_IJNS7_ILi192EEENS7_ILi160EEENS7_ILi64EEEEEELi64ENS_12float_e4m3_tEfNS_4arch4Sm90ELb0ELb0ELb0ELb1ELb1ELb0ELb0ELb1ELb1ELb1ELb1ELb0EEENS1_21CollectiveEpilogueFwdINS6_IJSA_SC_SB_EEES9_NS_10bfloat16_tESG_Li384ELb1ELb1ELb1ELb1EEENS1_36VarlenDynamicPersistentTileSchedulerILi192ELi160ELi384ELi128ELb1ELb1ELb1ELb0ELb1ELb1EEEEEEEEEvNT_6ParamsE,"",@"SHT_CUDA_INFO"
	.sectionflags	@""
	.align	4


	//----- nvinfo : EIATTR_CUDA_API_VERSION
	.align		4
        /*0000*/ 	.byte	0x04, 0x37
        /*0002*/ 	.short	(.L_726 - .L_725)
.L_725:
        /*0004*/ 	.word	0x00000082


	//----- nvinfo : EIATTR_KPARAM_INFO
	.align		4
.L_726:
        /*0008*/ 	.byte	0x04, 0x17
        /*000a*/ 	.short	(.L_728 - .L_727)
.L_727:
        /*000c*/ 	.word	0x00000000
        /*0010*/ 	.short	0x0000
        /*0012*/ 	.short	0x0000
        /*0014*/ 	.byte	0x00, 0xf0, 0x01, 0x2a


	//----- nvinfo : EIATTR_SPARSE_MMA_MASK
	.align		4
.L_728:
        /*0018*/ 	.byte	0x03, 0x50
        /*001a*/ 	.short	0x0000


	//----- nvinfo : EIATTR_MAXREG_COUNT
	.align		4
        /*001c*/ 	.byte	0x03, 0x1b
        /*001e*/ 	.short	0x0080


	//----- nvinfo : EIATTR_MERCURY_ISA_VERSION
	.align		4
        /*0020*/ 	.byte	0x03, 0x5f
        /*0022*/ 	.short	0x0101


	//----- nvinfo : EIATTR_VRC_CTA_INIT_COUNT
	.align		4
        /*0024*/ 	.byte	0x02, 0x4a
	.zero		1
	.zero		1


	//----- nvinfo : EIATTR_EXIT_INSTR_OFFSETS
	.align		4
        /*0028*/ 	.byte	0x04, 0x1c
        /*002a*/ 	.short	(.L_730 - .L_729)


	//   ....[0]....
.L_729:
        /*002c*/ 	.word	0x00000010


	//----- nvinfo : EIATTR_MAX_THREADS
	.align		4
.L_730:
        /*0030*/ 	.byte	0x04, 0x05
        /*0032*/ 	.short	(.L_732 - .L_731)
.L_731:
        /*0034*/ 	.word	0x00000200
        /*0038*/ 	.word	0x00000001
        /*003c*/ 	.word	0x00000001


	//----- nvinfo : EIATTR_CBANK_PARAM_SIZE
	.align		4
.L_732:
        /*0040*/ 	.byte	0x03, 0x19
        /*0042*/ 	.short	0x0a80


	//----- nvinfo : EIATTR_PARAM_CBANK
	.align		4
        /*0044*/ 	.byte	0x04, 0x0a
        /*0046*/ 	.short	(.L_734 - .L_733)
	.align		4
.L_733:
        /*0048*/ 	.word	index@(.nv.constant0._ZN7cutlass13device_kernelIN5flash11enable_sm90INS1_16FlashAttnFwdSm90INS1_25CollectiveMainloopFwdSm90ILi2EN4cute5tupleIJNS5_1CILi1EEES8_S8_EEENS6_IJNS7_ILi192EEENS7_ILi160EEENS7_ILi64EEEEEELi64ENS_12float_e4m3_tEfNS_4arch4Sm90ELb0ELb0ELb0ELb1ELb1ELb0ELb0ELb1ELb1ELb1ELb1ELb0EEENS1_21CollectiveEpilogueFwdINS6_IJSA_SC_SB_EEES9_NS_10bfloat16_tESG_Li384ELb1ELb1ELb1ELb1EEENS1_36VarlenDynamicPersistentTileSchedulerILi192ELi160ELi384ELi128ELb1ELb1ELb1ELb0ELb1ELb1EEEEEEEEEvNT_6ParamsE)
        /*004c*/ 	.short	0x0380
        /*004e*/ 	.short	0x0a80


	//----- nvinfo : EIATTR_SW_WAR
	.align		4
.L_734:
        /*0050*/ 	.byte	0x04, 0x36
        /*0052*/ 	.short	(.L_736 - .L_735)
.L_735:
        /*0054*/ 	.word	0x00000008
.L_736:


//--------------------- .nv.info._ZN7cutlass13device_kernelIN5flash11enable_sm90INS1_16FlashAttnFwdSm90INS1_25CollectiveMainloopFwdSm90ILi2EN4cute5tupleIJNS5_1CILi1EEES8_S8_EEENS6_IJNS7_ILi192EEENS7_ILi160EEENS7_ILi64EEEEEELi64ENS_12float_e4m3_tEfNS_4arch4Sm90ELb0ELb0ELb0ELb1ELb1ELb1ELb0ELb1ELb1ELb1ELb1ELb0EEENS1_21CollectiveEpilogueFwdINS6_IJSA_SC_SB_EEES9_NS_10bfloat16_tESG_Li384ELb1ELb1ELb1ELb1EEENS1_36VarlenDynamicPersistentTileSchedulerILi192ELi160ELi384ELi128ELb1ELb1ELb1ELb0ELb1ELb1EEEEEEEEEvNT_6ParamsE --------------------------
	.section	.nv.info._ZN7cutlass13device_kernelIN5flash11enable_sm90INS1_16FlashAttnFwdSm90INS1_25CollectiveMainloopFwdSm90ILi2EN4cute5tupleIJNS5_1CILi1EEES8_S8_EEENS6_IJNS7_ILi192EEENS7_ILi160EEENS7_ILi64EEEEEELi64ENS_12float_e4m3_tEfNS_4arch4Sm90ELb0ELb0ELb0ELb1ELb1ELb1ELb0ELb1ELb1ELb1ELb1ELb0EEENS1_21CollectiveEpilogueFwdINS6_IJSA_SC_SB_EEES9_NS_10bfloat16_tESG_Li384ELb1ELb1ELb1ELb1EEENS1_36VarlenDynamicPersistentTileSchedulerILi192ELi160ELi384ELi128ELb1ELb1ELb1ELb0ELb1ELb1EEEEEEEEEvNT_6ParamsE,"",@"SHT_CUDA_INFO"
	.sectionflags	@""
	.align	4


	//----- nvinfo : EIATTR_CUDA_API_VERSION
	.align		4
        /*0000*/ 	.byte	0x04, 0x37
        /*0002*/ 	.short	(.L_738 - .L_737)
.L_737:
        /*0004*/ 	.word	0x00000082


	//----- nvinfo : EIATTR_KPARAM_INFO
	.align		4
.L_738:
        /*0008*/ 	.byte	0x04, 0x17
        /*000a*/ 	.short	(.L_740 - .L_739)
.L_739:
        /*000c*/ 	.word	0x00000000
        /*0010*/ 	.short	0x0000
        /*0012*/ 	.short	0x0000
        /*0014*/ 	.byte	0x00, 0xf0, 0x01, 0x2a


	//----- nvinfo : EIATTR_SPARSE_MMA_MASK
	.align		4
.L_740:
        /*0018*/ 	.byte	0x03, 0x50
        /*001a*/ 	.short	0x0000


	//----- nvinfo : EIATTR_MAXREG_COUNT
	.align		4
        /*001c*/ 	.byte	0x03, 0x1b
        /*001e*/ 	.short	0x0080


	//----- nvinfo : EIATTR_MERCURY_ISA_VERSION
	.align		4
        /*0020*/ 	.byte	0x03, 0x5f
        /*0022*/ 	.short	0x0101


	//----- nvinfo : EIATTR_VRC_CTA_INIT_COUNT
	.align		4
        /*0024*/ 	.byte	0x02, 0x4a
	.zero		1
	.zero		1


	//----- nvinfo : EIATTR_EXIT_INSTR_OFFSETS
	.align		4
        /*0028*/ 	.byte	0x04, 0x1c
        /*002a*/ 	.short	(.L_742 - .L_741)


	//   ....[0]....
.L_741:
        /*002c*/ 	.word	0x00000010


	//----- nvinfo : EIATTR_MAX_THREADS
	.align		4
.L_742:
        /*0030*/ 	.byte	0x04, 0x05
        /*0032*/ 	.short	(.L_744 - .L_743)
.L_743:
        /*0034*/ 	.word	0x00000200
        /*0038*/ 	.word	0x00000001
        /*003c*/ 	.word	0x00000001


	//----- nvinfo : EIATTR_CBANK_PARAM_SIZE
	.align		4
.L_744:
        /*0040*/ 	.byte	0x03, 0x19
        /*0042*/ 	.short	0x0a80


	//----- nvinfo : EIATTR_PARAM_CBANK
	.align		4
        /*0044*/ 	.byte	0x04, 0x0a
        /*0046*/ 	.short	(.L_746 - .L_745)
	.align		4
.L_745:
        /*0048*/ 	.word	index@(.nv.constant0._ZN7cutlass13device_kernelIN5flash11enable_sm90INS1_16FlashAttnFwdSm90INS1_25CollectiveMainloopFwdSm90ILi2EN4cute5tupleIJNS5_1CILi1EEES8_S8_EEENS6_IJNS7_ILi192EEENS7_ILi160EEENS7_ILi64EEEEEELi64ENS_12float_e4m3_tEfNS_4arch4Sm90ELb0ELb0ELb0ELb1ELb1ELb1ELb0ELb1ELb1ELb1ELb1ELb0EEENS1_21CollectiveEpilogueFwdINS6_IJSA_SC_SB_EEES9_NS_10bfloat16_tESG_Li384ELb1ELb1ELb1ELb1EEENS1_36VarlenDynamicPersistentTileSchedulerILi192ELi160ELi384ELi128ELb1ELb1ELb1ELb0ELb1ELb1EEEEEEEEEvNT_6ParamsE)
        /*004c*/ 	.short	0x0380
        /*004e*/ 	.short	0x0a80


	//----- nvinfo : EIATTR_SW_WAR
	.align		4
.L_746:
        /*0050*/ 	.byte	0x04, 0x36
        /*0052*/ 	.short	(.L_748 - .L_747)
.L_747:
        /*0054*/ 	.word	0x00000008
.L_748:


//--------------------- .nv.info._ZN7cutlass13device_kernelIN5flash11enable_sm90INS1_16FlashAttnFwdSm90INS1_25CollectiveMainloopFwdSm90ILi2EN4cute5tupleIJNS5_1CILi1EEES8_S8_EEENS6_IJNS7_ILi192EEENS7_ILi160EEENS7_ILi64EEEEEELi64ENS_12float_e4m3_tEfNS_4arch4Sm90ELb0ELb1ELb0ELb0ELb1ELb0ELb0ELb1ELb1ELb1ELb1ELb0EEENS1_21CollectiveEpilogueFwdINS6_IJSA_SC_SB_EEES9_NS_10bfloat16_tESG_Li384ELb0ELb1ELb1ELb1EEENS1_19SingleTileSchedulerILb0ELb1ELb1ELi192EEEEEEEEEvNT_6ParamsE --------------------------
	.section	.nv.info._ZN7cutlass13device_kernelIN5flash11enable_sm90INS1_16FlashAttnFwdSm90INS1_25CollectiveMainloopFwdSm90ILi2EN4cute5tupleIJNS5_1CILi1EEES8_S8_EEENS6_IJNS7_ILi192EEENS7_ILi160EEENS7_ILi64EEEEEELi64ENS_12float_e4m3_tEfNS_4arch4Sm90ELb0ELb1ELb0ELb0ELb1ELb0ELb0ELb1ELb1ELb1ELb1ELb0EEENS1_21CollectiveEpilogueFwdINS6_IJSA_SC_SB_EEES9_NS_10bfloat16_tESG_Li384ELb0ELb1ELb1ELb1EEENS1_19SingleTileSchedulerILb0ELb1ELb1ELi192EEEEEEEEEvNT_6ParamsE,"",@"SHT_CUDA_INFO"
	.sectionflags	@""
	.align	4


	//----- nvinfo : EIATTR_CUDA_API_VERSION
	.align		4
        /*0000*/ 	.byte	0x04, 0x37
        /*0002*/ 	.short	(.L_750 - .L_749)
.L_749:
        /*0004*/ 	.word	0x00000082


	//----- nvinfo : EIATTR_KPARAM_INFO
	.align		4
.L_750:
        /*0008*/ 	.byte	0x04, 0x17
        /*000a*/ 	.short	(.L_752 - .L_751)
.L_751:
        /*000c*/ 	.word	0x00000000
        /*0010*/ 	.short	0x0000
        /*0012*/ 	.short	0x0000
        /*0014*/ 	.byte	0x00, 0xf0, 0x01, 0x28


	//----- nvinfo : EIATTR_SPARSE_MMA_MASK
	.align		4
.L_752:
        /*0018*/ 	.byte	0x03, 0x50
        /*001a*/ 	.short	0x0000


	//----- nvinfo : EIATTR_MAXREG_COUNT
	.align		4
        /*001c*/ 	.byte	0x03, 0x1b
        /*001e*/ 	.short	0x0080


	//----- nvinfo : EIATTR_MERCURY_ISA_VERSION
	.align		4
        /*0020*/ 	.byte	0x03, 0x5f
        /*0022*/ 	.short	0x0101


	//----- nvinfo : EIATTR_VRC_CTA_INIT_COUNT
	.align		4
        /*0024*/ 	.byte	0x02, 0x4a
	.zero		1
	.zero		1


	//----- nvinfo : EIATTR_EXIT_INSTR_OFFSETS
	.align		4
        /*0028*/ 	.byte	0x04, 0x1c
        /*002a*/ 	.short	(.L_754 - .L_753)


	//   ....[0]....
.L_753:
        /*002c*/ 	.word	0x00000010


	//----- nvinfo : EIATTR_MAX_THREADS
	.align		4
.L_754:
        /*0030*/ 	.byte	0x04, 0x05
        /*0032*/ 	.short	(.L_756 - .L_755)
.L_755:
        /*0034*/ 	.word	0x00000200
        /*0038*/ 	.word	0x00000001
        /*003c*/ 	.word	0x00000001


	//----- nvinfo : EIATTR_CBANK_PARAM_SIZE
	.align		4
.L_756:
        /*0040*/ 	.byte	0x03, 0x19
        /*0042*/ 	.short	0x0a00


	//----- nvinfo : EIATTR_PARAM_CBANK
	.align		4
        /*0044*/ 	.byte	0x04, 0x0a
        /*0046*/ 	.short	(.L_758 - .L_757)
	.align		4
.L_757:
        /*0048*/ 	.word	index@(.nv.constant0._ZN7cutlass13device_kernelIN5flash11enable_sm90INS1_16FlashAttnFwdSm90INS1_25CollectiveMainloopFwdSm90ILi2EN4cute5tupleIJNS5_1CILi1EEES8_S8_EEENS6_IJNS7_ILi192EEENS7_ILi160EEENS7_ILi64EEEEEELi64ENS_12float_e4m3_tEfNS_4arch4Sm90ELb0ELb1ELb0ELb0ELb1ELb0ELb0ELb1ELb1ELb1ELb1ELb0EEENS1_21CollectiveEpilogueFwdINS6_IJSA_SC_SB_EEES9_NS_10bfloat16_tESG_Li384ELb0ELb1ELb1ELb1EEENS1_19SingleTileSchedulerILb0ELb1ELb1ELi192EEEEEEEEEvNT_6ParamsE)
        /*004c*/ 	.short	0x0380
        /*004e*/ 	.short	0x0a00


	//----- nvinfo : EIATTR_SW_WAR
	.align		4
.L_758:
        /*0050*/ 	.byte	0x04, 0x36
        /*0052*/ 	.short	(.L_760 - .L_759)
.L_759:
        /*0054*/ 	.word	0x00000008
.L_760:


//--------------------- .nv.info._ZN7cutlass13device_kernelIN5flash11enable_sm90INS1_16FlashAttnFwdSm90INS1_25CollectiveMainloopFwdSm90ILi2EN4cute5tupleIJNS5_1CILi1EEES8_S8_EEENS6_IJNS7_ILi192EEENS7_ILi160EEENS7_ILi64EEEEEELi64ENS_12float_e4m3_tEfNS_4arch4Sm90ELb0ELb1ELb0ELb1ELb1ELb0ELb0ELb1ELb1ELb1ELb1ELb0EEENS1_21CollectiveEpilogueFwdINS6_IJSA_SC_SB_EEES9_NS_10bfloat16_tESG_Li384ELb1ELb1ELb1ELb1EEENS1_36VarlenDynamicPersistentTileSchedulerILi192ELi160ELi384ELi128ELb1ELb1ELb1ELb1ELb0ELb1EEEEEEEEEvNT_6ParamsE --------------------------
	.section	.nv.info._ZN7cutlass13device_kernelIN5flash11enable_sm90INS1_16FlashAttnFwdSm90INS1_25CollectiveMainloopFwdSm90ILi2EN4cute5tupleIJNS5_1CILi1EEES8_S8_EEENS6_IJNS7_ILi192EEENS7_ILi160EEENS7_ILi64EEEEEELi64ENS_12float_e4m3_tEfNS_4arch4Sm90ELb0ELb1ELb0ELb1ELb1ELb0ELb0ELb1ELb1ELb1ELb1ELb0EEENS1_21CollectiveEpilogueFwdINS6_IJSA_SC_SB_EEES9_NS_10bfloat16_tESG_Li384ELb1ELb1ELb1ELb1EEENS1_36VarlenDynamicPersistentTileSchedulerILi192ELi160ELi384ELi128ELb1ELb1ELb1ELb1ELb0ELb1EEEEEEEEEvNT_6ParamsE,"",@"SHT_CUDA_INFO"
	.sectionflags	@""
	.align	4


	//----- nvinfo : EIATTR_CUDA_API_VERSION
	.align		4
        /*0000*/ 	.byte	0x04, 0x37
        /*0002*/ 	.short	(.L_762 - .L_761)
.L_761:
        /*0004*/ 	.word	0x00000082


	//----- nvinfo : EIATTR_KPARAM_INFO
	.align		4
.L_762:
        /*0008*/ 	.byte	0x04, 0x17
        /*000a*/ 	.short	(.L_764 - .L_763)
.L_763:
        /*000c*/ 	.word	0x00000000
        /*0010*/ 	.short	0x0000
        /*0012*/ 	.short	0x0000
        /*0014*/ 	.byte	0x00, 0xf0, 0x01, 0x2a


	//----- nvinfo : EIATTR_SPARSE_MMA_MASK
	.align		4
.L_764:
        /*0018*/ 	.byte	0x03, 0x50
        /*001a*/ 	.short	0x0000


	//----- nvinfo : EIATTR_MAXREG_COUNT
	.align		4
        /*001c*/ 	.byte	0x03, 0x1b
        /*001e*/ 	.short	0x0080


	//----- nvinfo : EIATTR_MERCURY_ISA_VERSION
	.align		4
        /*0020*/ 	.byte	0x03, 0x5f
        /*0022*/ 	.short	0x0101


	//----- nvinfo : EIATTR_VRC_CTA_INIT_COUNT
	.align		4
        /*0024*/ 	.byte	0x02, 0x4a
	.zero		1
	.zero		1


	//----- nvinfo : EIATTR_EXIT_INSTR_OFFSETS
	.align		4
        /*0028*/ 	.byte	0x04, 0x1c
        /*002a*/ 	.short	(.L_766 - .L_765)


	//   ....[0]....
.L_765:
        /*002c*/ 	.word	0x00000010


	//----- nvinfo : EIATTR_MAX_THREADS
	.align		4
.L_766:
        /*0030*/ 	.byte	0x04, 0x05
        /*0032*/ 	.short	(.L_768 - .L_767)
.L_767:
        /*0034*/ 	.word	0x00000200
        /*0038*/ 	.word	0x00000001
        /*003c*/ 	.word	0x00000001


	//----- nvinfo : EIATTR_CBANK_PARAM_SIZE
	.align		4
.L_768:
        /*0040*/ 	.byte	0x03, 0x19
        /*0042*/ 	.short	0x0a80


	//----- nvinfo : EIATTR_PARAM_CBANK
	.align		4
        /*0044*/ 	.byte	0x04, 0x0a
        /*0046*/ 	.short	(.L_770 - .L_769)
	.align		4
.L_769:
        /*0048*/ 	.word	index@(.nv.constant0._ZN7cutlass13device_kernelIN5flash11enable_sm90INS1_16FlashAttnFwdSm90INS1_25CollectiveMainloopFwdSm90ILi2EN4cute5tupleIJNS5_1CILi1EEES8_S8_EEENS6_IJNS7_ILi192EEENS7_ILi160EEENS7_ILi64EEEEEELi64ENS_12float_e4m3_tEfNS_4arch4Sm90ELb0ELb1ELb0ELb1ELb1ELb0ELb0ELb1ELb1ELb1ELb1ELb0EEENS1_21CollectiveEpilogueFwdINS6_IJSA_SC_SB_EEES9_NS_10bfloat16_tESG_Li384ELb1ELb1ELb1ELb1EEENS1_36VarlenDynamicPersistentTileSchedulerILi192ELi160ELi384ELi128ELb1ELb1ELb1ELb1ELb0ELb1EEEEEEEEEvNT_6ParamsE)
        /*004c*/ 	.short	0x0380
        /*004e*/ 	.short	0x0a80


	//----- nvinfo : EIATTR_SW_WAR
	.align		4
.L_770:
        /*0050*/ 	.byte	0x04, 0x36
        /*0052*/ 	.short	(.L_772 - .L_771)
.L_771:
        /*0054*/ 	.word	0x00000008
.L_772:


//--------------------- .nv.info._ZN7cutlass13device_kernelIN5flash11enable_sm90INS1_16FlashAttnFwdSm90INS1_25CollectiveMainloopFwdSm90ILi2EN4cute5tupleIJNS5_1CILi1EEES8_S8_EEENS6_IJNS7_ILi192EEENS7_ILi160EEENS7_ILi64EEEEEELi64ENS_12float_e4m3_tEfNS_4arch4Sm90ELb0ELb1ELb0ELb1ELb1ELb1ELb0ELb1ELb1ELb1ELb1ELb0EEENS1_21CollectiveEpilogueFwdINS6_IJSA_SC_SB_EEES9_NS_10bfloat16_tESG_Li384ELb1ELb1ELb1ELb1EEENS1_36VarlenDynamicPersistentTileSchedulerILi192ELi160ELi384ELi128ELb1ELb1ELb1ELb1ELb0ELb1EEEEEEEEEvNT_6ParamsE --------------------------
	.section	.nv.info._ZN7cutlass13device_kernelIN5flash11enable_sm90INS1_16FlashAttnFwdSm90INS1_25CollectiveMainloopFwdSm90ILi2EN4cute5tupleIJNS5_1CILi1EEES8_S8_EEENS6_IJNS7_ILi192EEENS7_ILi160EEENS7_ILi64EEEEEELi64ENS_12float_e4m3_tEfNS_4arch4Sm90ELb0ELb1ELb0ELb1ELb1ELb1ELb0ELb1ELb1ELb1ELb1ELb0EEENS1_21CollectiveEpilogueFwdINS6_IJSA_SC_SB_EEES9_NS_10bfloat16_tESG_Li384ELb1ELb1ELb1ELb1EEENS1_36VarlenDynamicPersistentTileSchedulerILi192ELi160ELi384ELi128ELb1ELb1ELb1ELb1ELb0ELb1EEEEEEEEEvNT_6ParamsE,"",@"SHT_CUDA_INFO"
	.sectionflags	@""
	.align	4


	//----- nvinfo : EIATTR_CUDA_API_VERSION
	.align		4
        /*0000*/ 	.byte	0x04, 0x37
        /*0002*/ 	.short	(.L_774 - .L_773)
.L_773:
        /*0004*/ 	.word	0x00000082


	//----- nvinfo : EIATTR_KPARAM_INFO
	.align		4
.L_774:
        /*0008*/ 	.byte	0x04, 0x17
        /*000a*/ 	.short	(.L_776 - .L_775)
.L_775:
        /*000c*/ 	.word	0x00000000
        /*0010*/ 	.short	0x0000
        /*0012*/ 	.short	0x0000
        /*0014*/ 	.byte	0x00, 0xf0, 0x01, 0x2a


	//----- nvinfo : EIATTR_SPARSE_MMA_MASK
	.align		4
.L_776:
        /*0018*/ 	.byte	0x03, 0x50
        /*001a*/ 	.short	0x0000


	//----- nvinfo : EIATTR_MAXREG_COUNT
	.align		4
        /*001c*/ 	.byte	0x03, 0x1b
        /*001e*/ 	.short	0x0080


	//----- nvinfo : EIATTR_MERCURY_ISA_VERSION
	.align		4
        /*0020*/ 	.byte	0x03, 0x5f
        /*0022*/ 	.short	0x0101


	//----- nvinfo : EIATTR_VRC_CTA_INIT_COUNT
	.align		4
        /*0024*/ 	.byte	0x02, 0x4a
	.zero		1
	.zero		1


	//----- nvinfo : EIATTR_EXIT_INSTR_OFFSETS
	.align		4
        /*0028*/ 	.byte	0x04, 0x1c
        /*002a*/ 	.short	(.L_778 - .L_777)


	//   ....[0]....
.L_777:
        /*002c*/ 	.word	0x00000010


	//----- nvinfo : EIATTR_MAX_THREADS
	.align		4
.L_778:
        /*0030*/ 	.byte	0x04, 0x05
        /*0032*/ 	.short	(.L_780 - .L_779)
.L_779:
        /*0034*/ 	.word	0x00000200
        /*0038*/ 	.word	0x00000001
        /*003c*/ 	.word	0x00000001


	//----- nvinfo : EIATTR_CBANK_PARAM_SIZE
	.align		4
.L_780:
        /*0040*/ 	.byte	0x03, 0x19
        /*0042*/ 	.short	0x0a80


	//----- nvinfo : EIATTR_PARAM_CBANK
	.align		4
        /*0044*/ 	.byte	0x04, 0x0a
        /*0046*/ 	.short	(.L_782 - .L_781)
	.align		4
.L_781:
        /*0048*/ 	.word	index@(.nv.constant0._ZN7cutlass13device_kernelIN5flash11enable_sm90INS1_16FlashAttnFwdSm90INS1_25CollectiveMainloopFwdSm90ILi2EN4cute5tupleIJNS5_1CILi1EEES8_S8_EEENS6_IJNS7_ILi192EEENS7_ILi160EEENS7_ILi64EEEEEELi64ENS_12float_e4m3_tEfNS_4arch4Sm90ELb0ELb1ELb0ELb1ELb1ELb1ELb0ELb1ELb1ELb1ELb1ELb0EEENS1_21CollectiveEpilogueFwdINS6_IJSA_SC_SB_EEES9_NS_10bfloat16_tESG_Li384ELb1ELb1ELb1ELb1EEENS1_36VarlenDynamicPersistentTileSchedulerILi192ELi160ELi384ELi128ELb1ELb1ELb1ELb1ELb0ELb1EEEEEEEEEvNT_6ParamsE)
        /*004c*/ 	.short	0x0380
        /*004e*/ 	.short	0x0a80


	//----- nvinfo : EIATTR_SW_WAR
	.align		4
.L_782:
        /*0050*/ 	.byte	0x04, 0x36
        /*0052*/ 	.short	(.L_784 - .L_783)
.L_783:
        /*0054*/ 	.word	0x00000008
.L_784:


//--------------------- .nv.info._ZN7cutlass13device_kernelIN5flash11enable_sm90INS1_16FlashAttnFwdSm90INS1_25CollectiveMainloopFwdSm90ILi2EN4cute5tupleIJNS5_1CILi1EEES8_S8_EEENS6_IJNS7_ILi192EEENS7_ILi160EEENS7_ILi64EEEEEELi64ENS_12float_e4m3_tEfNS_4arch4Sm90ELb1ELb0ELb0ELb0ELb1ELb0ELb0ELb1ELb1ELb1ELb1ELb0EEENS1_21CollectiveEpilogueFwdINS6_IJSA_SC_SB_EEES9_NS_10bfloat16_tESG_Li384ELb0ELb1ELb1ELb1EEENS1_19SingleTileSchedulerILb0ELb1ELb1ELi192EEEEEEEEEvNT_6ParamsE --------------------------
	.section	.nv.info._ZN7cutlass13device_kernelIN5flash11enable_sm90INS1_16FlashAttnFwdSm90INS1_25CollectiveMainloopFwdSm90ILi2EN4cute5tupleIJNS5_1CILi1EEES8_S8_EEENS6_IJNS7_ILi192EEENS7_ILi160EEENS7_ILi64EEEEEELi64ENS_12float_e4m3_tEfNS_4arch4Sm90ELb1ELb0ELb0ELb0ELb1ELb0ELb0ELb1ELb1ELb1ELb1ELb0EEENS1_21CollectiveEpilogueFwdINS6_IJSA_SC_SB_EEES9_NS_10bfloat16_tESG_Li384ELb0ELb1ELb1ELb1EEENS1_19SingleTileSchedulerILb0ELb1ELb1ELi192EEEEEEEEEvNT_6ParamsE,"",@"SHT_CUDA_INFO"
	.sectionflags	@""
	.align	4


	//----- nvinfo : EIATTR_CUDA_API_VERSION
	.align		4
        /*0000*/ 	.byte	0x04, 0x37
        /*0002*/ 	.short	(.L_786 - .L_785)
.L_785:
        /*0004*/ 	.word	0x00000082


	//----- nvinfo : EIATTR_KPARAM_INFO
	.align		4
.L_786:
        /*0008*/ 	.byte	0x04, 0x17
        /*000a*/ 	.short	(.L_788 - .L_787)
.L_787:
        /*000c*/ 	.word	0x00000000
        /*0010*/ 	.short	0x0000
        /*0012*/ 	.short	0x0000
        /*0014*/ 	.byte	0x00, 0xf0, 0x01, 0x28


	//----- nvinfo : EIATTR_SPARSE_MMA_MASK
	.align		4
.L_788:
        /*0018*/ 	.byte	0x03, 0x50
        /*001a*/ 	.short	0x0000


	//----- nvinfo : EIATTR_MAXREG_COUNT
	.align		4
        /*001c*/ 	.byte	0x03, 0x1b
        /*001e*/ 	.short	0x0080


	//----- nvinfo : EIATTR_MERCURY_ISA_VERSION
	.align		4
        /*0020*/ 	.byte	0x03, 0x5f
        /*0022*/ 	.short	0x0101


	//----- nvinfo : EIATTR_VRC_CTA_INIT_COUNT
	.align		4
        /*0024*/ 	.byte	0x02, 0x4a
	.zero		1
	.zero		1


	//----- nvinfo : EIATTR_EXIT_INSTR_OFFSETS
	.align		4
        /*0028*/ 	.byte	0x04, 0x1c
        /*002a*/ 	.short	(.L_790 - .L_789)


	//   ....[0]....
.L_789:
        /*002c*/ 	.word	0x00000010


	//----- nvinfo : EIATTR_MAX_THREADS
	.align		4
.L_790:
        /*0030*/ 	.byte	0x04, 0x05
        /*0032*/ 	.short	(.L_792 - .L_791)
.L_791:
        /*0034*/ 	.word	0x00000200
        /*0038*/ 	.word	0x00000001
        /*003c*/ 	.word	0x00000001


	//----- nvinfo : EIATTR_CBANK_PARAM_SIZE
	.align		4
.L_792:
        /*0040*/ 	.byte	0x03, 0x19
        /*0042*/ 	.short	0x0a00


	//----- nvinfo : EIATTR_PARAM_CBANK
	.align		4
        /*0044*/ 	.byte	0x04, 0x0a
        /*0046*/ 	.short	(.L_794 - .L_793)
	.align		4
.L_793:
        /*0048*/ 	.word	index@(.nv.constant0._ZN7cutlass13device_kernelIN5flash11enable_sm90INS1_16FlashAttnFwdSm90INS1_25CollectiveMainloopFwdSm90ILi2EN4cute5tupleIJNS5_1CILi1EEES8_S8_EEENS6_IJNS7_ILi192EEENS7_ILi160EEENS7_ILi64EEEEEELi64ENS_12float_e4m3_tEfNS_4arch4Sm90ELb1ELb0ELb0ELb0ELb1ELb0ELb0ELb1ELb1ELb1ELb1ELb0EEENS1_21CollectiveEpilogueFwdINS6_IJSA_SC_SB_EEES9_NS_10bfloat16_tESG_Li384ELb0ELb1ELb1ELb1EEENS1_19SingleTileSchedulerILb0ELb1ELb1ELi192EEEEEEEEEvNT_6ParamsE)
        /*004c*/ 	.short	0x0380
        /*004e*/ 	.short	0x0a00


	//----- nvinfo : EIATTR_SW_WAR
	.align		4
.L_794:
        /*0050*/ 	.byte	0x04, 0x36
        /*0052*/ 	.short	(.L_796 - .L_795)
.L_795:
        /*0054*/ 	.word	0x00000008
.L_796:


//--------------------- .nv.info._ZN7cutlass13device_kernelIN5flash11enable_sm90INS1_16FlashAttnFwdSm90INS1_25CollectiveMainloopFwdSm90ILi2EN4cute5tupleIJNS5_1CILi1EEES8_S8_EEENS6_IJNS7_ILi192EEENS7_ILi160EEENS7_ILi64EEEEEELi64ENS_12float_e4m3_tEfNS_4arch4Sm90ELb1ELb0ELb0ELb1ELb1ELb0ELb0ELb1ELb1ELb1ELb1ELb0EEENS1_21CollectiveEpilogueFwdINS6_IJSA_SC_SB_EEES9_NS_10bfloat16_tESG_Li384ELb1ELb1ELb1ELb1EEENS1_36VarlenDynamicPersistentTileSchedulerILi192ELi160ELi384ELi128ELb1ELb1ELb1ELb1ELb1ELb1EEEEEEEEEvNT_6ParamsE --------------------------
	.section	.nv.info._ZN7cutlass13device_kernelIN5flash11enable_sm90INS1_16FlashAttnFwdSm90INS1_25CollectiveMainloopFwdSm90ILi2EN4cute5tupleIJNS5_1CILi1EEES8_S8_EEENS6_IJNS7_ILi192EEENS7_ILi160EEENS7_ILi64EEEEEELi64ENS_12float_e4m3_tEfNS_4arch4Sm90ELb1ELb0ELb0ELb1ELb1ELb0ELb0ELb1ELb1ELb1ELb1ELb0EEENS1_21CollectiveEpilogueFwdINS6_IJSA_SC_SB_EEES9_NS_10bfloat16_tESG_Li384ELb1ELb1ELb1ELb1EEENS1_36VarlenDynamicPersistentTileSchedulerILi192ELi160ELi384ELi128ELb1ELb1ELb1ELb1ELb1ELb1EEEEEEEEEvNT_6ParamsE,"",@"SHT_CUDA_INFO"
	.sectionflags	@""
	.align	4


	//----- nvinfo : EIATTR_CUDA_API_VERSION
	.align		4
        /*0000*/ 	.byte	0x04, 0x37
        /*0002*/ 	.short	(.L_798 - .L_797)
.L_797:
        /*0004*/ 	.word	0x00000082


	//----- nvinfo : EIATTR_KPARAM_INFO
	.align		4
.L_798:
        /*0008*/ 	.byte	0x04, 0x17
        /*000a*/ 	.short	(.L_800 - .L_799)
.L_799:
        /*000c*/ 	.word	0x00000000
        /*0010*/ 	.short	0x0000
        /*0012*/ 	.short	0x0000
        /*0014*/ 	.byte	0x00, 0xf0, 0x01, 0x2a


	//----- nvinfo : EIATTR_SPARSE_MMA_MASK
	.align		4
.L_800:
        /*0018*/ 	.byte	0x03, 0x50
        /*001a*/ 	.short	0x0000


	//----- nvinfo : EIATTR_MAXREG_COUNT
	.align		4
        /*001c*/ 	.byte	0x03, 0x1b
        /*001e*/ 	.short	0x0080


	//----- nvinfo : EIATTR_MERCURY_ISA_VERSION
	.align		4
        /*0020*/ 	.byte	0x03, 0x5f
        /*0022*/ 	.short	0x0101


	//----- nvinfo : EIATTR_VRC_CTA_INIT_COUNT
	.align		4
        /*0024*/ 	.byte	0x02, 0x4a
	.zero		1
	.zero		1


	//----- nvinfo : EIATTR_EXIT_INSTR_OFFSETS
	.align		4
        /*0028*/ 	.byte	0x04, 0x1c
        /*002a*/ 	.short	(.L_802 - .L_801)


	//   ....[0]....
.L_801:
        /*002c*/ 	.word	0x00000010


	//----- nvinfo : EIATTR_MAX_THREADS
	.align		4
.L_802:
        /*0030*/ 	.byte	0x04, 0x05
        /*0032*/ 	.short	(.L_804 - .L_803)
.L_803:
        /*0034*/ 	.word	0x00000200
        /*0038*/ 	.word	0x00000001
        /*003c*/ 	.word	0x00000001


	//----- nvinfo : EIATTR_CBANK_PARAM_SIZE
	.align		4
.L_804:
        /*0040*/ 	.byte	0x03, 0x19
        /*0042*/ 	.short	0x0a80


	//----- nvinfo : EIATTR_PARAM_CBANK
	.align		4
        /*0044*/ 	.byte	0x04, 0x0a
        /*0046*/ 	.short	(.L_806 - .L_805)
	.align		4
.L_805:
        /*0048*/ 	.word	index@(.nv.constant0._ZN7cutlass13device_kernelIN5flash11enable_sm90INS1_16FlashAttnFwdSm90INS1_25CollectiveMainloopFwdSm90ILi2EN4cute5tupleIJNS5_1CILi1EEES8_S8_EEENS6_IJNS7_ILi192EEENS7_ILi160EEENS7_ILi64EEEEEELi64ENS_12float_e4m3_tEfNS_4arch4Sm90ELb1ELb0ELb0ELb1ELb1ELb0ELb0ELb1ELb1ELb1ELb1ELb0EEENS1_21CollectiveEpilogueFwdINS6_IJSA_SC_SB_EEES9_NS_10bfloat16_tESG_Li384ELb1ELb1ELb1ELb1EEENS1_36VarlenDynamicPersistentTileSchedulerILi192ELi160ELi384ELi128ELb1ELb1ELb1ELb1ELb1ELb1EEEEEEEEEvNT_6ParamsE)
        /*004c*/ 	.short	0x0380
        /*004e*/ 	.short	0x0a80


	//----- nvinfo : EIATTR_SW_WAR
	.align		4
.L_806:
        /*0050*/ 	.byte	0x04, 0x36
        /*0052*/ 	.short	(.L_808 - .L_807)
.L_807:
        /*0054*/ 	.word	0x00000008
.L_808:


//--------------------- .nv.info._ZN7cutlass13device_kernelIN5flash11enable_sm90INS1_16FlashAttnFwdSm90INS1_25CollectiveMainloopFwdSm90ILi2EN4cute5tupleIJNS5_1CILi1EEES8_S8_EEENS6_IJNS7_ILi192EEENS7_ILi160EEENS7_ILi64EEEEEELi64ENS_12float_e4m3_tEfNS_4arch4Sm90ELb1ELb0ELb0ELb1ELb1ELb1ELb0ELb1ELb1ELb1ELb1ELb0EEENS1_21CollectiveEpilogueFwdINS6_IJSA_SC_SB_EEES9_NS_10bfloat16_tESG_Li384ELb1ELb1ELb1ELb1EEENS1_36VarlenDynamicPersistentTileSchedulerILi192ELi160ELi384ELi128ELb1ELb1ELb1ELb1ELb1ELb1EEEEEEEEEvNT_6ParamsE --------------------------
	.section	.nv.info._ZN7cutlass13device_kernelIN5flash11enable_sm90INS1_16FlashAttnFwdSm90INS1_25CollectiveMainloopFwdSm90ILi2EN4cute5tupleIJNS5_1CILi1EEES8_S8_EEENS6_IJNS7_ILi192EEENS7_ILi160EEENS7_ILi64EEEEEELi64ENS_12float_e4m3_tEfNS_4arch4Sm90ELb1ELb0ELb0ELb1ELb1ELb1ELb0ELb1ELb1ELb1ELb1ELb0EEENS1_21CollectiveEpilogueFwdINS6_IJSA_SC_SB_EEES9_NS_10bfloat16_tESG_Li384ELb1ELb1ELb1ELb1EEENS1_36VarlenDynamicPersistentTileSchedulerILi192ELi160ELi384ELi128ELb1ELb1ELb1ELb1ELb1ELb1EEEEEEEEEvNT_6ParamsE,"",@"SHT_CUDA_INFO"
	.sectionflags	@""
	.align	4


	//----- nvinfo : EIATTR_CUDA_API_VERSION
	.align		4
        /*0000*/ 	.byte	0x04, 0x37
        /*0002*/ 	.short	(.L_810 - .L_809)
.L_809:
        /*0004*/ 	.word	0x00000082


	//----- nvinfo : EIATTR_KPARAM_INFO
	.align		4
.L_810:
        /*0008*/ 	.byte	0x04, 0x17
        /*000a*/ 	.short	(.L_812 - .L_811)
.L_811:
        /*000c*/ 	.word	0x00000000
        /*0010*/ 	.short	0x0000
        /*0012*/ 	.short	0x0000
        /*0014*/ 	.byte	0x00, 0xf0, 0x01, 0x2a


	//----- nvinfo : EIATTR_SPARSE_MMA_MASK
	.align		4
.L_812:
        /*0018*/ 	.byte	0x03, 0x50
        /*001a*/ 	.short	0x0000


	//----- nvinfo : EIATTR_MAXREG_COUNT
	.align		4
        /*001c*/ 	.byte	0x03, 0x1b
        /*001e*/ 	.short	0x0080


	//----- nvinfo : EIATTR_MERCURY_ISA_VERSION
	.align		4
        /*0020*/ 	.byte	0x03, 0x5f
        /*0022*/ 	.short	0x0101


	//----- nvinfo : EIATTR_VRC_CTA_INIT_COUNT
	.align		4
        /*0024*/ 	.byte	0x02, 0x4a
	.zero		1
	.zero		1


	//----- nvinfo : EIATTR_EXIT_INSTR_OFFSETS
	.align		4
        /*0028*/ 	.byte	0x04, 0x1c
        /*002a*/ 	.short	(.L_814 - .L_813)


	//   ....[0]....
.L_813:
        /*002c*/ 	.word	0x00000010


	//----- nvinfo : EIATTR_MAX_THREADS
	.align		4
.L_814:
        /*0030*/ 	.byte	0x04, 0x05
        /*0032*/ 	.short	(.L_816 - .L_815)
.L_815:
        /*0034*/ 	.word	0x00000200
        /*0038*/ 	.word	0x00000001
        /*003c*/ 	.word	0x00000001


	//----- nvinfo : EIATTR_CBANK_PARAM_SIZE
	.align		4
.L_816:
        /*0040*/ 	.byte	0x03, 0x19
        /*0042*/ 	.short	0x0a80


	//----- nvinfo : EIATTR_PARAM_CBANK
	.align		4
        /*0044*/ 	.byte	0x04, 0x0a
        /*0046*/ 	.short	(.L_818 - .L_817)
	.align		4
.L_817:
        /*0048*/ 	.word	index@(.nv.constant0._ZN7cutlass13device_kernelIN5flash11enable_sm90INS1_16FlashAttnFwdSm90INS1_25CollectiveMainloopFwdSm90ILi2EN4cute5tupleIJNS5_1CILi1EEES8_S8_EEENS6_IJNS7_ILi192EEENS7_ILi160EEENS7_ILi64EEEEEELi64ENS_12float_e4m3_tEfNS_4arch4Sm90ELb1ELb0ELb0ELb1ELb1ELb1ELb0ELb1ELb1ELb1ELb1ELb0EEENS1_21CollectiveEpilogueFwdINS6_IJSA_SC_SB_EEES9_NS_10bfloat16_tESG_Li384ELb1ELb1ELb1ELb1EEENS1_36VarlenDynamicPersistentTileSchedulerILi192ELi160ELi384ELi128ELb1ELb1ELb1ELb1ELb1ELb1EEEEEEEEEvNT_6ParamsE)
        /*004c*/ 	.short	0x0380
        /*004e*/ 	.short	0x0a80


	//----- nvinfo : EIATTR_SW_WAR
	.align		4
.L_818:
        /*0050*/ 	.byte	0x04, 0x36
        /*0052*/ 	.short	(.L_820 - .L_819)
.L_819:
        /*0054*/ 	.word	0x00000008
.L_820:


//--------------------- .nv.callgraph             --------------------------
	.section	.nv.callgraph,"",@"SHT_CUDA_CALLGRAPH"
	.align	4
	.sectionentsize	8
	.align		4
        /*0000*/ 	.word	0x00000000
	.align		4
        /*0004*/ 	.word	0xffffffff
	.align		4
        /*0008*/ 	.word	0x00000000
	.align		4
        /*000c*/ 	.word	0xfffffffe
	.align		4
        /*0010*/ 	.word	0x00000000
	.align		4
        /*0014*/ 	.word	0xfffffffd
	.align		4
        /*0018*/ 	.word	0x00000000
	.align		4
        /*001c*/ 	.word	0xfffffffc


//--------------------- .nv.constant4             --------------------------
	.section	.nv.constant4,"a",@progbits
	.align	8
	.align		8
.nv.constant4:
        /*0000*/ 	.dword	_ZN78_INTERNAL_1f62f79f_42_flash_fwd_hdimall_e4m3_paged_split_sm90_cu_ceb34e2a_36104cuda3std3__45__cpo5beginE
	.align		8
        /*0008*/ 	.dword	_ZN78_INTERNAL_1f62f79f_42_flash_fwd_hdimall_e4m3_paged_split_sm90_cu_ceb34e2a_36104cuda3std3__45__cpo3endE
	.align		8
        /*0010*/ 	.dword	_ZN78_INTERNAL_1f62f79f_42_flash_fwd_hdimall_e4m3_paged_split_sm90_cu_ceb34e2a_36104cuda3std3__45__cpo6cbeginE
	.align		8
        /*0018*/ 	.dword	_ZN78_INTERNAL_1f62f79f_42_flash_fwd_hdimall_e4m3_paged_split_sm90_cu_ceb34e2a_36104cuda3std3__45__cpo4cendE
	.align		8
        /*0020*/ 	.dword	_ZN78_INTERNAL_1f62f79f_42_flash_fwd_hdimall_e4m3_paged_split_sm90_cu_ceb34e2a_36104cuda3std3__480_GLOBAL__N__1f62f79f_42_flash_fwd_hdimall_e4m3_paged_split_sm90_cu_ceb34e2a_36106ignoreE
	.align		8
        /*0028*/ 	.dword	_ZN78_INTERNAL_1f62f79f_42_flash_fwd_hdimall_e4m3_paged_split_sm90_cu_ceb34e2a_36104cuda3std3__419piecewise_constructE
	.align		8
        /*0030*/ 	.dword	_ZN78_INTERNAL_1f62f79f_42_flash_fwd_hdimall_e4m3_paged_split_sm90_cu_ceb34e2a_36104cuda3std3__48in_placeE
	.align		8
        /*0038*/ 	.dword	_ZN78_INTERNAL_1f62f79f_42_flash_fwd_hdimall_e4m3_paged_split_sm90_cu_ceb34e2a_36104cuda3std6ranges3__45__cpo4swapE
	.align		8
        /*0040*/ 	.dword	_ZN78_INTERNAL_1f62f79f_42_flash_fwd_hdimall_e4m3_paged_split_sm90_cu_ceb34e2a_36104cuda3std6ranges3__45__cpo9iter_moveE
	.align		8
        /*0048*/ 	.dword	_ZN78_INTERNAL_1f62f79f_42_flash_fwd_hdimall_e4m3_paged_split_sm90_cu_ceb34e2a_36104cute7productE
	.align		8
        /*0050*/ 	.dword	_ZN78_INTERNAL_1f62f79f_42_flash_fwd_hdimall_e4m3_paged_split_sm90_cu_ceb34e2a_36104cute1_E


//--------------------- .text._ZN7cutlass13device_kernelIN5flash11enable_sm90INS1_16FlashAttnFwdSm90INS1_25CollectiveMainloopFwdSm90ILi2EN4cute5tupleIJNS5_1CILi1EEES8_S8_EEENS6_IJNS7_ILi128EEESA_NS7_ILi256EEEEEELi256ENS_12float_e4m3_tEfNS_4arch4Sm90ELb0ELb0ELb0ELb0ELb1ELb0ELb0ELb1ELb0ELb1ELb1ELb0EEENS1_21CollectiveEpilogueFwdINS6_IJSA_SB_SA_EEES9_NS_10bfloat16_tESF_Li256ELb0ELb1ELb1ELb1EEENS1_19SingleTileSchedulerILb0ELb1ELb1ELi128EEEEEEEEEvNT_6ParamsE --------------------------
	.section	.text._ZN7cutlass13device_kernelIN5flash11enable_sm90INS1_16FlashAttnFwdSm90INS1_25CollectiveMainloopFwdSm90ILi2EN4cute5tupleIJNS5_1CILi1EEES8_S8_EEENS6_IJNS7_ILi128EEESA_NS7_ILi256EEEEEELi256ENS_12float_e4m3_tEfNS_4arch4Sm90ELb0ELb0ELb0ELb0ELb1ELb0ELb0ELb1ELb0ELb1ELb1ELb0EEENS1_21CollectiveEpilogueFwdINS6_IJSA_SB_SA_EEES9_NS_10bfloat16_tESF_Li256ELb0ELb1ELb1ELb1EEENS1_19SingleTileSchedulerILb0ELb1ELb1ELi128EEEEEEEEEvNT_6ParamsE,"ax",@progbits
	.align	128
.text._ZN7cutlass13device_kernelIN5flash11enable_sm90INS1_16FlashAttnFwdSm90INS1_25CollectiveMainloopFwdSm90ILi2EN4cute5tupleIJNS5_1CILi1EEES8_S8_EEENS6_IJNS7_ILi128EEESA_NS7_ILi256EEEEEELi256ENS_12float_e4m3_tEfNS_4arch4Sm90ELb0ELb0ELb0ELb0ELb1ELb0ELb0ELb1ELb0ELb1ELb1ELb0EEENS1_21CollectiveEpilogueFwdINS6_IJSA_SB_SA_EEES9_NS_10bfloat16_tESF_Li256ELb0ELb1ELb1ELb1EEENS1_19SingleTileSchedulerILb0ELb1ELb1ELi128EEEEEEEEEvNT_6ParamsE:
        .type           _ZN7cutlass13device_kernelIN5flash11enable_sm90INS1_16FlashAttnFwdSm90INS1_25CollectiveMainloopFwdSm90ILi2EN4cute5tupleIJNS5_1CILi1EEES8_S8_EEENS6_IJNS7_ILi128EEESA_NS7_ILi256EEEEEELi256ENS_12float_e4m3_tEfNS_4arch4Sm90ELb0ELb0ELb0ELb0ELb1ELb0ELb0ELb1ELb0ELb1ELb1ELb0EEENS1_21CollectiveEpilogueFwdINS6_IJSA_SB_SA_EEES9_NS_10bfloat16_tESF_Li256ELb0ELb1ELb1ELb1EEENS1_19SingleTileSchedulerILb0ELb1ELb1ELi128EEEEEEEEEvNT_6ParamsE,@function
        .size           _ZN7cutlass13device_kernelIN5flash11enable_sm90INS1_16FlashAttnFwdSm90INS1_25CollectiveMainloopFwdSm90ILi2EN4cute5tupleIJNS5_1CILi1EEES8_S8_EEENS6_IJNS7_ILi128EEESA_NS7_ILi256EEEEEELi256ENS_12float_e4m3_tEfNS_4arch4Sm90ELb0ELb0ELb0ELb0ELb1ELb0ELb0ELb1ELb0ELb1ELb1ELb0EEENS1_21CollectiveEpilogueFwdINS6_IJSA_SB_SA_EEES9_NS_10bfloat16_tESF_Li256ELb0ELb1ELb1ELb1EEENS1_19SingleTileSchedulerILb0ELb1ELb1ELi128EEEEEEEEEvNT_6ParamsE,(.L_x_45 - _ZN7cutlass13device_kernelIN5flash11enable_sm90INS1_16FlashAttnFwdSm90INS1_25CollectiveMainloopFwdSm90ILi2EN4cute5tupleIJNS5_1CILi1EEES8_S8_EEENS6_IJNS7_ILi128EEESA_NS7_ILi256EEEEEELi256ENS_12float_e4m3_tEfNS_4arch4Sm90ELb0ELb0ELb0ELb0ELb1ELb0ELb0ELb1ELb0ELb1ELb1ELb0EEENS1_21CollectiveEpilogueFwdINS6_IJSA_SB_SA_EEES9_NS_10bfloat16_tESF_Li256ELb0ELb1ELb1ELb1EEENS1_19SingleTileSchedulerILb0ELb1ELb1ELi128EEEEEEEEEvNT_6ParamsE)
        .other          _ZN7cutlass13device_kernelIN5flash11enable_sm90INS1_16FlashAttnFwdSm90INS1_25CollectiveMainloopFwdSm90ILi2EN4cute5tupleIJNS5_1CILi1EEES8_S8_EEENS6_IJNS7_ILi128EEESA_NS7_ILi256EEEEEELi256ENS_12float_e4m3_tEfNS_4arch4Sm90ELb0ELb0ELb0ELb0ELb1ELb0ELb0ELb1ELb0ELb1ELb1ELb0EEENS1_21CollectiveEpilogueFwdINS6_IJSA_SB_SA_EEES9_NS_10bfloat16_tESF_Li256ELb0ELb1ELb1ELb1EEENS1_19SingleTileSchedulerILb0ELb1ELb1ELi128EEEEEEEEEvNT_6ParamsE,@"STO_CUDA_ENTRY STV_DEFAULT"
_ZN7cutlass13device_kernelIN5flash11enable_sm90INS1_16FlashAttnFwdSm90INS1_25CollectiveMainloopFwdSm90ILi2EN4cute5tupleIJNS5_1CILi1EEES8_S8_EEENS6_IJNS7_ILi128EEESA_NS7_ILi256EEEEEELi256ENS_12float_e4m3_tEfNS_4arch4Sm90ELb0ELb0ELb0ELb0ELb1ELb0ELb0ELb1ELb0ELb1ELb1ELb0EEENS1_21CollectiveEpilogueFwdINS6_IJSA_SB_SA_EEES9_NS_10bfloat16_tESF_Li256ELb0ELb1ELb1ELb1EEENS1_19SingleTileSchedulerILb0ELb1ELb1ELi128EEEEEEEEEvNT_6ParamsE:
[----:B------:R-:W-:Y:S01]  /*0000*/  LDC R1, c[0x0][0x37c] ;  /* 0x0000df00ff017b82 */ /* 0x000fe20000000800 */
[----:B------:R-:W-:Y:S05]  /*0010*/  EXIT ;  /* 0x000000000000794d */ /* 0x000fea0003800000 */
.L_x_0:
[----:B------:R-:W-:-:S00]  /*0020*/  BRA `(.L_x_0) ;  /* 0xfffffffc00fc7947 */ /* 0x000fc0000383ffff */
[----:B------:R-:W-:-:S00]  /*0030*/  NOP ;  /* 0x0000000000007918 */ /* 0x000fc00000000000 */
        /* <DEDUP_REMOVED lines=12> */
.L_x_45:


//--------------------- .text._ZN7cutlass13device_kernelIN5flash11enable_sm90INS1_16FlashAttnFwdSm90INS1_25CollectiveMainloopFwdSm90ILi2EN4cute5tupleIJNS5_1CILi1EEES8_S8_EEENS6_IJNS7_ILi128EEESA_NS7_ILi256EEEEEELi256ENS_12float_e4m3_tEfNS_4arch4Sm90ELb0ELb0ELb0ELb1ELb1ELb0ELb0ELb1ELb0ELb1ELb1ELb0EEENS1_21CollectiveEpilogueFwdINS6_IJSA_SB_SA_EEES9_NS_10bfloat16_tESF_Li256ELb1ELb1ELb1ELb1EEENS1_36VarlenDynamicPersistentTileSchedulerILi128ELi128ELi256ELi128ELb1ELb1ELb1ELb0ELb1ELb1EEEEEEEEEvNT_6ParamsE --------------------------
	.section	.text._ZN7cutlass13device_kernelIN5flash11enable_sm90INS1_16FlashAttnFwdSm90INS1_25CollectiveMainloopFwdSm90ILi2EN4cute5tupleIJNS5_1CILi1EEES8_S8_EEENS6_IJNS7_ILi128EEESA_NS7_ILi256EEEEEELi256ENS_12float_e4m3_tEfNS_4arch4Sm90ELb0ELb0ELb0ELb1ELb1ELb0ELb0ELb1ELb0ELb1ELb1ELb0EEENS1_21CollectiveEpilogueFwdINS6_IJSA_SB_SA_EEES9_NS_10bfloat16_tESF_Li256ELb1ELb1ELb1ELb1EEENS1_36VarlenDynamicPersistentTileSchedulerILi128ELi128ELi256ELi128ELb1ELb1ELb1ELb0ELb1ELb1EEEEEEEEEvNT_6ParamsE,"ax",@progbits
	.align	128
.text._ZN7cutlass13device_kernelIN5flash11enable_sm90INS1_16FlashAttnFwdSm90INS1_25CollectiveMainloopFwdSm90ILi2EN4cute5tupleIJNS5_1CILi1EEES8_S8_EEENS6_IJNS7_ILi128EEESA_NS7_ILi256EEEEEELi256ENS_12float_e4m3_tEfNS_4arch4Sm90ELb0ELb0ELb0ELb1ELb1ELb0ELb0ELb1ELb0ELb1ELb1ELb0EEENS1_21CollectiveEpilogueFwdINS6_IJSA_SB_SA_EEES9_NS_10bfloat16_tESF_Li256ELb1ELb1ELb1ELb1EEENS1_36VarlenDynamicPersistentTileSchedulerILi128ELi128ELi256ELi128ELb1ELb1ELb1ELb0ELb1ELb1EEEEEEEEEvNT_6ParamsE:
        .type           _ZN7cutlass13device_kernelIN5flash11enable_sm90INS1_16FlashAttnFwdSm90INS1_25CollectiveMainloopFwdSm90ILi2EN4cute5tupleIJNS5_1CILi1EEES8_S8_EEENS6_IJNS7_ILi128EEESA_NS7_ILi256EEEEEELi256ENS_12float_e4m3_tEfNS_4arch4Sm90ELb0ELb0ELb0ELb1ELb1ELb0ELb0ELb1ELb0ELb1ELb1ELb0EEENS1_21CollectiveEpilogueFwdINS6_IJSA_SB_SA_EEES9_NS_10bfloat16_tESF_Li256ELb1ELb1ELb1ELb1EEENS1_36VarlenDynamicPersistentTileSchedulerILi128ELi128ELi256ELi128ELb1ELb1ELb1ELb0ELb1ELb1EEEEEEEEEvNT_6ParamsE,@function
        .size           _ZN7cutlass13device_kernelIN5flash11enable_sm90INS1_16FlashAttnFwdSm90INS1_25CollectiveMainloopFwdSm90ILi2EN4cute5tupleIJNS5_1CILi1EEES8_S8_EEENS6_IJNS7_ILi128EEESA_NS7_ILi256EEEEEELi256ENS_12float_e4m3_tEfNS_4arch4Sm90ELb0ELb0ELb0ELb1ELb1ELb0ELb0ELb1ELb0ELb1ELb1ELb0EEENS1_21CollectiveEpilogueFwdINS6_IJSA_SB_SA_EEES9_NS_10bfloat16_tESF_Li256ELb1ELb1ELb1ELb1EEENS1_36VarlenDynamicPersistentTileSchedulerILi128ELi128ELi256ELi128ELb1ELb1ELb1ELb0ELb1ELb1EEEEEEEEEvNT_6ParamsE,(.L_x_46 - _ZN7cutlass13device_kernelIN5flash11enable_sm90INS1_16FlashAttnFwdSm90INS1_25CollectiveMainloopFwdSm90ILi2EN4cute5tupleIJNS5_1CILi1EEES8_S8_EEENS6_IJNS7_ILi128EEESA_NS7_ILi256EEEEEELi256ENS_12float_e4m3_tEfNS_4arch4Sm90ELb0ELb0ELb0ELb1ELb1ELb0ELb0ELb1ELb0ELb1ELb1ELb0EEENS1_21CollectiveEpilogueFwdINS6_IJSA_SB_SA_EEES9_NS_10bfloat16_tESF_Li256ELb1ELb1ELb1ELb1EEENS1_36VarlenDynamicPersistentTileSchedulerILi128ELi128ELi256ELi128ELb1ELb1ELb1ELb0ELb1ELb1EEEEEEEEEvNT_6ParamsE)
        .other          _ZN7cutlass13device_kernelIN5flash11enable_sm90INS1_16FlashAttnFwdSm90INS1_25CollectiveMainloopFwdSm90ILi2EN4cute5tupleIJNS5_1CILi1EEES8_S8_EEENS6_IJNS7_ILi128EEESA_NS7_ILi256EEEEEELi256ENS_12float_e4m3_tEfNS_4arch4Sm90ELb0ELb0ELb0ELb1ELb1ELb0ELb0ELb1ELb0ELb1ELb1ELb0EEENS1_21CollectiveEpilogueFwdINS6_IJSA_SB_SA_EEES9_NS_10bfloat16_tESF_Li256ELb1ELb1ELb1ELb1EEENS1_36VarlenDynamicPersistentTileSchedulerILi128ELi128ELi256ELi128ELb1ELb1ELb1ELb0ELb1ELb1EEEEEEEEEvNT_6ParamsE,@"STO_CUDA_ENTRY STV_DEFAULT"
_ZN7cutlass13device_kernelIN5flash11enable_sm90INS1_16FlashAttnFwdSm90INS1_25CollectiveMainloopFwdSm90ILi2EN4cute5tupleIJNS5_1CILi1EEES8_S8_EEENS6_IJNS7_ILi128EEESA_NS7_ILi256EEEEEELi256ENS_12float_e4m3_tEfNS_4arch4Sm90ELb0ELb0ELb0ELb1ELb1ELb0ELb0ELb1ELb0ELb1ELb1ELb0EEENS1_21CollectiveEpilogueFwdINS6_IJSA_SB_SA_EEES9_NS_10bfloat16_tESF_Li256ELb1ELb1ELb1ELb1EEENS1_36VarlenDynamicPersistentTileSchedulerILi128ELi128ELi256ELi128ELb1ELb1ELb1ELb0ELb1ELb1EEEEEEEEEvNT_6ParamsE:
[----:B------:R-:W-:Y:S01]  /*0000*/  LDC R1, c[0x0][0x37c] ;  /* 0x0000df00ff017b82 */ /* 0x000fe20000000800 */
[----:B------:R-:W-:Y:S05]  /*0010*/  EXIT ;  /* 0x000000000000794d */ /* 0x000fea0003800000 */
.L_x_1:
        /* <DEDUP_REMOVED lines=14> */
.L_x_46:


//--------------------- .text._ZN7cutlass13device_kernelIN5flash11enable_sm90INS1_16FlashAttnFwdSm90INS1_25CollectiveMainloopFwdSm90ILi2EN4cute5tupleIJNS5_1CILi1EEES8_S8_EEENS6_IJNS7_ILi128EEESA_NS7_ILi256EEEEEELi256ENS_12float_e4m3_tEfNS_4arch4Sm90ELb0ELb0ELb0ELb1ELb1ELb1ELb0ELb1ELb0ELb1ELb1ELb0EEENS1_21CollectiveEpilogueFwdINS6_IJSA_SB_SA_EEES9_NS_10bfloat16_tESF_Li256ELb1ELb1ELb1ELb1EEENS1_36VarlenDynamicPersistentTileSchedulerILi128ELi128ELi256ELi128ELb1ELb1ELb1ELb0ELb1ELb1EEEEEEEEEvNT_6ParamsE --------------------------
	.section	.text._ZN7cutlass13device_kernelIN5flash11enable_sm90INS1_16FlashAttnFwdSm90INS1_25CollectiveMainloopFwdSm90ILi2EN4cute5tupleIJNS5_1CILi1EEES8_S8_EEENS6_IJNS7_ILi128EEESA_NS7_ILi256EEEEEELi256ENS_12float_e4m3_tEfNS_4arch4Sm90ELb0ELb0ELb0ELb1ELb1ELb1ELb0ELb1ELb0ELb1ELb1ELb0EEENS1_21CollectiveEpilogueFwdINS6_IJSA_SB_SA_EEES9_NS_10bfloat16_tESF_Li256ELb1ELb1ELb1ELb1EEENS1_36VarlenDynamicPersistentTileSchedulerILi128ELi128ELi256ELi128ELb1ELb1ELb1ELb0ELb1ELb1EEEEEEEEEvNT_6ParamsE,"ax",@progbits
	.align	128
.text._ZN7cutlass13device_kernelIN5flash11enable_sm90INS1_16FlashAttnFwdSm90INS1_25CollectiveMainloopFwdSm90ILi2EN4cute5tupleIJNS5_1CILi1EEES8_S8_EEENS6_IJNS7_ILi128EEESA_NS7_ILi256EEEEEELi256ENS_12float_e4m3_tEfNS_4arch4Sm90ELb0ELb0ELb0ELb1ELb1ELb1ELb0ELb1ELb0ELb1ELb1ELb0EEENS1_21CollectiveEpilogueFwdINS6_IJSA_SB_SA_EEES9_NS_10bfloat16_tESF_Li256ELb1ELb1ELb1ELb1EEENS1_36VarlenDynamicPersistentTileSchedulerILi128ELi128ELi256ELi128ELb1ELb1ELb1ELb0ELb1ELb1EEEEEEEEEvNT_6ParamsE:
        .type           _ZN7cutlass13device_kernelIN5flash11enable_sm90INS1_16FlashAttnFwdSm90INS1_25CollectiveMainloopFwdSm90ILi2EN4cute5tupleIJNS5_1CILi1EEES8_S8_EEENS6_IJNS7_ILi128EEESA_NS7_ILi256EEEEEELi256ENS_12float_e4m3_tEfNS_4arch4Sm90ELb0ELb0ELb0ELb1ELb1ELb1ELb0ELb1ELb0ELb1ELb1ELb0EEENS1_21CollectiveEpilogueFwdINS6_IJSA_SB_SA_EEES9_NS_10bfloat16_tESF_Li256ELb1ELb1ELb1ELb1EEENS1_36VarlenDynamicPersistentTileSchedulerILi128ELi128ELi256ELi128ELb1ELb1ELb1ELb0ELb1ELb1EEEEEEEEEvNT_6ParamsE,@function
        .size           _ZN7cutlass13device_kernelIN5flash11enable_sm90INS1_16FlashAttnFwdSm90INS1_25CollectiveMainloopFwdSm90ILi2EN4cute5tupleIJNS5_1CILi1EEES8_S8_EEENS6_IJNS7_ILi128EEESA_NS7_ILi256EEEEEELi256ENS_12float_e4m3_tEfNS_4arch4Sm90ELb0ELb0ELb0ELb1ELb1ELb1ELb0ELb1ELb0ELb1ELb1ELb0EEENS1_21CollectiveEpilogueFwdINS6_IJSA_SB_SA_EEES9_NS_10bfloat16_tESF_Li256ELb1ELb1ELb1ELb1EEENS1_36VarlenDynamicPersistentTileSchedulerILi128ELi128ELi256ELi128ELb1ELb1ELb1ELb0ELb1ELb1EEEEEEEEEvNT_6ParamsE,(.L_x_47 - _ZN7cutlass13device_kernelIN5flash11enable_sm90INS1_16FlashAttnFwdSm90INS1_25CollectiveMainloopFwdSm90ILi2EN4cute5tupleIJNS5_1CILi1EEES8_S8_EEENS6_IJNS7_ILi128EEESA_NS7_ILi256EEEEEELi256ENS_12float_e4m3_tEfNS_4arch4Sm90ELb0ELb0ELb0ELb1ELb1ELb1ELb0ELb1ELb0ELb1ELb1ELb0EEENS1_21CollectiveEpilogueFwdINS6_IJSA_SB_SA_EEES9_NS_10bfloat16_tESF_Li256ELb1ELb1ELb1ELb1EEENS1_36VarlenDynamicPersistentTileSchedulerILi128ELi128ELi256ELi128ELb1ELb1ELb1ELb0ELb1ELb1EEEEEEEEEvNT_6ParamsE)
        .other          _ZN7cutlass13device_kernelIN5flash11enable_sm90INS1_16FlashAttnFwdSm90INS1_25CollectiveMainloopFwdSm90ILi2EN4cute5tupleIJNS5_1CILi1EEES8_S8_EEENS6_IJNS7_ILi128EEESA_NS7_ILi256EEEEEELi256ENS_12float_e4m3_tEfNS_4arch4Sm90ELb0ELb0ELb0ELb1ELb1ELb1ELb0ELb1ELb0ELb1ELb1ELb0EEENS1_21CollectiveEpilogueFwdINS6_IJSA_SB_SA_EEES9_NS_10bfloat16_tESF_Li256ELb1ELb1ELb1ELb1EEENS1_36VarlenDynamicPersistentTileSchedulerILi128ELi128ELi256ELi128ELb1ELb1ELb1ELb0ELb1ELb1EEEEEEEEEvNT_6ParamsE,@"STO_CUDA_ENTRY STV_DEFAULT"
_ZN7cutlass13device_kernelIN5flash11enable_sm90INS1_16FlashAttnFwdSm90INS1_25CollectiveMainloopFwdSm90ILi2EN4cute5tupleIJNS5_1CILi1EEES8_S8_EEENS6_IJNS7_ILi128EEESA_NS7_ILi256EEEEEELi256ENS_12float_e4m3_tEfNS_4arch4Sm90ELb0ELb0ELb0ELb1ELb1ELb1ELb0ELb1ELb0ELb1ELb1ELb0EEENS1_21CollectiveEpilogueFwdINS6_IJSA_SB_SA_EEES9_NS_10bfloat16_tESF_Li256ELb1ELb1ELb1ELb1EEENS1_36VarlenDynamicPersistentTileSchedulerILi128ELi128ELi256ELi128ELb1ELb1ELb1ELb0ELb1ELb1EEEEEEEEEvNT_6ParamsE:
[----:B------:R-:W-:Y:S01]  /*0000*/  LDC R1, c[0x0][0x37c] ;  /* 0x0000df00ff017b82 */ /* 0x000fe20000000800 */
[----:B------:R-:W-:Y:S05]  /*0010*/  EXIT ;  /* 0x000000000000794d */ /* 0x000fea0003800000 */
.L_x_2:
        /* <DEDUP_REMOVED lines=14> */
.L_x_47:


//--------------------- .text._ZN7cutlass13device_kernelIN5flash11enable_sm90INS1_16FlashAttnFwdSm90INS1_25CollectiveMainloopFwdSm90ILi2EN4cute5tupleIJNS5_1CILi1EEES8_S8_EEENS6_IJNS7_ILi128EEENS7_ILi64EEENS7_ILi256EEEEEELi256ENS_12float_e4m3_tEfNS_4arch4Sm90ELb0ELb1ELb0ELb0ELb1ELb0ELb0ELb1ELb0ELb1ELb1ELb0EEENS1_21CollectiveEpilogueFwdINS6_IJSA_SC_SB_EEES9_NS_10bfloat16_tESG_Li256ELb0ELb1ELb1ELb1EEENS1_19SingleTileSchedulerILb0ELb1ELb1ELi128EEEEEEEEEvNT_6ParamsE --------------------------
	.section	.text._ZN7cutlass13device_kernelIN5flash11enable_sm90INS1_16FlashAttnFwdSm90INS1_25CollectiveMainloopFwdSm90ILi2EN4cute5tupleIJNS5_1CILi1EEES8_S8_EEENS6_IJNS7_ILi128EEENS7_ILi64EEENS7_ILi256EEEEEELi256ENS_12float_e4m3_tEfNS_4arch4Sm90ELb0ELb1ELb0ELb0ELb1ELb0ELb0ELb1ELb0ELb1ELb1ELb0EEENS1_21CollectiveEpilogueFwdINS6_IJSA_SC_SB_EEES9_NS_10bfloat16_tESG_Li256ELb0ELb1ELb1ELb1EEENS1_19SingleTileSchedulerILb0ELb1ELb1ELi128EEEEEEEEEvNT_6ParamsE,"ax",@progbits
	.align	128
.text._ZN7cutlass13device_kernelIN5flash11enable_sm90INS1_16FlashAttnFwdSm90INS1_25CollectiveMainloopFwdSm90ILi2EN4cute5tupleIJNS5_1CILi1EEES8_S8_EEENS6_IJNS7_ILi128EEENS7_ILi64EEENS7_ILi256EEEEEELi256ENS_12float_e4m3_tEfNS_4arch4Sm90ELb0ELb1ELb0ELb0ELb1ELb0ELb0ELb1ELb0ELb1ELb1ELb0EEENS1_21CollectiveEpilogueFwdINS6_IJSA_SC_SB_EEES9_NS_10bfloat16_tESG_Li256ELb0ELb1ELb1ELb1EEENS1_19SingleTileSchedulerILb0ELb1ELb1ELi128EEEEEEEEEvNT_6ParamsE:
        .type           _ZN7cutlass13device_kernelIN5flash11enable_sm90INS1_16FlashAttnFwdSm90INS1_25CollectiveMainloopFwdSm90ILi2EN4cute5tupleIJNS5_1CILi1EEES8_S8_EEENS6_IJNS7_ILi128EEENS7_ILi64EEENS7_ILi256EEEEEELi256ENS_12float_e4m3_tEfNS_4arch4Sm90ELb0ELb1ELb0ELb0ELb1ELb0ELb0ELb1ELb0ELb1ELb1ELb0EEENS1_21CollectiveEpilogueFwdINS6_IJSA_SC_SB_EEES9_NS_10bfloat16_tESG_Li256ELb0ELb1ELb1ELb1EEENS1_19SingleTileSchedulerILb0ELb1ELb1ELi128EEEEEEEEEvNT_6ParamsE,@function
        .size           _ZN7cutlass13device_kernelIN5flash11enable_sm90INS1_16FlashAttnFwdSm90INS1_25CollectiveMainloopFwdSm90ILi2EN4cute5tupleIJNS5_1CILi1EEES8_S8_EEENS6_IJNS7_ILi128EEENS7_ILi64EEENS7_ILi256EEEEEELi256ENS_12float_e4m3_tEfNS_4arch4Sm90ELb0ELb1ELb0ELb0ELb1ELb0ELb0ELb1ELb0ELb1ELb1ELb0EEENS1_21CollectiveEpilogueFwdINS6_IJSA_SC_SB_EEES9_NS_10bfloat16_tESG_Li256ELb0ELb1ELb1ELb1EEENS1_19SingleTileSchedulerILb0ELb1ELb1ELi128EEEEEEEEEvNT_6ParamsE,(.L_x_48 - _ZN7cutlass13device_kernelIN5flash11enable_sm90INS1_16FlashAttnFwdSm90INS1_25CollectiveMainloopFwdSm90ILi2EN4cute5tupleIJNS5_1CILi1EEES8_S8_EEENS6_IJNS7_ILi128EEENS7_ILi64EEENS7_ILi256EEEEEELi256ENS_12float_e4m3_tEfNS_4arch4Sm90ELb0ELb1ELb0ELb0ELb1ELb0ELb0ELb1ELb0ELb1ELb1ELb0EEENS1_21CollectiveEpilogueFwdINS6_IJSA_SC_SB_EEES9_NS_10bfloat16_tESG_Li256ELb0ELb1ELb1ELb1EEENS1_19SingleTileSchedulerILb0ELb1ELb1ELi128EEEEEEEEEvNT_6ParamsE)
        .other          _ZN7cutlass13device_kernelIN5flash11enable_sm90INS1_16FlashAttnFwdSm90INS1_25CollectiveMainloopFwdSm90ILi2EN4cute5tupleIJNS5_1CILi1EEES8_S8_EEENS6_IJNS7_ILi128EEENS7_ILi64EEENS7_ILi256EEEEEELi256ENS_12float_e4m3_tEfNS_4arch4Sm90ELb0ELb1ELb0ELb0ELb1ELb0ELb0ELb1ELb0ELb1ELb1ELb0EEENS1_21CollectiveEpilogueFwdINS6_IJSA_SC_SB_EEES9_NS_10bfloat16_tESG_Li256ELb0ELb1ELb1ELb1EEENS1_19SingleTileSchedulerILb0ELb1ELb1ELi128EEEEEEEEEvNT_6ParamsE,@"STO_CUDA_ENTRY STV_DEFAULT"
_ZN7cutlass13device_kernelIN5flash11enable_sm90INS1_16FlashAttnFwdSm90INS1_25CollectiveMainloopFwdSm90ILi2EN4cute5tupleIJNS5_1CILi1EEES8_S8_EEENS6_IJNS7_ILi128EEENS7_ILi64EEENS7_ILi256EEEEEELi256ENS_12float_e4m3_tEfNS_4arch4Sm90ELb0ELb1ELb0ELb0ELb1ELb0ELb0ELb1ELb0ELb1ELb1ELb0EEENS1_21CollectiveEpilogueFwdINS6_IJSA_SC_SB_EEES9_NS_10bfloat16_tESG_Li256ELb0ELb1ELb1ELb1EEENS1_19SingleTileSchedulerILb0ELb1ELb1ELi128EEEEEEEEEvNT_6ParamsE:
[----:B------:R-:W-:Y:S01]  /*0000*/  LDC R1, c[0x0][0x37c] ;  /* 0x0000df00ff017b82 */ /* 0x000fe20000000800 */
[----:B------:R-:W-:Y:S05]  /*0010*/  EXIT ;  /* 0x000000000000794d */ /* 0x000fea0003800000 */
.L_x_3:
        /* <DEDUP_REMOVED lines=14> */
.L_x_48:


//--------------------- .text._ZN7cutlass13device_kernelIN5flash11enable_sm90INS1_16FlashAttnFwdSm90INS1_25CollectiveMainloopFwdSm90ILi2EN4cute5tupleIJNS5_1CILi1EEES8_S8_EEENS6_IJNS7_ILi128EEENS7_ILi64EEENS7_ILi256EEEEEELi256ENS_12float_e4m3_tEfNS_4arch4Sm90ELb0ELb1ELb0ELb1ELb1ELb0ELb0ELb1ELb0ELb1ELb1ELb0EEENS1_21CollectiveEpilogueFwdINS6_IJSA_SC_SB_EEES9_NS_10bfloat16_tESG_Li256ELb1ELb1ELb1ELb1EEENS1_36VarlenDynamicPersistentTileSchedulerILi128ELi64ELi256ELi128ELb1ELb1ELb1ELb1ELb0ELb1EEEEEEEEEvNT_6ParamsE --------------------------
	.section	.text._ZN7cutlass13device_kernelIN5flash11enable_sm90INS1_16FlashAttnFwdSm90INS1_25CollectiveMainloopFwdSm90ILi2EN4cute5tupleIJNS5_1CILi1EEES8_S8_EEENS6_IJNS7_ILi128EEENS7_ILi64EEENS7_ILi256EEEEEELi256ENS_12float_e4m3_tEfNS_4arch4Sm90ELb0ELb1ELb0ELb1ELb1ELb0ELb0ELb1ELb0ELb1ELb1ELb0EEENS1_21CollectiveEpilogueFwdINS6_IJSA_SC_SB_EEES9_NS_10bfloat16_tESG_Li256ELb1ELb1ELb1ELb1EEENS1_36VarlenDynamicPersistentTileSchedulerILi128ELi64ELi256ELi128ELb1ELb1ELb1ELb1ELb0ELb1EEEEEEEEEvNT_6ParamsE,"ax",@progbits
	.align	128
.text._ZN7cutlass13device_kernelIN5flash11enable_sm90INS1_16FlashAttnFwdSm90INS1_25CollectiveMainloopFwdSm90ILi2EN4cute5tupleIJNS5_1CILi1EEES8_S8_EEENS6_IJNS7_ILi128EEENS7_ILi64EEENS7_ILi256EEEEEELi256ENS_12float_e4m3_tEfNS_4arch4Sm90ELb0ELb1ELb0ELb1ELb1ELb0ELb0ELb1ELb0ELb1ELb1ELb0EEENS1_21CollectiveEpilogueFwdINS6_IJSA_SC_SB_EEES9_NS_10bfloat16_tESG_Li256ELb1ELb1ELb1ELb1EEENS1_36VarlenDynamicPersistentTileSchedulerILi128ELi64ELi256ELi128ELb1ELb1ELb1ELb1ELb0ELb1EEEEEEEEEvNT_6ParamsE:
        .type           _ZN7cutlass13device_kernelIN5flash11enable_sm90INS1_16FlashAttnFwdSm90INS1_25CollectiveMainloopFwdSm90ILi2EN4cute5tupleIJNS5_1CILi1EEES8_S8_EEENS6_IJNS7_ILi128EEENS7_ILi64EEENS7_ILi256EEEEEELi256ENS_12float_e4m3_tEfNS_4arch4Sm90ELb0ELb1ELb0ELb1ELb1ELb0ELb0ELb1ELb0ELb1ELb1ELb0EEENS1_21CollectiveEpilogueFwdINS6_IJSA_SC_SB_EEES9_NS_10bfloat16_tESG_Li256ELb1ELb1ELb1ELb1EEENS1_36VarlenDynamicPersistentTileSchedulerILi128ELi64ELi256ELi128ELb1ELb1ELb1ELb1ELb0ELb1EEEEEEEEEvNT_6ParamsE,@function
        .size           _ZN7cutlass13device_kernelIN5flash11enable_sm90INS1_16FlashAttnFwdSm90INS1_25CollectiveMainloopFwdSm90ILi2EN4cute5tupleIJNS5_1CILi1EEES8_S8_EEENS6_IJNS7_ILi128EEENS7_ILi64EEENS7_ILi256EEEEEELi256ENS_12float_e4m3_tEfNS_4arch4Sm90ELb0ELb1ELb0ELb1ELb1ELb0ELb0ELb1ELb0ELb1ELb1ELb0EEENS1_21CollectiveEpilogueFwdINS6_IJSA_SC_SB_EEES9_NS_10bfloat16_tESG_Li256ELb1ELb1ELb1ELb1EEENS1_36VarlenDynamicPersistentTileSchedulerILi128ELi64ELi256ELi128ELb1ELb1ELb1ELb1ELb0ELb1EEEEEEEEEvNT_6ParamsE,(.L_x_49 - _ZN7cutlass13device_kernelIN5flash11enable_sm90INS1_16FlashAttnFwdSm90INS1_25CollectiveMainloopFwdSm90ILi2EN4cute5tupleIJNS5_1CILi1EEES8_S8_EEENS6_IJNS7_ILi128EEENS7_ILi64EEENS7_ILi256EEEEEELi256ENS_12float_e4m3_tEfNS_4arch4Sm90ELb0ELb1ELb0ELb1ELb1ELb0ELb0ELb1ELb0ELb1ELb1ELb0EEENS1_21CollectiveEpilogueFwdINS6_IJSA_SC_SB_EEES9_NS_10bfloat16_tESG_Li256ELb1ELb1ELb1ELb1EEENS1_36VarlenDynamicPersistentTileSchedulerILi128ELi64ELi256ELi128ELb1ELb1ELb1ELb1ELb0ELb1EEEEEEEEEvNT_6ParamsE)
        .other          _ZN7cutlass13device_kernelIN5flash11enable_sm90INS1_16FlashAttnFwdSm90INS1_25CollectiveMainloopFwdSm90ILi2EN4cute5tupleIJNS5_1CILi1EEES8_S8_EEENS6_IJNS7_ILi128EEENS7_ILi64EEENS7_ILi256EEEEEELi256ENS_12float_e4m3_tEfNS_4arch4Sm90ELb0ELb1ELb0ELb1ELb1ELb0ELb0ELb1ELb0ELb1ELb1ELb0EEENS1_21CollectiveEpilogueFwdINS6_IJSA_SC_SB_EEES9_NS_10bfloat16_tESG_Li256ELb1ELb1ELb1ELb1EEENS1_36VarlenDynamicPersistentTileSchedulerILi128ELi64ELi256ELi128ELb1ELb1ELb1ELb1ELb0ELb1EEEEEEEEEvNT_6ParamsE,@"STO_CUDA_ENTRY STV_DEFAULT"
_ZN7cutlass13device_kernelIN5flash11enable_sm90INS1_16FlashAttnFwdSm90INS1_25CollectiveMainloopFwdSm90ILi2EN4cute5tupleIJNS5_1CILi1EEES8_S8_EEENS6_IJNS7_ILi128EEENS7_ILi64EEENS7_ILi256EEEEEELi256ENS_12float_e4m3_tEfNS_4arch4Sm90ELb0ELb1ELb0ELb1ELb1ELb0ELb0ELb1ELb0ELb1ELb1ELb0EEENS1_21CollectiveEpilogueFwdINS6_IJSA_SC_SB_EEES9_NS_10bfloat16_tESG_Li256ELb1ELb1ELb1ELb1EEENS1_36VarlenDynamicPersistentTileSchedulerILi128ELi64ELi256ELi128ELb1ELb1ELb1ELb1ELb0ELb1EEEEEEEEEvNT_6ParamsE:
[----:B------:R-:W-:Y:S01]  /*0000*/  LDC R1, c[0x0][0x37c] ;  /* 0x0000df00ff017b82 */ /* 0x000fe20000000800 */
[----:B------:R-:W-:Y:S05]  /*0010*/  EXIT ;  /* 0x000000000000794d */ /* 0x000fea0003800000 */
.L_x_4:
        /* <DEDUP_REMOVED lines=14> */
.L_x_49:


//--------------------- .text._ZN7cutlass13device_kernelIN5flash11enable_sm90INS1_16FlashAttnFwdSm90INS1_25CollectiveMainloopFwdSm90ILi2EN4cute5tupleIJNS5_1CILi1EEES8_S8_EEENS6_IJNS7_ILi128EEENS7_ILi64EEENS7_ILi256EEEEEELi256ENS_12float_e4m3_tEfNS_4arch4Sm90ELb0ELb1ELb0ELb1ELb1ELb1ELb0ELb1ELb0ELb1ELb1ELb0EEENS1_21CollectiveEpilogueFwdINS6_IJSA_SC_SB_EEES9_NS_10bfloat16_tESG_Li256ELb1ELb1ELb1ELb1EEENS1_36VarlenDynamicPersistentTileSchedulerILi128ELi64ELi256ELi128ELb1ELb1ELb1ELb1ELb0ELb1EEEEEEEEEvNT_6ParamsE --------------------------
	.section	.text._ZN7cutlass13device_kernelIN5flash11enable_sm90INS1_16FlashAttnFwdSm90INS1_25CollectiveMainloopFwdSm90ILi2EN4cute5tupleIJNS5_1CILi1EEES8_S8_EEENS6_IJNS7_ILi128EEENS7_ILi64EEENS7_ILi256EEEEEELi256ENS_12float_e4m3_tEfNS_4arch4Sm90ELb0ELb1ELb0ELb1ELb1ELb1ELb0ELb1ELb0ELb1ELb1ELb0EEENS1_21CollectiveEpilogueFwdINS6_IJSA_SC_SB_EEES9_NS_10bfloat16_tESG_Li256ELb1ELb1ELb1ELb1EEENS1_36VarlenDynamicPersistentTileSchedulerILi128ELi64ELi256ELi128ELb1ELb1ELb1ELb1ELb0ELb1EEEEEEEEEvNT_6ParamsE,"ax",@progbits
	.align	128
.text._ZN7cutlass13device_kernelIN5flash11enable_sm90INS1_16FlashAttnFwdSm90INS1_25CollectiveMainloopFwdSm90ILi2EN4cute5tupleIJNS5_1CILi1EEES8_S8_EEENS6_IJNS7_ILi128EEENS7_ILi64EEENS7_ILi256EEEEEELi256ENS_12float_e4m3_tEfNS_4arch4Sm90ELb0ELb1ELb0ELb1ELb1ELb1ELb0ELb1ELb0ELb1ELb1ELb0EEENS1_21CollectiveEpilogueFwdINS6_IJSA_SC_SB_EEES9_NS_10bfloat16_tESG_Li256ELb1ELb1ELb1ELb1EEENS1_36VarlenDynamicPersistentTileSchedulerILi128ELi64ELi256ELi128ELb1ELb1ELb1ELb1ELb0ELb1EEEEEEEEEvNT_6ParamsE:
        .type           _ZN7cutlass13device_kernelIN5flash11enable_sm90INS1_16FlashAttnFwdSm90INS1_25CollectiveMainloopFwdSm90ILi2EN4cute5tupleIJNS5_1CILi1EEES8_S8_EEENS6_IJNS7_ILi128EEENS7_ILi64EEENS7_ILi256EEEEEELi256ENS_12float_e4m3_tEfNS_4arch4Sm90ELb0ELb1ELb0ELb1ELb1ELb1ELb0ELb1ELb0ELb1ELb1ELb0EEENS1_21CollectiveEpilogueFwdINS6_IJSA_SC_SB_EEES9_NS_10bfloat16_tESG_Li256ELb1ELb1ELb1ELb1EEENS1_36VarlenDynamicPersistentTileSchedulerILi128ELi64ELi256ELi128ELb1ELb1ELb1ELb1ELb0ELb1EEEEEEEEEvNT_6ParamsE,@function
        .size           _ZN7cutlass13device_kernelIN5flash11enable_sm90INS1_16FlashAttnFwdSm90INS1_25CollectiveMainloopFwdSm90ILi2EN4cute5tupleIJNS5_1CILi1EEES8_S8_EEENS6_IJNS7_ILi128EEENS7_ILi64EEENS7_ILi256EEEEEELi256ENS_12float_e4m3_tEfNS_4arch4Sm90ELb0ELb1ELb0ELb1ELb1ELb1ELb0ELb1ELb0ELb1ELb1ELb0EEENS1_21CollectiveEpilogueFwdINS6_IJSA_SC_SB_EEES9_NS_10bfloat16_tESG_Li256ELb1ELb1ELb1ELb1EEENS1_36VarlenDynamicPersistentTileSchedulerILi128ELi64ELi256ELi128ELb1ELb1ELb1ELb1ELb0ELb1EEEEEEEEEvNT_6ParamsE,(.L_x_50 - _ZN7cutlass13device_kernelIN5flash11enable_sm90INS1_16FlashAttnFwdSm90INS1_25CollectiveMainloopFwdSm90ILi2EN4cute5tupleIJNS5_1CILi1EEES8_S8_EEENS6_IJNS7_ILi128EEENS7_ILi64EEENS7_ILi256EEEEEELi256ENS_12float_e4m3_tEfNS_4arch4Sm90ELb0ELb1ELb0ELb1ELb1ELb1ELb0ELb1ELb0ELb1ELb1ELb0EEENS1_21CollectiveEpilogueFwdINS6_IJSA_SC_SB_EEES9_NS_10bfloat16_tESG_Li256ELb1ELb1ELb1ELb1EEENS1_36VarlenDynamicPersistentTileSchedulerILi128ELi64ELi256ELi128ELb1ELb1ELb1ELb1ELb0ELb1EEEEEEEEEvNT_6ParamsE)
        .other          _ZN7cutlass13device_kernelIN5flash11enable_sm90INS1_16FlashAttnFwdSm90INS1_25CollectiveMainloopFwdSm90ILi2EN4cute5tupleIJNS5_1CILi1EEES8_S8_EEENS6_IJNS7_ILi128EEENS7_ILi64EEENS7_ILi256EEEEEELi256ENS_12float_e4m3_tEfNS_4arch4Sm90ELb0ELb1ELb0ELb1ELb1ELb1ELb0ELb1ELb0ELb1ELb1ELb0EEENS1_21CollectiveEpilogueFwdINS6_IJSA_SC_SB_EEES9_NS_10bfloat16_tESG_Li256ELb1ELb1ELb1ELb1EEENS1_36VarlenDynamicPersistentTileSchedulerILi128ELi64ELi256ELi128ELb1ELb1ELb1ELb1ELb0ELb1EEEEEEEEEvNT_6ParamsE,@"STO_CUDA_ENTRY STV_DEFAULT"
_ZN7cutlass13device_kernelIN5flash11enable_sm90INS1_16FlashAttnFwdSm90INS1_25CollectiveMainloopFwdSm90ILi2EN4cute5tupleIJNS5_1CILi1EEES8_S8_EEENS6_IJNS7_ILi128EEENS7_ILi64EEENS7_ILi256EEEEEELi256ENS_12float_e4m3_tEfNS_4arch4Sm90ELb0ELb1ELb0ELb1ELb1ELb1ELb0ELb1ELb0ELb1ELb1ELb0EEENS1_21CollectiveEpilogueFwdINS6_IJSA_SC_SB_EEES9_NS_10bfloat16_tESG_Li256ELb1ELb1ELb1ELb1EEENS1_36VarlenDynamicPersistentTileSchedulerILi128ELi64ELi256ELi128ELb1ELb1ELb1ELb1ELb0ELb1EEEEEEEEEvNT_6ParamsE:
[----:B------:R-:W-:Y:S01]  /*0000*/  LDC R1, c[0x0][0x37c] ;  /* 0x0000df00ff017b82 */ /* 0x000fe20000000800 */
[----:B------:R-:W-:Y:S05]  /*0010*/  EXIT ;  /* 0x000000000000794d */ /* 0x000fea0003800000 */
.L_x_5:
        /* <DEDUP_REMOVED lines=14> */
.L_x_50:


//--------------------- .text._ZN7cutlass13device_kernelIN5flash11enable_sm90INS1_16FlashAttnFwdSm90INS1_25CollectiveMainloopFwdSm90ILi2EN4cute5tupleIJNS5_1CILi1EEES8_S8_EEENS6_IJNS7_ILi128EEESA_NS7_ILi256EEEEEELi256ENS_12float_e4m3_tEfNS_4arch4Sm90ELb1ELb0ELb0ELb0ELb1ELb0ELb0ELb1ELb0ELb1ELb1ELb0EEENS1_21CollectiveEpilogueFwdINS6_IJSA_SB_SA_EEES9_NS_10bfloat16_tESF_Li256ELb0ELb1ELb1ELb1EEENS1_19SingleTileSchedulerILb0ELb1ELb1ELi128EEEEEEEEEvNT_6ParamsE --------------------------
	.section	.text._ZN7cutlass13device_kernelIN5flash11enable_sm90INS1_16FlashAttnFwdSm90INS1_25CollectiveMainloopFwdSm90ILi2EN4cute5tupleIJNS5_1CILi1EEES8_S8_EEENS6_IJNS7_ILi128EEESA_NS7_ILi256EEEEEELi256ENS_12float_e4m3_tEfNS_4arch4Sm90ELb1ELb0ELb0ELb0ELb1ELb0ELb0ELb1ELb0ELb1ELb1ELb0EEENS1_21CollectiveEpilogueFwdINS6_IJSA_SB_SA_EEES9_NS_10bfloat16_tESF_Li256ELb0ELb1ELb1ELb1EEENS1_19SingleTileSchedulerILb0ELb1ELb1ELi128EEEEEEEEEvNT_6ParamsE,"ax",@progbits
	.align	128
.text._ZN7cutlass13device_kernelIN5flash11enable_sm90INS1_16FlashAttnFwdSm90INS1_25CollectiveMainloopFwdSm90ILi2EN4cute5tupleIJNS5_1CILi1EEES8_S8_EEENS6_IJNS7_ILi128EEESA_NS7_ILi256EEEEEELi256ENS_12float_e4m3_tEfNS_4arch4Sm90ELb1ELb0ELb0ELb0ELb1ELb0ELb0ELb1ELb0ELb1ELb1ELb0EEENS1_21CollectiveEpilogueFwdINS6_IJSA_SB_SA_EEES9_NS_10bfloat16_tESF_Li256ELb0ELb1ELb1ELb1EEENS1_19SingleTileSchedulerILb0ELb1ELb1ELi128EEEEEEEEEvNT_6ParamsE:
        .type           _ZN7cutlass13device_kernelIN5flash11enable_sm90INS1_16FlashAttnFwdSm90INS1_25CollectiveMainloopFwdSm90ILi2EN4cute5tupleIJNS5_1CILi1EEES8_S8_EEENS6_IJNS7_ILi128EEESA_NS7_ILi256EEEEEELi256ENS_12float_e4m3_tEfNS_4arch4Sm90ELb1ELb0ELb0ELb0ELb1ELb0ELb0ELb1ELb0ELb1ELb1ELb0EEENS1_21CollectiveEpilogueFwdINS6_IJSA_SB_SA_EEES9_NS_10bfloat16_tESF_Li256ELb0ELb1ELb1ELb1EEENS1_19SingleTileSchedulerILb0ELb1ELb1ELi128EEEEEEEEEvNT_6ParamsE,@function
        .size           _ZN7cutlass13device_kernelIN5flash11enable_sm90INS1_16FlashAttnFwdSm90INS1_25CollectiveMainloopFwdSm90ILi2EN4cute5tupleIJNS5_1CILi1EEES8_S8_EEENS6_IJNS7_ILi128EEESA_NS7_ILi256EEEEEELi256ENS_12float_e4m3_tEfNS_4arch4Sm90ELb1ELb0ELb0ELb0ELb1ELb0ELb0ELb1ELb0ELb1ELb1ELb0EEENS1_21CollectiveEpilogueFwdINS6_IJSA_SB_SA_EEES9_NS_10bfloat16_tESF_Li256ELb0ELb1ELb1ELb1EEENS1_19SingleTileSchedulerILb0ELb1ELb1ELi128EEEEEEEEEvNT_6ParamsE,(.L_x_51 - _ZN7cutlass13device_kernelIN5flash11enable_sm90INS1_16FlashAttnFwdSm90INS1_25CollectiveMainloopFwdSm90ILi2EN4cute5tupleIJNS5_1CILi1EEES8_S8_EEENS6_IJNS7_ILi128EEESA_NS7_ILi256EEEEEELi256ENS_12float_e4m3_tEfNS_4arch4Sm90ELb1ELb0ELb0ELb0ELb1ELb0ELb0ELb1ELb0ELb1ELb1ELb0EEENS1_21CollectiveEpilogueFwdINS6_IJSA_SB_SA_EEES9_NS_10bfloat16_tESF_Li256ELb0ELb1ELb1ELb1EEENS1_19SingleTileSchedulerILb0ELb1ELb1ELi128EEEEEEEEEvNT_6ParamsE)
        .other          _ZN7cutlass13device_kernelIN5flash11enable_sm90INS1_16FlashAttnFwdSm90INS1_25CollectiveMainloopFwdSm90ILi2EN4cute5tupleIJNS5_1CILi1EEES8_S8_EEENS6_IJNS7_ILi128EEESA_NS7_ILi256EEEEEELi256ENS_12float_e4m3_tEfNS_4arch4Sm90ELb1ELb0ELb0ELb0ELb1ELb0ELb0ELb1ELb0ELb1ELb1ELb0EEENS1_21CollectiveEpilogueFwdINS6_IJSA_SB_SA_EEES9_NS_10bfloat16_tESF_Li256ELb0ELb1ELb1ELb1EEENS1_19SingleTileSchedulerILb0ELb1ELb1ELi128EEEEEEEEEvNT_6ParamsE,@"STO_CUDA_ENTRY STV_DEFAULT"
_ZN7cutlass13device_kernelIN5flash11enable_sm90INS1_16FlashAttnFwdSm90INS1_25CollectiveMainloopFwdSm90ILi2EN4cute5tupleIJNS5_1CILi1EEES8_S8_EEENS6_IJNS7_ILi128EEESA_NS7_ILi256EEEEEELi256ENS_12float_e4m3_tEfNS_4arch4Sm90ELb1ELb0ELb0ELb0ELb1ELb0ELb0ELb1ELb0ELb1ELb1ELb0EEENS1_21CollectiveEpilogueFwdINS6_IJSA_SB_SA_EEES9_NS_10bfloat16_tESF_Li256ELb0ELb1ELb1ELb1EEENS1_19SingleTileSchedulerILb0ELb1ELb1ELi128EEEEEEEEEvNT_6ParamsE:
[----:B------:R-:W-:Y:S01]  /*0000*/  LDC R1, c[0x0][0x37c] ;  /* 0x0000df00ff017b82 */ /* 0x000fe20000000800 */
[----:B------:R-:W-:Y:S05]  /*0010*/  EXIT ;  /* 0x000000000000794d */ /* 0x000fea0003800000 */
.L_x_6:
        /* <DEDUP_REMOVED lines=14> */
.L_x_51:


//--------------------- .text._ZN7cutlass13device_kernelIN5flash11enable_sm90INS1_16FlashAttnFwdSm90INS1_25CollectiveMainloopFwdSm90ILi2EN4cute5tupleIJNS5_1CILi1EEES8_S8_EEENS6_IJNS7_ILi128EEESA_NS7_ILi256EEEEEELi256ENS_12float_e4m3_tEfNS_4arch4Sm90ELb1ELb0ELb0ELb1ELb1ELb0ELb0ELb1ELb0ELb1ELb1ELb0EEENS1_21CollectiveEpilogueFwdINS6_IJSA_SB_SA_EEES9_NS_10bfloat16_tESF_Li256ELb1ELb1ELb1ELb1EEENS1_36VarlenDynamicPersistentTileSchedulerILi128ELi128ELi256ELi128ELb1ELb1ELb1ELb1ELb1ELb1EEEEEEEEEvNT_6ParamsE --------------------------
	.section	.text._ZN7cutlass13device_kernelIN5flash11enable_sm90INS1_16FlashAttnFwdSm90INS1_25CollectiveMainloopFwdSm90ILi2EN4cute5tupleIJNS5_1CILi1EEES8_S8_EEENS6_IJNS7_ILi128EEESA_NS7_ILi256EEEEEELi256ENS_12float_e4m3_tEfNS_4arch4Sm90ELb1ELb0ELb0ELb1ELb1ELb0ELb0ELb1ELb0ELb1ELb1ELb0EEENS1_21CollectiveEpilogueFwdINS6_IJSA_SB_SA_EEES9_NS_10bfloat16_tESF_Li256ELb1ELb1ELb1ELb1EEENS1_36VarlenDynamicPersistentTileSchedulerILi128ELi128ELi256ELi128ELb1ELb1ELb1ELb1ELb1ELb1EEEEEEEEEvNT_6ParamsE,"ax",@progbits
	.align	128
.text._ZN7cutlass13device_kernelIN5flash11enable_sm90INS1_16FlashAttnFwdSm90INS1_25CollectiveMainloopFwdSm90ILi2EN4cute5tupleIJNS5_1CILi1EEES8_S8_EEENS6_IJNS7_ILi128EEESA_NS7_ILi256EEEEEELi256ENS_12float_e4m3_tEfNS_4arch4Sm90ELb1ELb0ELb0ELb1ELb1ELb0ELb0ELb1ELb0ELb1ELb1ELb0EEENS1_21CollectiveEpilogueFwdINS6_IJSA_SB_SA_EEES9_NS_10bfloat16_tESF_Li256ELb1ELb1ELb1ELb1EEENS1_36VarlenDynamicPersistentTileSchedulerILi128ELi128ELi256ELi128ELb1ELb1ELb1ELb1ELb1ELb1EEEEEEEEEvNT_6ParamsE:
        .type           _ZN7cutlass13device_kernelIN5flash11enable_sm90INS1_16FlashAttnFwdSm90INS1_25CollectiveMainloopFwdSm90ILi2EN4cute5tupleIJNS5_1CILi1EEES8_S8_EEENS6_IJNS7_ILi128EEESA_NS7_ILi256EEEEEELi256ENS_12float_e4m3_tEfNS_4arch4Sm90ELb1ELb0ELb0ELb1ELb1ELb0ELb0ELb1ELb0ELb1ELb1ELb0EEENS1_21CollectiveEpilogueFwdINS6_IJSA_SB_SA_EEES9_NS_10bfloat16_tESF_Li256ELb1ELb1ELb1ELb1EEENS1_36VarlenDynamicPersistentTileSchedulerILi128ELi128ELi256ELi128ELb1ELb1ELb1ELb1ELb1ELb1EEEEEEEEEvNT_6ParamsE,@function
        .size           _ZN7cutlass13device_kernelIN5flash11enable_sm90INS1_16FlashAttnFwdSm90INS1_25CollectiveMainloopFwdSm90ILi2EN4cute5tupleIJNS5_1CILi1EEES8_S8_EEENS6_IJNS7_ILi128EEESA_NS7_ILi256EEEEEELi256ENS_12float_e4m3_tEfNS_4arch4Sm90ELb1ELb0ELb0ELb1ELb1ELb0ELb0ELb1ELb0ELb1ELb1ELb0EEENS1_21CollectiveEpilogueFwdINS6_IJSA_SB_SA_EEES9_NS_10bfloat16_tESF_Li256ELb1ELb1ELb1ELb1EEENS1_36VarlenDynamicPersistentTileSchedulerILi128ELi128ELi256ELi128ELb1ELb1ELb1ELb1ELb1ELb1EEEEEEEEEvNT_6ParamsE,(.L_x_52 - _ZN7cutlass13device_kernelIN5flash11enable_sm90INS1_16FlashAttnFwdSm90INS1_25CollectiveMainloopFwdSm90ILi2EN4cute5tupleIJNS5_1CILi1EEES8_S8_EEENS6_IJNS7_ILi128EEESA_NS7_ILi256EEEEEELi256ENS_12float_e4m3_tEfNS_4arch4Sm90ELb1ELb0ELb0ELb1ELb1ELb0ELb0ELb1ELb0ELb1ELb1ELb0EEENS1_21CollectiveEpilogueFwdINS6_IJSA_SB_SA_EEES9_NS_10bfloat16_tESF_Li256ELb1ELb1ELb1ELb1EEENS1_36VarlenDynamicPersistentTileSchedulerILi128ELi128ELi256ELi128ELb1ELb1ELb1ELb1ELb1ELb1EEEEEEEEEvNT_6ParamsE)
        .other          _ZN7cutlass13device_kernelIN5flash11enable_sm90INS1_16FlashAttnFwdSm90INS1_25CollectiveMainloopFwdSm90ILi2EN4cute5tupleIJNS5_1CILi1EEES8_S8_EEENS6_IJNS7_ILi128EEESA_NS7_ILi256EEEEEELi256ENS_12float_e4m3_tEfNS_4arch4Sm90ELb1ELb0ELb0ELb1ELb1ELb0ELb0ELb1ELb0ELb1ELb1ELb0EEENS1_21CollectiveEpilogueFwdINS6_IJSA_SB_SA_EEES9_NS_10bfloat16_tESF_Li256ELb1ELb1ELb1ELb1EEENS1_36VarlenDynamicPersistentTileSchedulerILi128ELi128ELi256ELi128ELb1ELb1ELb1ELb1ELb1ELb1EEEEEEEEEvNT_6ParamsE,@"STO_CUDA_ENTRY STV_DEFAULT"
_ZN7cutlass13device_kernelIN5flash11enable_sm90INS1_16FlashAttnFwdSm90INS1_25CollectiveMainloopFwdSm90ILi2EN4cute5tupleIJNS5_1CILi1EEES8_S8_EEENS6_IJNS7_ILi128EEESA_NS7_ILi256EEEEEELi256ENS_12float_e4m3_tEfNS_4arch4Sm90ELb1ELb0ELb0ELb1ELb1ELb0ELb0ELb1ELb0ELb1ELb1ELb0EEENS1_21CollectiveEpilogueFwdINS6_IJSA_SB_SA_EEES9_NS_10bfloat16_tESF_Li256ELb1ELb1ELb1ELb1EEENS1_36VarlenDynamicPersistentTileSchedulerILi128ELi128ELi256ELi128ELb1ELb1ELb1ELb1ELb1ELb1EEEEEEEEEvNT_6ParamsE:
[----:B------:R-:W-:Y:S01]  /*0000*/  LDC R1, c[0x0][0x37c] ;  /* 0x0000df00ff017b82 */ /* 0x000fe20000000800 */
[----:B------:R-:W-:Y:S05]  /*0010*/  EXIT ;  /* 0x000000000000794d */ /* 0x000fea0003800000 */
.L_x_7:
        /* <DEDUP_REMOVED lines=14> */
.L_x_52:


//--------------------- .text._ZN7cutlass13device_kernelIN5flash11enable_sm90INS1_16FlashAttnFwdSm90INS1_25CollectiveMainloopFwdSm90ILi2EN4cute5tupleIJNS5_1CILi1EEES8_S8_EEENS6_IJNS7_ILi128EEESA_NS7_ILi256EEEEEELi256ENS_12float_e4m3_tEfNS_4arch4Sm90ELb1ELb0ELb0ELb1ELb1ELb1ELb0ELb1ELb0ELb1ELb1ELb0EEENS1_21CollectiveEpilogueFwdINS6_IJSA_SB_SA_EEES9_NS_10bfloat16_tESF_Li256ELb1ELb1ELb1ELb1EEENS1_36VarlenDynamicPersistentTileSchedulerILi128ELi128ELi256ELi128ELb1ELb1ELb1ELb1ELb1ELb1EEEEEEEEEvNT_6ParamsE --------------------------
	.section	.text._ZN7cutlass13device_kernelIN5flash11enable_sm90INS1_16FlashAttnFwdSm90INS1_25CollectiveMainloopFwdSm90ILi2EN4cute5tupleIJNS5_1CILi1EEES8_S8_EEENS6_IJNS7_ILi128EEESA_NS7_ILi256EEEEEELi256ENS_12float_e4m3_tEfNS_4arch4Sm90ELb1ELb0ELb0ELb1ELb1ELb1ELb0ELb1ELb0ELb1ELb1ELb0EEENS1_21CollectiveEpilogueFwdINS6_IJSA_SB_SA_EEES9_NS_10bfloat16_tESF_Li256ELb1ELb1ELb1ELb1EEENS1_36VarlenDynamicPersistentTileSchedulerILi128ELi128ELi256ELi128ELb1ELb1ELb1ELb1ELb1ELb1EEEEEEEEEvNT_6ParamsE,"ax",@progbits
	.align	128
.text._ZN7cutlass13device_kernelIN5flash11enable_sm90INS1_16FlashAttnFwdSm90INS1_25CollectiveMainloopFwdSm90ILi2EN4cute5tupleIJNS5_1CILi1EEES8_S8_EEENS6_IJNS7_ILi128EEESA_NS7_ILi256EEEEEELi256ENS_12float_e4m3_tEfNS_4arch4Sm90ELb1ELb0ELb0ELb1ELb1ELb1ELb0ELb1ELb0ELb1ELb1ELb0EEENS1_21CollectiveEpilogueFwdINS6_IJSA_SB_SA_EEES9_NS_10bfloat16_tESF_Li256ELb1ELb1ELb1ELb1EEENS1_36VarlenDynamicPersistentTileSchedulerILi128ELi128ELi256ELi128ELb1ELb1ELb1ELb1ELb1ELb1EEEEEEEEEvNT_6ParamsE:
        .type           _ZN7cutlass13device_kernelIN5flash11enable_sm90INS1_16FlashAttnFwdSm90INS1_25CollectiveMainloopFwdSm90ILi2EN4cute5tupleIJNS5_1CILi1EEES8_S8_EEENS6_IJNS7_ILi128EEESA_NS7_ILi256EEEEEELi256ENS_12float_e4m3_tEfNS_4arch4Sm90ELb1ELb0ELb0ELb1ELb1ELb1ELb0ELb1ELb0ELb1ELb1ELb0EEENS1_21CollectiveEpilogueFwdINS6_IJSA_SB_SA_EEES9_NS_10bfloat16_tESF_Li256ELb1ELb1ELb1ELb1EEENS1_36VarlenDynamicPersistentTileSchedulerILi128ELi128ELi256ELi128ELb1ELb1ELb1ELb1ELb1ELb1EEEEEEEEEvNT_6ParamsE,@function
        .size           _ZN7cutlass13device_kernelIN5flash11enable_sm90INS1_16FlashAttnFwdSm90INS1_25CollectiveMainloopFwdSm90ILi2EN4cute5tupleIJNS5_1CILi1EEES8_S8_EEENS6_IJNS7_ILi128EEESA_NS7_ILi256EEEEEELi256ENS_12float_e4m3_tEfNS_4arch4Sm90ELb1ELb0ELb0ELb1ELb1ELb1ELb0ELb1ELb0ELb1ELb1ELb0EEENS1_21CollectiveEpilogueFwdINS6_IJSA_SB_SA_EEES9_NS_10bfloat16_tESF_Li256ELb1ELb1ELb1ELb1EEENS1_36VarlenDynamicPersistentTileSchedulerILi128ELi128ELi256ELi128ELb1ELb1ELb1ELb1ELb1ELb1EEEEEEEEEvNT_6ParamsE,(.L_x_53 - _ZN7cutlass13device_kernelIN5flash11enable_sm90INS1_16FlashAttnFwdSm90INS1_25CollectiveMainloopFwdSm90ILi2EN4cute5tupleIJNS5_1CILi1EEES8_S8_EEENS6_IJNS7_ILi128EEESA_NS7_ILi256EEEEEELi256ENS_12float_e4m3_tEfNS_4arch4Sm90ELb1ELb0ELb0ELb1ELb1ELb1ELb0ELb1ELb0ELb1ELb1ELb0EEENS1_21CollectiveEpilogueFwdINS6_IJSA_SB_SA_EEES9_NS_10bfloat16_tESF_Li256ELb1ELb1ELb1ELb1EEENS1_36VarlenDynamicPersistentTileSchedulerILi128ELi128ELi256ELi128ELb1ELb1ELb1ELb1ELb1ELb1EEEEEEEEEvNT_6ParamsE)
        .other          _ZN7cutlass13device_kernelIN5flash11enable_sm90INS1_16FlashAttnFwdSm90INS1_25CollectiveMainloopFwdSm90ILi2EN4cute5tupleIJNS5_1CILi1EEES8_S8_EEENS6_IJNS7_ILi128EEESA_NS7_ILi256EEEEEELi256ENS_12float_e4m3_tEfNS_4arch4Sm90ELb1ELb0ELb0ELb1ELb1ELb1ELb0ELb1ELb0ELb1ELb1ELb0EEENS1_21CollectiveEpilogueFwdINS6_IJSA_SB_SA_EEES9_NS_10bfloat16_tESF_Li256ELb1ELb1ELb1ELb1EEENS1_36VarlenDynamicPersistentTileSchedulerILi128ELi128ELi256ELi128ELb1ELb1ELb1ELb1ELb1ELb1EEEEEEEEEvNT_6ParamsE,@"STO_CUDA_ENTRY STV_DEFAULT"
_ZN7cutlass13device_kernelIN5flash11enable_sm90INS1_16FlashAttnFwdSm90INS1_25CollectiveMainloopFwdSm90ILi2EN4cute5tupleIJNS5_1CILi1EEES8_S8_EEENS6_IJNS7_ILi128EEESA_NS7_ILi256EEEEEELi256ENS_12float_e4m3_tEfNS_4arch4Sm90ELb1ELb0ELb0ELb1ELb1ELb1ELb0ELb1ELb0ELb1ELb1ELb0EEENS1_21CollectiveEpilogueFwdINS6_IJSA_SB_SA_EEES9_NS_10bfloat16_tESF_Li256ELb1ELb1ELb1ELb1EEENS1_36VarlenDynamicPersistentTileSchedulerILi128ELi128ELi256ELi128ELb1ELb1ELb1ELb1ELb1ELb1EEEEEEEEEvNT_6ParamsE:
[----:B------:R-:W-:Y:S01]  /*0000*/  LDC R1, c[0x0][0x37c] ;  /* 0x0000df00ff017b82 */ /* 0x000fe20000000800 */
[----:B------:R-:W-:Y:S05]  /*0010*/  EXIT ;  /* 0x000000000000794d */ /* 0x000fea0003800000 */
.L_x_8:
        /* <DEDUP_REMOVED lines=14> */
.L_x_53:


//--------------------- .text._ZN7cutlass13device_kernelIN5flash11enable_sm90INS1_16FlashAttnFwdSm90INS1_25CollectiveMainloopFwdSm90ILi2EN4cute5tupleIJNS5_1CILi1EEES8_S8_EEENS6_IJNS7_ILi128EEENS7_ILi160EEENS7_ILi192EEEEEELi192ENS_12float_e4m3_tEfNS_4arch4Sm90ELb0ELb0ELb0ELb0ELb1ELb0ELb0ELb1ELb1ELb1ELb1ELb0EEENS1_21CollectiveEpilogueFwdINS6_IJSA_SC_SB_EEES9_NS_10bfloat16_tESG_Li256ELb0ELb1ELb1ELb1EEENS1_19SingleTileSchedulerILb0ELb1ELb1ELi128EEEEEEEEEvNT_6ParamsE --------------------------
	.section	.text._ZN7cutlass13device_kernelIN5flash11enable_sm90INS1_16FlashAttnFwdSm90INS1_25CollectiveMainloopFwdSm90ILi2EN4cute5tupleIJNS5_1CILi1EEES8_S8_EEENS6_IJNS7_ILi128EEENS7_ILi160EEENS7_ILi192EEEEEELi192ENS_12float_e4m3_tEfNS_4arch4Sm90ELb0ELb0ELb0ELb0ELb1ELb0ELb0ELb1ELb1ELb1ELb1ELb0EEENS1_21CollectiveEpilogueFwdINS6_IJSA_SC_SB_EEES9_NS_10bfloat16_tESG_Li256ELb0ELb1ELb1ELb1EEENS1_19SingleTileSchedulerILb0ELb1ELb1ELi128EEEEEEEEEvNT_6ParamsE,"ax",@progbits
	.align	128
.text._ZN7cutlass13device_kernelIN5flash11enable_sm90INS1_16FlashAttnFwdSm90INS1_25CollectiveMainloopFwdSm90ILi2EN4cute5tupleIJNS5_1CILi1EEES8_S8_EEENS6_IJNS7_ILi128EEENS7_ILi160EEENS7_ILi192EEEEEELi192ENS_12float_e4m3_tEfNS_4arch4Sm90ELb0ELb0ELb0ELb0ELb1ELb0ELb0ELb1ELb1ELb1ELb1ELb0EEENS1_21CollectiveEpilogueFwdINS6_IJSA_SC_SB_EEES9_NS_10bfloat16_tESG_Li256ELb0ELb1ELb1ELb1EEENS1_19SingleTileSchedulerILb0ELb1ELb1ELi128EEEEEEEEEvNT_6ParamsE:
        .type           _ZN7cutlass13device_kernelIN5flash11enable_sm90INS1_16FlashAttnFwdSm90INS1_25CollectiveMainloopFwdSm90ILi2EN4cute5tupleIJNS5_1CILi1EEES8_S8_EEENS6_IJNS7_ILi128EEENS7_ILi160EEENS7_ILi192EEEEEELi192ENS_12float_e4m3_tEfNS_4arch4Sm90ELb0ELb0ELb0ELb0ELb1ELb0ELb0ELb1ELb1ELb1ELb1ELb0EEENS1_21CollectiveEpilogueFwdINS6_IJSA_SC_SB_EEES9_NS_10bfloat16_tESG_Li256ELb0ELb1ELb1ELb1EEENS1_19SingleTileSchedulerILb0ELb1ELb1ELi128EEEEEEEEEvNT_6ParamsE,@function
        .size           _ZN7cutlass13device_kernelIN5flash11enable_sm90INS1_16FlashAttnFwdSm90INS1_25CollectiveMainloopFwdSm90ILi2EN4cute5tupleIJNS5_1CILi1EEES8_S8_EEENS6_IJNS7_ILi128EEENS7_ILi160EEENS7_ILi192EEEEEELi192ENS_12float_e4m3_tEfNS_4arch4Sm90ELb0ELb0ELb0ELb0ELb1ELb0ELb0ELb1ELb1ELb1ELb1ELb0EEENS1_21CollectiveEpilogueFwdINS6_IJSA_SC_SB_EEES9_NS_10bfloat16_tESG_Li256ELb0ELb1ELb1ELb1EEENS1_19SingleTileSchedulerILb0ELb1ELb1ELi128EEEEEEEEEvNT_6ParamsE,(.L_x_54 - _ZN7cutlass13device_kernelIN5flash11enable_sm90INS1_16FlashAttnFwdSm90INS1_25CollectiveMainloopFwdSm90ILi2EN4cute5tupleIJNS5_1CILi1EEES8_S8_EEENS6_IJNS7_ILi128EEENS7_ILi160EEENS7_ILi192EEEEEELi192ENS_12float_e4m3_tEfNS_4arch4Sm90ELb0ELb0ELb0ELb0ELb1ELb0ELb0ELb1ELb1ELb1ELb1ELb0EEENS1_21CollectiveEpilogueFwdINS6_IJSA_SC_SB_EEES9_NS_10bfloat16_tESG_Li256ELb0ELb1ELb1ELb1EEENS1_19SingleTileSchedulerILb0ELb1ELb1ELi128EEEEEEEEEvNT_6ParamsE)
        .other          _ZN7cutlass13device_kernelIN5flash11enable_sm90INS1_16FlashAttnFwdSm90INS1_25CollectiveMainloopFwdSm90ILi2EN4cute5tupleIJNS5_1CILi1EEES8_S8_EEENS6_IJNS7_ILi128EEENS7_ILi160EEENS7_ILi192EEEEEELi192ENS_12float_e4m3_tEfNS_4arch4Sm90ELb0ELb0ELb0ELb0ELb1ELb0ELb0ELb1ELb1ELb1ELb1ELb0EEENS1_21CollectiveEpilogueFwdINS6_IJSA_SC_SB_EEES9_NS_10bfloat16_tESG_Li256ELb0ELb1ELb1ELb1EEENS1_19SingleTileSchedulerILb0ELb1ELb1ELi128EEEEEEEEEvNT_6ParamsE,@"STO_CUDA_ENTRY STV_DEFAULT"
_ZN7cutlass13device_kernelIN5flash11enable_sm90INS1_16FlashAttnFwdSm90INS1_25CollectiveMainloopFwdSm90ILi2EN4cute5tupleIJNS5_1CILi1EEES8_S8_EEENS6_IJNS7_ILi128EEENS7_ILi160EEENS7_ILi192EEEEEELi192ENS_12float_e4m3_tEfNS_4arch4Sm90ELb0ELb0ELb0ELb0ELb1ELb0ELb0ELb1ELb1ELb1ELb1ELb0EEENS1_21CollectiveEpilogueFwdINS6_IJSA_SC_SB_EEES9_NS_10bfloat16_tESG_Li256ELb0ELb1ELb1ELb1EEENS1_19SingleTileSchedulerILb0ELb1ELb1ELi128EEEEEEEEEvNT_6ParamsE:
[----:B------:R-:W-:Y:S01]  /*0000*/  LDC R1, c[0x0][0x37c] ;  /* 0x0000df00ff017b82 */ /* 0x000fe20000000800 */
[----:B------:R-:W-:Y:S05]  /*0010*/  EXIT ;  /* 0x000000000000794d */ /* 0x000fea0003800000 */
.L_x_9:
        /* <DEDUP_REMOVED lines=14> */
.L_x_54:


//--------------------- .text._ZN7cutlass13device_kernelIN5flash11enable_sm90INS1_16FlashAttnFwdSm90INS1_25CollectiveMainloopFwdSm90ILi2EN4cute5tupleIJNS5_1CILi1EEES8_S8_EEENS6_IJNS7_ILi128EEENS7_ILi160EEENS7_ILi192EEEEEELi192ENS_12float_e4m3_tEfNS_4arch4Sm90ELb0ELb0ELb0ELb1ELb1ELb0ELb0ELb1ELb1ELb1ELb1ELb0EEENS1_21CollectiveEpilogueFwdINS6_IJSA_SC_SB_EEES9_NS_10bfloat16_tESG_Li256ELb1ELb1ELb1ELb1EEENS1_36VarlenDynamicPersistentTileSchedulerILi128ELi160ELi256ELi128ELb1ELb1ELb1ELb0ELb1ELb1EEEEEEEEEvNT_6ParamsE --------------------------
	.section	.text._ZN7cutlass13device_kernelIN5flash11enable_sm90INS1_16FlashAttnFwdSm90INS1_25CollectiveMainloopFwdSm90ILi2EN4cute5tupleIJNS5_1CILi1EEES8_S8_EEENS6_IJNS7_ILi128EEENS7_ILi160EEENS7_ILi192EEEEEELi192ENS_12float_e4m3_tEfNS_4arch4Sm90ELb0ELb0ELb0ELb1ELb1ELb0ELb0ELb1ELb1ELb1ELb1ELb0EEENS1_21CollectiveEpilogueFwdINS6_IJSA_SC_SB_EEES9_NS_10bfloat16_tESG_Li256ELb1ELb1ELb1ELb1EEENS1_36VarlenDynamicPersistentTileSchedulerILi128ELi160ELi256ELi128ELb1ELb1ELb1ELb0ELb1ELb1EEEEEEEEEvNT_6ParamsE,"ax",@progbits
	.align	128
.text._ZN7cutlass13device_kernelIN5flash11enable_sm90INS1_16FlashAttnFwdSm90INS1_25CollectiveMainloopFwdSm90ILi2EN4cute5tupleIJNS5_1CILi1EEES8_S8_EEENS6_IJNS7_ILi128EEENS7_ILi160EEENS7_ILi192EEEEEELi192ENS_12float_e4m3_tEfNS_4arch4Sm90ELb0ELb0ELb0ELb1ELb1ELb0ELb0ELb1ELb1ELb1ELb1ELb0EEENS1_21CollectiveEpilogueFwdINS6_IJSA_SC_SB_EEES9_NS_10bfloat16_tESG_Li256ELb1ELb1ELb1ELb1EEENS1_36VarlenDynamicPersistentTileSchedulerILi128ELi160ELi256ELi128ELb1ELb1ELb1ELb0ELb1ELb1EEEEEEEEEvNT_6ParamsE:
        .type           _ZN7cutlass13device_kernelIN5flash11enable_sm90INS1_16FlashAttnFwdSm90INS1_25CollectiveMainloopFwdSm90ILi2EN4cute5tupleIJNS5_1CILi1EEES8_S8_EEENS6_IJNS7_ILi128EEENS7_ILi160EEENS7_ILi192EEEEEELi192ENS_12float_e4m3_tEfNS_4arch4Sm90ELb0ELb0ELb0ELb1ELb1ELb0ELb0ELb1ELb1ELb1ELb1ELb0EEENS1_21CollectiveEpilogueFwdINS6_IJSA_SC_SB_EEES9_NS_10bfloat16_tESG_Li256ELb1ELb1ELb1ELb1EEENS1_36VarlenDynamicPersistentTileSchedulerILi128ELi160ELi256ELi128ELb1ELb1ELb1ELb0ELb1ELb1EEEEEEEEEvNT_6ParamsE,@function
        .size           _ZN7cutlass13device_kernelIN5flash11enable_sm90INS1_16FlashAttnFwdSm90INS1_25CollectiveMainloopFwdSm90ILi2EN4cute5tupleIJNS5_1CILi1EEES8_S8_EEENS6_IJNS7_ILi128EEENS7_ILi160EEENS7_ILi192EEEEEELi192ENS_12float_e4m3_tEfNS_4arch4Sm90ELb0ELb0ELb0ELb1ELb1ELb0ELb0ELb1ELb1ELb1ELb1ELb0EEENS1_21CollectiveEpilogueFwdINS6_IJSA_SC_SB_EEES9_NS_10bfloat16_tESG_Li256ELb1ELb1ELb1ELb1EEENS1_36VarlenDynamicPersistentTileSchedulerILi128ELi160ELi256ELi128ELb1ELb1ELb1ELb0ELb1ELb1EEEEEEEEEvNT_6ParamsE,(.L_x_55 - _ZN7cutlass13device_kernelIN5flash11enable_sm90INS1_16FlashAttnFwdSm90INS1_25CollectiveMainloopFwdSm90ILi2EN4cute5tupleIJNS5_1CILi1EEES8_S8_EEENS6_IJNS7_ILi128EEENS7_ILi160EEENS7_ILi192EEEEEELi192ENS_12float_e4m3_tEfNS_4arch4Sm90ELb0ELb0ELb0ELb1ELb1ELb0ELb0ELb1ELb1ELb1ELb1ELb0EEENS1_21CollectiveEpilogueFwdINS6_IJSA_SC_SB_EEES9_NS_10bfloat16_tESG_Li256ELb1ELb1ELb1ELb1EEENS1_36VarlenDynamicPersistentTileSchedulerILi128ELi160ELi256ELi128ELb1ELb1ELb1ELb0ELb1ELb1EEEEEEEEEvNT_6ParamsE)
        .other          _ZN7cutlass13device_kernelIN5flash11enable_sm90INS1_16FlashAttnFwdSm90INS1_25CollectiveMainloopFwdSm90ILi2EN4cute5tupleIJNS5_1CILi1EEES8_S8_EEENS6_IJNS7_ILi128EEENS7_ILi160EEENS7_ILi192EEEEEELi192ENS_12float_e4m3_tEfNS_4arch4Sm90ELb0ELb0ELb0ELb1ELb1ELb0ELb0ELb1ELb1ELb1ELb1ELb0EEENS1_21CollectiveEpilogueFwdINS6_IJSA_SC_SB_EEES9_NS_10bfloat16_tESG_Li256ELb1ELb1ELb1ELb1EEENS1_36VarlenDynamicPersistentTileSchedulerILi128ELi160ELi256ELi128ELb1ELb1ELb1ELb0ELb1ELb1EEEEEEEEEvNT_6ParamsE,@"STO_CUDA_ENTRY STV_DEFAULT"
_ZN7cutlass13device_kernelIN5flash11enable_sm90INS1_16FlashAttnFwdSm90INS1_25CollectiveMainloopFwdSm90ILi2EN4cute5tupleIJNS5_1CILi1EEES8_S8_EEENS6_IJNS7_ILi128EEENS7_ILi160EEENS7_ILi192EEEEEELi192ENS_12float_e4m3_tEfNS_4arch4Sm90ELb0ELb0ELb0ELb1ELb1ELb0ELb0ELb1ELb1ELb1ELb1ELb0EEENS1_21CollectiveEpilogueFwdINS6_IJSA_SC_SB_EEES9_NS_10bfloat16_tESG_Li256ELb1ELb1ELb1ELb1EEENS1_36VarlenDynamicPersistentTileSchedulerILi128ELi160ELi256ELi128ELb1ELb1ELb1ELb0ELb1ELb1EEEEEEEEEvNT_6ParamsE:
[----:B------:R-:W-:Y:S01]  /*0000*/  LDC R1, c[0x0][0x37c] ;  /* 0x0000df00ff017b82 */ /* 0x000fe20000000800 */
[----:B------:R-:W-:Y:S05]  /*0010*/  EXIT ;  /* 0x000000000000794d */ /* 0x000fea0003800000 */
.L_x_10:
        /* <DEDUP_REMOVED lines=14> */
.L_x_55:


//--------------------- .text._ZN7cutlass13device_kernelIN5flash11enable_sm90INS1_16FlashAttnFwdSm90INS1_25CollectiveMainloopFwdSm90ILi2EN4cute5tupleIJNS5_1CILi1EEES8_S8_EEENS6_IJNS7_ILi128EEENS7_ILi160EEENS7_ILi192EEEEEELi192ENS_12float_e4m3_tEfNS_4arch4Sm90ELb0ELb0ELb0ELb1ELb1ELb1ELb0ELb1ELb1ELb1ELb1ELb0EEENS1_21CollectiveEpilogueFwdINS6_IJSA_SC_SB_EEES9_NS_10bfloat16_tESG_Li256ELb1ELb1ELb1ELb1EEENS1_36VarlenDynamicPersistentTileSchedulerILi128ELi160ELi256ELi128ELb1ELb1ELb1ELb0ELb1ELb1EEEEEEEEEvNT_6ParamsE --------------------------
	.section	.text._ZN7cutlass13device_kernelIN5flash11enable_sm90INS1_16FlashAttnFwdSm90INS1_25CollectiveMainloopFwdSm90ILi2EN4cute5tupleIJNS5_1CILi1EEES8_S8_EEENS6_IJNS7_ILi128EEENS7_ILi160EEENS7_ILi192EEEEEELi192ENS_12float_e4m3_tEfNS_4arch4Sm90ELb0ELb0ELb0ELb1ELb1ELb1ELb0ELb1ELb1ELb1ELb1ELb0EEENS1_21CollectiveEpilogueFwdINS6_IJSA_SC_SB_EEES9_NS_10bfloat16_tESG_Li256ELb1ELb1ELb1ELb1EEENS1_36VarlenDynamicPersistentTileSchedulerILi128ELi160ELi256ELi128ELb1ELb1ELb1ELb0ELb1ELb1EEEEEEEEEvNT_6ParamsE,"ax",@progbits
	.align	128
.text._ZN7cutlass13device_kernelIN5flash11enable_sm90INS1_16FlashAttnFwdSm90INS1_25CollectiveMainloopFwdSm90ILi2EN4cute5tupleIJNS5_1CILi1EEES8_S8_EEENS6_IJNS7_ILi128EEENS7_ILi160EEENS7_ILi192EEEEEELi192ENS_12float_e4m3_tEfNS_4arch4Sm90ELb0ELb0ELb0ELb1ELb1ELb1ELb0ELb1ELb1ELb1ELb1ELb0EEENS1_21CollectiveEpilogueFwdINS6_IJSA_SC_SB_EEES9_NS_10bfloat16_tESG_Li256ELb1ELb1ELb1ELb1EEENS1_36VarlenDynamicPersistentTileSchedulerILi128ELi160ELi256ELi128ELb1ELb1ELb1ELb0ELb1ELb1EEEEEEEEEvNT_6ParamsE:
        .type           _ZN7cutlass13device_kernelIN5flash11enable_sm90INS1_16FlashAttnFwdSm90INS1_25CollectiveMainloopFwdSm90ILi2EN4cute5tupleIJNS5_1CILi1EEES8_S8_EEENS6_IJNS7_ILi128EEENS7_ILi160EEENS7_ILi192EEEEEELi192ENS_12float_e4m3_tEfNS_4arch4Sm90ELb0ELb0ELb0ELb1ELb1ELb1ELb0ELb1ELb1ELb1ELb1ELb0EEENS1_21CollectiveEpilogueFwdINS6_IJSA_SC_SB_EEES9_NS_10bfloat16_tESG_Li256ELb1ELb1ELb1ELb1EEENS1_36VarlenDynamicPersistentTileSchedulerILi128ELi160ELi256ELi128ELb1ELb1ELb1ELb0ELb1ELb1EEEEEEEEEvNT_6ParamsE,@function
        .size           _ZN7cutlass13device_kernelIN5flash11enable_sm90INS1_16FlashAttnFwdSm90INS1_25CollectiveMainloopFwdSm90ILi2EN4cute5tupleIJNS5_1CILi1EEES8_S8_EEENS6_IJNS7_ILi128EEENS7_ILi160EEENS7_ILi192EEEEEELi192ENS_12float_e4m3_tEfNS_4arch4Sm90ELb0ELb0ELb0ELb1ELb1ELb1ELb0ELb1ELb1ELb1ELb1ELb0EEENS1_21CollectiveEpilogueFwdINS6_IJSA_SC_SB_EEES9_NS_10bfloat16_tESG_Li256ELb1ELb1ELb1ELb1EEENS1_36VarlenDynamicPersistentTileSchedulerILi128ELi160ELi256ELi128ELb1ELb1ELb1ELb0ELb1ELb1EEEEEEEEEvNT_6ParamsE,(.L_x_56 - _ZN7cutlass13device_kernelIN5flash11enable_sm90INS1_16FlashAttnFwdSm90INS1_25CollectiveMainloopFwdSm90ILi2EN4cute5tupleIJNS5_1CILi1EEES8_S8_EEENS6_IJNS7_ILi128EEENS7_ILi160EEENS7_ILi192EEEEEELi192ENS_12float_e4m3_tEfNS_4arch4Sm90ELb0ELb0ELb0ELb1ELb1ELb1ELb0ELb1ELb1ELb1ELb1ELb0EEENS1_21CollectiveEpilogueFwdINS6_IJSA_SC_SB_EEES9_NS_10bfloat16_tESG_Li256ELb1ELb1ELb1ELb1EEENS1_36VarlenDynamicPersistentTileSchedulerILi128ELi160ELi256ELi128ELb1ELb1ELb1ELb0ELb1ELb1EEEEEEEEEvNT_6ParamsE)
        .other          _ZN7cutlass13device_kernelIN5flash11enable_sm90INS1_16FlashAttnFwdSm90INS1_25CollectiveMainloopFwdSm90ILi2EN4cute5tupleIJNS5_1CILi1EEES8_S8_EEENS6_IJNS7_ILi128EEENS7_ILi160EEENS7_ILi192EEEEEELi192ENS_12float_e4m3_tEfNS_4arch4Sm90ELb0ELb0ELb0ELb1ELb1ELb1ELb0ELb1ELb1ELb1ELb1ELb0EEENS1_21CollectiveEpilogueFwdINS6_IJSA_SC_SB_EEES9_NS_10bfloat16_tESG_Li256ELb1ELb1ELb1ELb1EEENS1_36VarlenDynamicPersistentTileSchedulerILi128ELi160ELi256ELi128ELb1ELb1ELb1ELb0ELb1ELb1EEEEEEEEEvNT_6ParamsE,@"STO_CUDA_ENTRY STV_DEFAULT"
_ZN7cutlass13device_kernelIN5flash11enable_sm90INS1_16FlashAttnFwdSm90INS1_25CollectiveMainloopFwdSm90ILi2EN4cute5tupleIJNS5_1CILi1EEES8_S8_EEENS6_IJNS7_ILi128EEENS7_ILi160EEENS7_ILi192EEEEEELi192ENS_12float_e4m3_tEfNS_4arch4Sm90ELb0ELb0ELb0ELb1ELb1ELb1ELb0ELb1ELb1ELb1ELb1ELb0EEENS1_21CollectiveEpilogueFwdINS6_IJSA_SC_SB_EEES9_NS_10bfloat16_tESG_Li256ELb1ELb1ELb1ELb1EEENS1_36VarlenDynamicPersistentTileSchedulerILi128ELi160ELi256ELi128ELb1ELb1ELb1ELb0ELb1ELb1EEEEEEEEEvNT_6ParamsE:
[----:B------:R-:W-:Y:S01]  /*0000*/  LDC R1, c[0x0][0x37c] ;  /* 0x0000df00ff017b82 */ /* 0x000fe20000000800 */
[----:B------:R-:W-:Y:S05]  /*0010*/  EXIT ;  /* 0x000000000000794d */ /* 0x000fea0003800000 */
.L_x_11:
        /* <DEDUP_REMOVED lines=14> */
.L_x_56:


//--------------------- .text._ZN7cutlass13device_kernelIN5flash11enable_sm90INS1_16FlashAttnFwdSm90INS1_25CollectiveMainloopFwdSm90ILi2EN4cute5tupleIJNS5_1CILi1EEES8_S8_EEENS6_IJNS7_ILi128EEESA_NS7_ILi192EEEEEELi192ENS_12float_e4m3_tEfNS_4arch4Sm90ELb0ELb1ELb0ELb0ELb1ELb0ELb0ELb1ELb1ELb1ELb1ELb0EEENS1_21CollectiveEpilogueFwdINS6_IJSA_SB_SA_EEES9_NS_10bfloat16_tESF_Li256ELb0ELb1ELb1ELb1EEENS1_19SingleTileSchedulerILb0ELb1ELb1ELi128EEEEEEEEEvNT_6ParamsE --------------------------
	.section	.text._ZN7cutlass13device_kernelIN5flash11enable_sm90INS1_16FlashAttnFwdSm90INS1_25CollectiveMainloopFwdSm90ILi2EN4cute5tupleIJNS5_1CILi1EEES8_S8_EEENS6_IJNS7_ILi128EEESA_NS7_ILi192EEEEEELi192ENS_12float_e4m3_tEfNS_4arch4Sm90ELb0ELb1ELb0ELb0ELb1ELb0ELb0ELb1ELb1ELb1ELb1ELb0EEENS1_21CollectiveEpilogueFwdINS6_IJSA_SB_SA_EEES9_NS_10bfloat16_tESF_Li256ELb0ELb1ELb1ELb1EEENS1_19SingleTileSchedulerILb0ELb1ELb1ELi128EEEEEEEEEvNT_6ParamsE,"ax",@progbits
	.align	128
.text._ZN7cutlass13device_kernelIN5flash11enable_sm90INS1_16FlashAttnFwdSm90INS1_25CollectiveMainloopFwdSm90ILi2EN4cute5tupleIJNS5_1CILi1EEES8_S8_EEENS6_IJNS7_ILi128EEESA_NS7_ILi192EEEEEELi192ENS_12float_e4m3_tEfNS_4arch4Sm90ELb0ELb1ELb0ELb0ELb1ELb0ELb0ELb1ELb1ELb1ELb1ELb0EEENS1_21CollectiveEpilogueFwdINS6_IJSA_SB_SA_EEES9_NS_10bfloat16_tESF_Li256ELb0ELb1ELb1ELb1EEENS1_19SingleTileSchedulerILb0ELb1ELb1ELi128EEEEEEEEEvNT_6ParamsE:
        .type           _ZN7cutlass13device_kernelIN5flash11enable_sm90INS1_16FlashAttnFwdSm90INS1_25CollectiveMainloopFwdSm90ILi2EN4cute5tupleIJNS5_1CILi1EEES8_S8_EEENS6_IJNS7_ILi128EEESA_NS7_ILi192EEEEEELi192ENS_12float_e4m3_tEfNS_4arch4Sm90ELb0ELb1ELb0ELb0ELb1ELb0ELb0ELb1ELb1ELb1ELb1ELb0EEENS1_21CollectiveEpilogueFwdINS6_IJSA_SB_SA_EEES9_NS_10bfloat16_tESF_Li256ELb0ELb1ELb1ELb1EEENS1_19SingleTileSchedulerILb0ELb1ELb1ELi128EEEEEEEEEvNT_6ParamsE,@function
        .size           _ZN7cutlass13device_kernelIN5flash11enable_sm90INS1_16FlashAttnFwdSm90INS1_25CollectiveMainloopFwdSm90ILi2EN4cute5tupleIJNS5_1CILi1EEES8_S8_EEENS6_IJNS7_ILi128EEESA_NS7_ILi192EEEEEELi192ENS_12float_e4m3_tEfNS_4arch4Sm90ELb0ELb1ELb0ELb0ELb1ELb0ELb0ELb1ELb1ELb1ELb1ELb0EEENS1_21CollectiveEpilogueFwdINS6_IJSA_SB_SA_EEES9_NS_10bfloat16_tESF_Li256ELb0ELb1ELb1ELb1EEENS1_19SingleTileSchedulerILb0ELb1ELb1ELi128EEEEEEEEEvNT_6ParamsE,(.L_x_57 - _ZN7cutlass13device_kernelIN5flash11enable_sm90INS1_16FlashAttnFwdSm90INS1_25CollectiveMainloopFwdSm90ILi2EN4cute5tupleIJNS5_1CILi1EEES8_S8_EEENS6_IJNS7_ILi128EEESA_NS7_ILi192EEEEEELi192ENS_12float_e4m3_tEfNS_4arch4Sm90ELb0ELb1ELb0ELb0ELb1ELb0ELb0ELb1ELb1ELb1ELb1ELb0EEENS1_21CollectiveEpilogueFwdINS6_IJSA_SB_SA_EEES9_NS_10bfloat16_tESF_Li256ELb0ELb1ELb1ELb1EEENS1_19SingleTileSchedulerILb0ELb1ELb1ELi128EEEEEEEEEvNT_6ParamsE)
        .other          _ZN7cutlass13device_kernelIN5flash11enable_sm90INS1_16FlashAttnFwdSm90INS1_25CollectiveMainloopFwdSm90ILi2EN4cute5tupleIJNS5_1CILi1EEES8_S8_EEENS6_IJNS7_ILi128EEESA_NS7_ILi192EEEEEELi192ENS_12float_e4m3_tEfNS_4arch4Sm90ELb0ELb1ELb0ELb0ELb1ELb0ELb0ELb1ELb1ELb1ELb1ELb0EEENS1_21CollectiveEpilogueFwdINS6_IJSA_SB_SA_EEES9_NS_10bfloat16_tESF_Li256ELb0ELb1ELb1ELb1EEENS1_19SingleTileSchedulerILb0ELb1ELb1ELi128EEEEEEEEEvNT_6ParamsE,@"STO_CUDA_ENTRY STV_DEFAULT"
_ZN7cutlass13device_kernelIN5flash11enable_sm90INS1_16FlashAttnFwdSm90INS1_25CollectiveMainloopFwdSm90ILi2EN4cute5tupleIJNS5_1CILi1EEES8_S8_EEENS6_IJNS7_ILi128EEESA_NS7_ILi192EEEEEELi192ENS_12float_e4m3_tEfNS_4arch4Sm90ELb0ELb1ELb0ELb0ELb1ELb0ELb0ELb1ELb1ELb1ELb1ELb0EEENS1_21CollectiveEpilogueFwdINS6_IJSA_SB_SA_EEES9_NS_10bfloat16_tESF_Li256ELb0ELb1ELb1ELb1EEENS1_19SingleTileSchedulerILb0ELb1ELb1ELi128EEEEEEEEEvNT_6ParamsE:
[----:B------:R-:W-:Y:S01]  /*0000*/  LDC R1, c[0x0][0x37c] ;  /* 0x0000df00ff017b82 */ /* 0x000fe20000000800 */
[----:B------:R-:W-:Y:S05]  /*0010*/  EXIT ;  /* 0x000000000000794d */ /* 0x000fea0003800000 */
.L_x_12:
        /* <DEDUP_REMOVED lines=14> */
.L_x_57:


//--------------------- .text._ZN7cutlass13device_kernelIN5flash11enable_sm90INS1_16FlashAttnFwdSm90INS1_25CollectiveMainloopFwdSm90ILi2EN4cute5tupleIJNS5_1CILi1EEES8_S8_EEENS6_IJNS7_ILi128EEESA_NS7_ILi192EEEEEELi192ENS_12float_e4m3_tEfNS_4arch4Sm90ELb0ELb1ELb0ELb1ELb1ELb0ELb0ELb1ELb1ELb1ELb1ELb0EEENS1_21CollectiveEpilogueFwdINS6_IJSA_SB_SA_EEES9_NS_10bfloat16_tESF_Li256ELb1ELb1ELb1ELb1EEENS1_36VarlenDynamicPersistentTileSchedulerILi128ELi128ELi256ELi128ELb1ELb1ELb1ELb1ELb0ELb1EEEEEEEEEvNT_6ParamsE --------------------------
	.section	.text._ZN7cutlass13device_kernelIN5flash11enable_sm90INS1_16FlashAttnFwdSm90INS1_25CollectiveMainloopFwdSm90ILi2EN4cute5tupleIJNS5_1CILi1EEES8_S8_EEENS6_IJNS7_ILi128EEESA_NS7_ILi192EEEEEELi192ENS_12float_e4m3_tEfNS_4arch4Sm90ELb0ELb1ELb0ELb1ELb1ELb0ELb0ELb1ELb1ELb1ELb1ELb0EEENS1_21CollectiveEpilogueFwdINS6_IJSA_SB_SA_EEES9_NS_10bfloat16_tESF_Li256ELb1ELb1ELb1ELb1EEENS1_36VarlenDynamicPersistentTileSchedulerILi128ELi128ELi256ELi128ELb1ELb1ELb1ELb1ELb0ELb1EEEEEEEEEvNT_6ParamsE,"ax",@progbits
	.align	128
.text._ZN7cutlass13device_kernelIN5flash11enable_sm90INS1_16FlashAttnFwdSm90INS1_25CollectiveMainloopFwdSm90ILi2EN4cute5tupleIJNS5_1CILi1EEES8_S8_EEENS6_IJNS7_ILi128EEESA_NS7_ILi192EEEEEELi192ENS_12float_e4m3_tEfNS_4arch4Sm90ELb0ELb1ELb0ELb1ELb1ELb0ELb0ELb1ELb1ELb1ELb1ELb0EEENS1_21CollectiveEpilogueFwdINS6_IJSA_SB_SA_EEES9_NS_10bfloat16_tESF_Li256ELb1ELb1ELb1ELb1EEENS1_36VarlenDynamicPersistentTileSchedulerILi128ELi128ELi256ELi128ELb1ELb1ELb1ELb1ELb0ELb1EEEEEEEEEvNT_6ParamsE:
        .type           _ZN7cutlass13device_kernelIN5flash11enable_sm90INS1_16FlashAttnFwdSm90INS1_25CollectiveMainloopFwdSm90ILi2EN4cute5tupleIJNS5_1CILi1EEES8_S8_EEENS6_IJNS7_ILi128EEESA_NS7_ILi192EEEEEELi192ENS_12float_e4m3_tEfNS_4arch4Sm90ELb0ELb1ELb0ELb1ELb1ELb0ELb0ELb1ELb1ELb1ELb1ELb0EEENS1_21CollectiveEpilogueFwdINS6_IJSA_SB_SA_EEES9_NS_10bfloat16_tESF_Li256ELb1ELb1ELb1ELb1EEENS1_36VarlenDynamicPersistentTileSchedulerILi128ELi128ELi256ELi128ELb1ELb1ELb1ELb1ELb0ELb1EEEEEEEEEvNT_6ParamsE,@function
        .size           _ZN7cutlass13device_kernelIN5flash11enable_sm90INS1_16FlashAttnFwdSm90INS1_25CollectiveMainloopFwdSm90ILi2EN4cute5tupleIJNS5_1CILi1EEES8_S8_EEENS6_IJNS7_ILi128EEESA_NS7_ILi192EEEEEELi192ENS_12float_e4m3_tEfNS_4arch4Sm90ELb0ELb1ELb0ELb1ELb1ELb0ELb0ELb1ELb1ELb1ELb1ELb0EEENS1_21CollectiveEpilogueFwdINS6_IJSA_SB_SA_EEES9_NS_10bfloat16_tESF_Li256ELb1ELb1ELb1ELb1EEENS1_36VarlenDynamicPersistentTileSchedulerILi128ELi128ELi256ELi128ELb1ELb1ELb1ELb1ELb0ELb1EEEEEEEEEvNT_6ParamsE,(.L_x_58 - _ZN7cutlass13device_kernelIN5flash11enable_sm90INS1_16FlashAttnFwdSm90INS1_25CollectiveMainloopFwdSm90ILi2EN4cute5tupleIJNS5_1CILi1EEES8_S8_EEENS6_IJNS7_ILi128EEESA_NS7_ILi192EEEEEELi192ENS_12float_e4m3_tEfNS_4arch4Sm90ELb0ELb1ELb0ELb1ELb1ELb0ELb0ELb1ELb1ELb1ELb1ELb0EEENS1_21CollectiveEpilogueFwdINS6_IJSA_SB_SA_EEES9_NS_10bfloat16_tESF_Li256ELb1ELb1ELb1ELb1EEENS1_36VarlenDynamicPersistentTileSchedulerILi128ELi128ELi256ELi128ELb1ELb1ELb1ELb1ELb0ELb1EEEEEEEEEvNT_6ParamsE)
        .other          _ZN7cutlass13device_kernelIN5flash11enable_sm90INS1_16FlashAttnFwdSm90INS1_25CollectiveMainloopFwdSm90ILi2EN4cute5tupleIJNS5_1CILi1EEES8_S8_EEENS6_IJNS7_ILi128EEESA_NS7_ILi192EEEEEELi192ENS_12float_e4m3_tEfNS_4arch4Sm90ELb0ELb1ELb0ELb1ELb1ELb0ELb0ELb1ELb1ELb1ELb1ELb0EEENS1_21CollectiveEpilogueFwdINS6_IJSA_SB_SA_EEES9_NS_10bfloat16_tESF_Li256ELb1ELb1ELb1ELb1EEENS1_36VarlenDynamicPersistentTileSchedulerILi128ELi128ELi256ELi128ELb1ELb1ELb1ELb1ELb0ELb1EEEEEEEEEvNT_6ParamsE,@"STO_CUDA_ENTRY STV_DEFAULT"
_ZN7cutlass13device_kernelIN5flash11enable_sm90INS1_16FlashAttnFwdSm90INS1_25CollectiveMainloopFwdSm90ILi2EN4cute5tupleIJNS5_1CILi1EEES8_S8_EEENS6_IJNS7_ILi128EEESA_NS7_ILi192EEEEEELi192ENS_12float_e4m3_tEfNS_4arch4Sm90ELb0ELb1ELb0ELb1ELb1ELb0ELb0ELb1ELb1ELb1ELb1ELb0EEENS1_21CollectiveEpilogueFwdINS6_IJSA_SB_SA_EEES9_NS_10bfloat16_tESF_Li256ELb1ELb1ELb1ELb1EEENS1_36VarlenDynamicPersistentTileSchedulerILi128ELi128ELi256ELi128ELb1ELb1ELb1ELb1ELb0ELb1EEEEEEEEEvNT_6ParamsE:
[----:B------:R-:W-:Y:S01]  /*0000*/  LDC R1, c[0x0][0x37c] ;  /* 0x0000df00ff017b82 */ /* 0x000fe20000000800 */
[----:B------:R-:W-:Y:S05]  /*0010*/  EXIT ;  /* 0x000000000000794d */ /* 0x000fea0003800000 */
.L_x_13:
        /* <DEDUP_REMOVED lines=14> */
.L_x_58:


//--------------------- .text._ZN7cutlass13device_kernelIN5flash11enable_sm90INS1_16FlashAttnFwdSm90INS1_25CollectiveMainloopFwdSm90ILi2EN4cute5tupleIJNS5_1CILi1EEES8_S8_EEENS6_IJNS7_ILi128EEESA_NS7_ILi192EEEEEELi192ENS_12float_e4m3_tEfNS_4arch4Sm90ELb0ELb1ELb0ELb1ELb1ELb1ELb0ELb1ELb1ELb1ELb1ELb0EEENS1_21CollectiveEpilogueFwdINS6_IJSA_SB_SA_EEES9_NS_10bfloat16_tESF_Li256ELb1ELb1ELb1ELb1EEENS1_36VarlenDynamicPersistentTileSchedulerILi128ELi128ELi256ELi128ELb1ELb1ELb1ELb1ELb0ELb1EEEEEEEEEvNT_6ParamsE --------------------------
	.section	.text._ZN7cutlass13device_kernelIN5flash11enable_sm90INS1_16FlashAttnFwdSm90INS1_25CollectiveMainloopFwdSm90ILi2EN4cute5tupleIJNS5_1CILi1EEES8_S8_EEENS6_IJNS7_ILi128EEESA_NS7_ILi192EEEEEELi192ENS_12float_e4m3_tEfNS_4arch4Sm90ELb0ELb1ELb0ELb1ELb1ELb1ELb0ELb1ELb1ELb1ELb1ELb0EEENS1_21CollectiveEpilogueFwdINS6_IJSA_SB_SA_EEES9_NS_10bfloat16_tESF_Li256ELb1ELb1ELb1ELb1EEENS1_36VarlenDynamicPersistentTileSchedulerILi128ELi128ELi256ELi128ELb1ELb1ELb1ELb1ELb0ELb1EEEEEEEEEvNT_6ParamsE,"ax",@progbits
	.align	128
.text._ZN7cutlass13device_kernelIN5flash11enable_sm90INS1_16FlashAttnFwdSm90INS1_25CollectiveMainloopFwdSm90ILi2EN4cute5tupleIJNS5_1CILi1EEES8_S8_EEENS6_IJNS7_ILi128EEESA_NS7_ILi192EEEEEELi192ENS_12float_e4m3_tEfNS_4arch4Sm90ELb0ELb1ELb0ELb1ELb1ELb1ELb0ELb1ELb1ELb1ELb1ELb0EEENS1_21CollectiveEpilogueFwdINS6_IJSA_SB_SA_EEES9_NS_10bfloat16_tESF_Li256ELb1ELb1ELb1ELb1EEENS1_36VarlenDynamicPersistentTileSchedulerILi128ELi128ELi256ELi128ELb1ELb1ELb1ELb1ELb0ELb1EEEEEEEEEvNT_6ParamsE:
        .type           _ZN7cutlass13device_kernelIN5flash11enable_sm90INS1_16FlashAttnFwdSm90INS1_25CollectiveMainloopFwdSm90ILi2EN4cute5tupleIJNS5_1CILi1EEES8_S8_EEENS6_IJNS7_ILi128EEESA_NS7_ILi192EEEEEELi192ENS_12float_e4m3_tEfNS_4arch4Sm90ELb0ELb1ELb0ELb1ELb1ELb1ELb0ELb1ELb1ELb1ELb1ELb0EEENS1_21CollectiveEpilogueFwdINS6_IJSA_SB_SA_EEES9_NS_10bfloat16_tESF_Li256ELb1ELb1ELb1ELb1EEENS1_36VarlenDynamicPersistentTileSchedulerILi128ELi128ELi256ELi128ELb1ELb1ELb1ELb1ELb0ELb1EEEEEEEEEvNT_6ParamsE,@function
        .size           _ZN7cutlass13device_kernelIN5flash11enable_sm90INS1_16FlashAttnFwdSm90INS1_25CollectiveMainloopFwdSm90ILi2EN4cute5tupleIJNS5_1CILi1EEES8_S8_EEENS6_IJNS7_ILi128EEESA_NS7_ILi192EEEEEELi192ENS_12float_e4m3_tEfNS_4arch4Sm90ELb0ELb1ELb0ELb1ELb1ELb1ELb0ELb1ELb1ELb1ELb1ELb0EEENS1_21CollectiveEpilogueFwdINS6_IJSA_SB_SA_EEES9_NS_10bfloat16_tESF_Li256ELb1ELb1ELb1ELb1EEENS1_36VarlenDynamicPersistentTileSchedulerILi128ELi128ELi256ELi128ELb1ELb1ELb1ELb1ELb0ELb1EEEEEEEEEvNT_6ParamsE,(.L_x_59 - _ZN7cutlass13device_kernelIN5flash11enable_sm90INS1_16FlashAttnFwdSm90INS1_25CollectiveMainloopFwdSm90ILi2EN4cute5tupleIJNS5_1CILi1EEES8_S8_EEENS6_IJNS7_ILi128EEESA_NS7_ILi192EEEEEELi192ENS_12float_e4m3_tEfNS_4arch4Sm90ELb0ELb1ELb0ELb1ELb1ELb1ELb0ELb1ELb1ELb1ELb1ELb0EEENS1_21CollectiveEpilogueFwdINS6_IJSA_SB_SA_EEES9_NS_10bfloat16_tESF_Li256ELb1ELb1ELb1ELb1EEENS1_36VarlenDynamicPersistentTileSchedulerILi128ELi128ELi256ELi128ELb1ELb1ELb1ELb1ELb0ELb1EEEEEEEEEvNT_6ParamsE)
        .other          _ZN7cutlass13device_kernelIN5flash11enable_sm90INS1_16FlashAttnFwdSm90INS1_25CollectiveMainloopFwdSm90ILi2EN4cute5tupleIJNS5_1CILi1EEES8_S8_EEENS6_IJNS7_ILi128EEESA_NS7_ILi192EEEEEELi192ENS_12float_e4m3_tEfNS_4arch4Sm90ELb0ELb1ELb0ELb1ELb1ELb1ELb0ELb1ELb1ELb1ELb1ELb0EEENS1_21CollectiveEpilogueFwdINS6_IJSA_SB_SA_EEES9_NS_10bfloat16_tESF_Li256ELb1ELb1ELb1ELb1EEENS1_36VarlenDynamicPersistentTileSchedulerILi128ELi128ELi256ELi128ELb1ELb1ELb1ELb1ELb0ELb1EEEEEEEEEvNT_6ParamsE,@"STO_CUDA_ENTRY STV_DEFAULT"
_ZN7cutlass13device_kernelIN5flash11enable_sm90INS1_16FlashAttnFwdSm90INS1_25CollectiveMainloopFwdSm90ILi2EN4cute5tupleIJNS5_1CILi1EEES8_S8_EEENS6_IJNS7_ILi128EEESA_NS7_ILi192EEEEEELi192ENS_12float_e4m3_tEfNS_4arch4Sm90ELb0ELb1ELb0ELb1ELb1ELb1ELb0ELb1ELb1ELb1ELb1ELb0EEENS1_21CollectiveEpilogueFwdINS6_IJSA_SB_SA_EEES9_NS_10bfloat16_tESF_Li256ELb1ELb1ELb1ELb1EEENS1_36VarlenDynamicPersistentTileSchedulerILi128ELi128ELi256ELi128ELb1ELb1ELb1ELb1ELb0ELb1EEEEEEEEEvNT_6ParamsE:
[----:B------:R-:W-:Y:S01]  /*0000*/  LDC R1, c[0x0][0x37c] ;  /* 0x0000df00ff017b82 */ /* 0x000fe20000000800 */
[----:B------:R-:W-:Y:S05]  /*0010*/  EXIT ;  /* 0x000000000000794d */ /* 0x000fea0003800000 */
.L_x_14:
        /* <DEDUP_REMOVED lines=14> */
.L_x_59:


//--------------------- .text._ZN7cutlass13device_kernelIN5flash11enable_sm90INS1_16FlashAttnFwdSm90INS1_25CollectiveMainloopFwdSm90ILi2EN4cute5tupleIJNS5_1CILi1EEES8_S8_EEENS6_IJNS7_ILi128EEENS7_ILi160EEENS7_ILi192EEEEEELi192ENS_12float_e4m3_tEfNS_4arch4Sm90ELb1ELb0ELb0ELb0ELb1ELb0ELb0ELb1ELb1ELb1ELb1ELb0EEENS1_21CollectiveEpilogueFwdINS6_IJSA_SC_SB_EEES9_NS_10bfloat16_tESG_Li256ELb0ELb1ELb1ELb1EEENS1_19SingleTileSchedulerILb0ELb1ELb1ELi128EEEEEEEEEvNT_6ParamsE --------------------------
	.section	.text._ZN7cutlass13device_kernelIN5flash11enable_sm90INS1_16FlashAttnFwdSm90INS1_25CollectiveMainloopFwdSm90ILi2EN4cute5tupleIJNS5_1CILi1EEES8_S8_EEENS6_IJNS7_ILi128EEENS7_ILi160EEENS7_ILi192EEEEEELi192ENS_12float_e4m3_tEfNS_4arch4Sm90ELb1ELb0ELb0ELb0ELb1ELb0ELb0ELb1ELb1ELb1ELb1ELb0EEENS1_21CollectiveEpilogueFwdINS6_IJSA_SC_SB_EEES9_NS_10bfloat16_tESG_Li256ELb0ELb1ELb1ELb1EEENS1_19SingleTileSchedulerILb0ELb1ELb1ELi128EEEEEEEEEvNT_6ParamsE,"ax",@progbits
	.align	128
.text._ZN7cutlass13device_kernelIN5flash11enable_sm90INS1_16FlashAttnFwdSm90INS1_25CollectiveMainloopFwdSm90ILi2EN4cute5tupleIJNS5_1CILi1EEES8_S8_EEENS6_IJNS7_ILi128EEENS7_ILi160EEENS7_ILi192EEEEEELi192ENS_12float_e4m3_tEfNS_4arch4Sm90ELb1ELb0ELb0ELb0ELb1ELb0ELb0ELb1ELb1ELb1ELb1ELb0EEENS1_21CollectiveEpilogueFwdINS6_IJSA_SC_SB_EEES9_NS_10bfloat16_tESG_Li256ELb0ELb1ELb1ELb1EEENS1_19SingleTileSchedulerILb0ELb1ELb1ELi128EEEEEEEEEvNT_6ParamsE:
        .type           _ZN7cutlass13device_kernelIN5flash11enable_sm90INS1_16FlashAttnFwdSm90INS1_25CollectiveMainloopFwdSm90ILi2EN4cute5tupleIJNS5_1CILi1EEES8_S8_EEENS6_IJNS7_ILi128EEENS7_ILi160EEENS7_ILi192EEEEEELi192ENS_12float_e4m3_tEfNS_4arch4Sm90ELb1ELb0ELb0ELb0ELb1ELb0ELb0ELb1ELb1ELb1ELb1ELb0EEENS1_21CollectiveEpilogueFwdINS6_IJSA_SC_SB_EEES9_NS_10bfloat16_tESG_Li256ELb0ELb1ELb1ELb1EEENS1_19SingleTileSchedulerILb0ELb1ELb1ELi128EEEEEEEEEvNT_6ParamsE,@function
        .size           _ZN7cutlass13device_kernelIN5flash11enable_sm90INS1_16FlashAttnFwdSm90INS1_25CollectiveMainloopFwdSm90ILi2EN4cute5tupleIJNS5_1CILi1EEES8_S8_EEENS6_IJNS7_ILi128EEENS7_ILi160EEENS7_ILi192EEEEEELi192ENS_12float_e4m3_tEfNS_4arch4Sm90ELb1ELb0ELb0ELb0ELb1ELb0ELb0ELb1ELb1ELb1ELb1ELb0EEENS1_21CollectiveEpilogueFwdINS6_IJSA_SC_SB_EEES9_NS_10bfloat16_tESG_Li256ELb0ELb1ELb1ELb1EEENS1_19SingleTileSchedulerILb0ELb1ELb1ELi128EEEEEEEEEvNT_6ParamsE,(.L_x_60 - _ZN7cutlass13device_kernelIN5flash11enable_sm90INS1_16FlashAttnFwdSm90INS1_25CollectiveMainloopFwdSm90ILi2EN4cute5tupleIJNS5_1CILi1EEES8_S8_EEENS6_IJNS7_ILi128EEENS7_ILi160EEENS7_ILi192EEEEEELi192ENS_12float_e4m3_tEfNS_4arch4Sm90ELb1ELb0ELb0ELb0ELb1ELb0ELb0ELb1ELb1ELb1ELb1ELb0EEENS1_21CollectiveEpilogueFwdINS6_IJSA_SC_SB_EEES9_NS_10bfloat16_tESG_Li256ELb0ELb1ELb1ELb1EEENS1_19SingleTileSchedulerILb0ELb1ELb1ELi128EEEEEEEEEvNT_6ParamsE)
        .other          _ZN7cutlass13device_kernelIN5flash11enable_sm90INS1_16FlashAttnFwdSm90INS1_25CollectiveMainloopFwdSm90ILi2EN4cute5tupleIJNS5_1CILi1EEES8_S8_EEENS6_IJNS7_ILi128EEENS7_ILi160EEENS7_ILi192EEEEEELi192ENS_12float_e4m3_tEfNS_4arch4Sm90ELb1ELb0ELb0ELb0ELb1ELb0ELb0ELb1ELb1ELb1ELb1ELb0EEENS1_21CollectiveEpilogueFwdINS6_IJSA_SC_SB_EEES9_NS_10bfloat16_tESG_Li256ELb0ELb1ELb1ELb1EEENS1_19SingleTileSchedulerILb0ELb1ELb1ELi128EEEEEEEEEvNT_6ParamsE,@"STO_CUDA_ENTRY STV_DEFAULT"
_ZN7cutlass13device_kernelIN5flash11enable_sm90INS1_16FlashAttnFwdSm90INS1_25CollectiveMainloopFwdSm90ILi2EN4cute5tupleIJNS5_1CILi1EEES8_S8_EEENS6_IJNS7_ILi128EEENS7_ILi160EEENS7_ILi192EEEEEELi192ENS_12float_e4m3_tEfNS_4arch4Sm90ELb1ELb0ELb0ELb0ELb1ELb0ELb0ELb1ELb1ELb1ELb1ELb0EEENS1_21CollectiveEpilogueFwdINS6_IJSA_SC_SB_EEES9_NS_10bfloat16_tESG_Li256ELb0ELb1ELb1ELb1EEENS1_19SingleTileSchedulerILb0ELb1ELb1ELi128EEEEEEEEEvNT_6ParamsE:
[----:B------:R-:W-:Y:S01]  /*0000*/  LDC R1, c[0x0][0x37c] ;  /* 0x0000df00ff017b82 */ /* 0x000fe20000000800 */
[----:B------:R-:W-:Y:S05]  /*0010*/  EXIT ;  /* 0x000000000000794d */ /* 0x000fea0003800000 */
.L_x_15:
        /* <DEDUP_REMOVED lines=14> */
.L_x_60:


//--------------------- .text._ZN7cutlass13device_kernelIN5flash11enable_sm90INS1_16FlashAttnFwdSm90INS1_25CollectiveMainloopFwdSm90ILi2EN4cute5tupleIJNS5_1CILi1EEES8_S8_EEENS6_IJNS7_ILi128EEENS7_ILi160EEENS7_ILi192EEEEEELi192ENS_12float_e4m3_tEfNS_4arch4Sm90ELb1ELb0ELb0ELb1ELb1ELb0ELb0ELb1ELb1ELb1ELb1ELb0EEENS1_21CollectiveEpilogueFwdINS6_IJSA_SC_SB_EEES9_NS_10bfloat16_tESG_Li256ELb1ELb1ELb1ELb1EEENS1_36VarlenDynamicPersistentTileSchedulerILi128ELi160ELi256ELi128ELb1ELb1ELb1ELb1ELb1ELb1EEEEEEEEEvNT_6ParamsE --------------------------
	.section	.text._ZN7cutlass13device_kernelIN5flash11enable_sm90INS1_16FlashAttnFwdSm90INS1_25CollectiveMainloopFwdSm90ILi2EN4cute5tupleIJNS5_1CILi1EEES8_S8_EEENS6_IJNS7_ILi128EEENS7_ILi160EEENS7_ILi192EEEEEELi192ENS_12float_e4m3_tEfNS_4arch4Sm90ELb1ELb0ELb0ELb1ELb1ELb0ELb0ELb1ELb1ELb1ELb1ELb0EEENS1_21CollectiveEpilogueFwdINS6_IJSA_SC_SB_EEES9_NS_10bfloat16_tESG_Li256ELb1ELb1ELb1ELb1EEENS1_36VarlenDynamicPersistentTileSchedulerILi128ELi160ELi256ELi128ELb1ELb1ELb1ELb1ELb1ELb1EEEEEEEEEvNT_6ParamsE,"ax",@progbits
	.align	128
.text._ZN7cutlass13device_kernelIN5flash11enable_sm90INS1_16FlashAttnFwdSm90INS1_25CollectiveMainloopFwdSm90ILi2EN4cute5tupleIJNS5_1CILi1EEES8_S8_EEENS6_IJNS7_ILi128EEENS7_ILi160EEENS7_ILi192EEEEEELi192ENS_12float_e4m3_tEfNS_4arch4Sm90ELb1ELb0ELb0ELb1ELb1ELb0ELb0ELb1ELb1ELb1ELb1ELb0EEENS1_21CollectiveEpilogueFwdINS6_IJSA_SC_SB_EEES9_NS_10bfloat16_tESG_Li256ELb1ELb1ELb1ELb1EEENS1_36VarlenDynamicPersistentTileSchedulerILi128ELi160ELi256ELi128ELb1ELb1ELb1ELb1ELb1ELb1EEEEEEEEEvNT_6ParamsE:
        .type           _ZN7cutlass13device_kernelIN5flash11enable_sm90INS1_16FlashAttnFwdSm90INS1_25CollectiveMainloopFwdSm90ILi2EN4cute5tupleIJNS5_1CILi1EEES8_S8_EEENS6_IJNS7_ILi128EEENS7_ILi160EEENS7_ILi192EEEEEELi192ENS_12float_e4m3_tEfNS_4arch4Sm90ELb1ELb0ELb0ELb1ELb1ELb0ELb0ELb1ELb1ELb1ELb1ELb0EEENS1_21CollectiveEpilogueFwdINS6_IJSA_SC_SB_EEES9_NS_10bfloat16_tESG_Li256ELb1ELb1ELb1ELb1EEENS1_36VarlenDynamicPersistentTileSchedulerILi128ELi160ELi256ELi128ELb1ELb1ELb1ELb1ELb1ELb1EEEEEEEEEvNT_6ParamsE,@function
        .size           _ZN7cutlass13device_kernelIN5flash11enable_sm90INS1_16FlashAttnFwdSm90INS1_25CollectiveMainloopFwdSm90ILi2EN4cute5tupleIJNS5_1CILi1EEES8_S8_EEENS6_IJNS7_ILi128EEENS7_ILi160EEENS7_ILi192EEEEEELi192ENS_12float_e4m3_tEfNS_4arch4Sm90ELb1ELb0ELb0ELb1ELb1ELb0ELb0ELb1ELb1ELb1ELb1ELb0EEENS1_21CollectiveEpilogueFwdINS6_IJSA_SC_SB_EEES9_NS_10bfloat16_tESG_Li256ELb1ELb1ELb1ELb1EEENS1_36VarlenDynamicPersistentTileSchedulerILi128ELi160ELi256ELi128ELb1ELb1ELb1ELb1ELb1ELb1EEEEEEEEEvNT_6ParamsE,(.L_x_61 - _ZN7cutlass13device_kernelIN5flash11enable_sm90INS1_16FlashAttnFwdSm90INS1_25CollectiveMainloopFwdSm90ILi2EN4cute5tupleIJNS5_1CILi1EEES8_S8_EEENS6_IJNS7_ILi128EEENS7_ILi160EEENS7_ILi192EEEEEELi192ENS_12float_e4m3_tEfNS_4arch4Sm90ELb1ELb0ELb0ELb1ELb1ELb0ELb0ELb1ELb1ELb1ELb1ELb0EEENS1_21CollectiveEpilogueFwdINS6_IJSA_SC_SB_EEES9_NS_10bfloat16_tESG_Li256ELb1ELb1ELb1ELb1EEENS1_36VarlenDynamicPersistentTileSchedulerILi128ELi160ELi256ELi128ELb1ELb1ELb1ELb1ELb1ELb1EEEEEEEEEvNT_6ParamsE)
        .other          _ZN7cutlass13device_kernelIN5flash11enable_sm90INS1_16FlashAttnFwdSm90INS1_25CollectiveMainloopFwdSm90ILi2EN4cute5tupleIJNS5_1CILi1EEES8_S8_EEENS6_IJNS7_ILi128EEENS7_ILi160EEENS7_ILi192EEEEEELi192ENS_12float_e4m3_tEfNS_4arch4Sm90ELb1ELb0ELb0ELb1ELb1ELb0ELb0ELb1ELb1ELb1ELb1ELb0EEENS1_21CollectiveEpilogueFwdINS6_IJSA_SC_SB_EEES9_NS_10bfloat16_tESG_Li256ELb1ELb1ELb1ELb1EEENS1_36VarlenDynamicPersistentTileSchedulerILi128ELi160ELi256ELi128ELb1ELb1ELb1ELb1ELb1ELb1EEEEEEEEEvNT_6ParamsE,@"STO_CUDA_ENTRY STV_DEFAULT"
_ZN7cutlass13device_kernelIN5flash11enable_sm90INS1_16FlashAttnFwdSm90INS1_25CollectiveMainloopFwdSm90ILi2EN4cute5tupleIJNS5_1CILi1EEES8_S8_EEENS6_IJNS7_ILi128EEENS7_ILi160EEENS7_ILi192EEEEEELi192ENS_12float_e4m3_tEfNS_4arch4Sm90ELb1ELb0ELb0ELb1ELb1ELb0ELb0ELb1ELb1ELb1ELb1ELb0EEENS1_21CollectiveEpilogueFwdINS6_IJSA_SC_SB_EEES9_NS_10bfloat16_tESG_Li256ELb1ELb1ELb1ELb1EEENS1_36VarlenDynamicPersistentTileSchedulerILi128ELi160ELi256ELi128ELb1ELb1ELb1ELb1ELb1ELb1EEEEEEEEEvNT_6ParamsE:
[----:B------:R-:W-:Y:S01]  /*0000*/  LDC R1, c[0x0][0x37c] ;  /* 0x0000df00ff017b82 */ /* 0x000fe20000000800 */
[----:B------:R-:W-:Y:S05]  /*0010*/  EXIT ;  /* 0x000000000000794d */ /* 0x000fea0003800000 */
.L_x_16:
        /* <DEDUP_REMOVED lines=14> */
.L_x_61:


//--------------------- .text._ZN7cutlass13device_kernelIN5flash11enable_sm90INS1_16FlashAttnFwdSm90INS1_25CollectiveMainloopFwdSm90ILi2EN4cute5tupleIJNS5_1CILi1EEES8_S8_EEENS6_IJNS7_ILi128EEENS7_ILi160EEENS7_ILi192EEEEEELi192ENS_12float_e4m3_tEfNS_4arch4Sm90ELb1ELb0ELb0ELb1ELb1ELb1ELb0ELb1ELb1ELb1ELb1ELb0EEENS1_21CollectiveEpilogueFwdINS6_IJSA_SC_SB_EEES9_NS_10bfloat16_tESG_Li256ELb1ELb1ELb1ELb1EEENS1_36VarlenDynamicPersistentTileSchedulerILi128ELi160ELi256ELi128ELb1ELb1ELb1ELb1ELb1ELb1EEEEEEEEEvNT_6ParamsE --------------------------
	.section	.text._ZN7cutlass13device_kernelIN5flash11enable_sm90INS1_16FlashAttnFwdSm90INS1_25CollectiveMainloopFwdSm90ILi2EN4cute5tupleIJNS5_1CILi1EEES8_S8_EEENS6_IJNS7_ILi128EEENS7_ILi160EEENS7_ILi192EEEEEELi192ENS_12float_e4m3_tEfNS_4arch4Sm90ELb1ELb0ELb0ELb1ELb1ELb1ELb0ELb1ELb1ELb1ELb1ELb0EEENS1_21CollectiveEpilogueFwdINS6_IJSA_SC_SB_EEES9_NS_10bfloat16_tESG_Li256ELb1ELb1ELb1ELb1EEENS1_36VarlenDynamicPersistentTileSchedulerILi128ELi160ELi256ELi128ELb1ELb1ELb1ELb1ELb1ELb1EEEEEEEEEvNT_6ParamsE,"ax",@progbits
	.align	128
.text._ZN7cutlass13device_kernelIN5flash11enable_sm90INS1_16FlashAttnFwdSm90INS1_25CollectiveMainloopFwdSm90ILi2EN4cute5tupleIJNS5_1CILi1EEES8_S8_EEENS6_IJNS7_ILi128EEENS7_ILi160EEENS7_ILi192EEEEEELi192ENS_12float_e4m3_tEfNS_4arch4Sm90ELb1ELb0ELb0ELb1ELb1ELb1ELb0ELb1ELb1ELb1ELb1ELb0EEENS1_21CollectiveEpilogueFwdINS6_IJSA_SC_SB_EEES9_NS_10bfloat16_tESG_Li256ELb1ELb1ELb1ELb1EEENS1_36VarlenDynamicPersistentTileSchedulerILi128ELi160ELi256ELi128ELb1ELb1ELb1ELb1ELb1ELb1EEEEEEEEEvNT_6ParamsE:
        .type           _ZN7cutlass13device_kernelIN5flash11enable_sm90INS1_16FlashAttnFwdSm90INS1_25CollectiveMainloopFwdSm90ILi2EN4cute5tupleIJNS5_1CILi1EEES8_S8_EEENS6_IJNS7_ILi128EEENS7_ILi160EEENS7_ILi192EEEEEELi192ENS_12float_e4m3_tEfNS_4arch4Sm90ELb1ELb0ELb0ELb1ELb1ELb1ELb0ELb1ELb1ELb1ELb1ELb0EEENS1_21CollectiveEpilogueFwdINS6_IJSA_SC_SB_EEES9_NS_10bfloat16_tESG_Li256ELb1ELb1ELb1ELb1EEENS1_36VarlenDynamicPersistentTileSchedulerILi128ELi160ELi256ELi128ELb1ELb1ELb1ELb1ELb1ELb1EEEEEEEEEvNT_6ParamsE,@function
        .size           _ZN7cutlass13device_kernelIN5flash11enable_sm90INS1_16FlashAttnFwdSm90INS1_25CollectiveMainloopFwdSm90ILi2EN4cute5tupleIJNS5_1CILi1EEES8_S8_EEENS6_IJNS7_ILi128EEENS7_ILi160EEENS7_ILi192EEEEEELi192ENS_12float_e4m3_tEfNS_4arch4Sm90ELb1ELb0ELb0ELb1ELb1ELb1ELb0ELb1ELb1ELb1ELb1ELb0EEENS1_21CollectiveEpilogueFwdINS6_IJSA_SC_SB_EEES9_NS_10bfloat16_tESG_Li256ELb1ELb1ELb1ELb1EEENS1_36VarlenDynamicPersistentTileSchedulerILi128ELi160ELi256ELi128ELb1ELb1ELb1ELb1ELb1ELb1EEEEEEEEEvNT_6ParamsE,(.L_x_62 - _ZN7cutlass13device_kernelIN5flash11enable_sm90INS1_16FlashAttnFwdSm90INS1_25CollectiveMainloopFwdSm90ILi2EN4cute5tupleIJNS5_1CILi1EEES8_S8_EEENS6_IJNS7_ILi128EEENS7_ILi160EEENS7_ILi192EEEEEELi192ENS_12float_e4m3_tEfNS_4arch4Sm90ELb1ELb0ELb0ELb1ELb1ELb1ELb0ELb1ELb1ELb1ELb1ELb0EEENS1_21CollectiveEpilogueFwdINS6_IJSA_SC_SB_EEES9_NS_10bfloat16_tESG_Li256ELb1ELb1ELb1ELb1EEENS1_36VarlenDynamicPersistentTileSchedulerILi128ELi160ELi256ELi128ELb1ELb1ELb1ELb1ELb1ELb1EEEEEEEEEvNT_6ParamsE)
        .other          _ZN7cutlass13device_kernelIN5flash11enable_sm90INS1_16FlashAttnFwdSm90INS1_25CollectiveMainloopFwdSm90ILi2EN4cute5tupleIJNS5_1CILi1EEES8_S8_EEENS6_IJNS7_ILi128EEENS7_ILi160EEENS7_ILi192EEEEEELi192ENS_12float_e4m3_tEfNS_4arch4Sm90ELb1ELb0ELb0ELb1ELb1ELb1ELb0ELb1ELb1ELb1ELb1ELb0EEENS1_21CollectiveEpilogueFwdINS6_IJSA_SC_SB_EEES9_NS_10bfloat16_tESG_Li256ELb1ELb1ELb1ELb1EEENS1_36VarlenDynamicPersistentTileSchedulerILi128ELi160ELi256ELi128ELb1ELb1ELb1ELb1ELb1ELb1EEEEEEEEEvNT_6ParamsE,@"STO_CUDA_ENTRY STV_DEFAULT"
_ZN7cutlass13device_kernelIN5flash11enable_sm90INS1_16FlashAttnFwdSm90INS1_25CollectiveMainloopFwdSm90ILi2EN4cute5tupleIJNS5_1CILi1EEES8_S8_EEENS6_IJNS7_ILi128EEENS7_ILi160EEENS7_ILi192EEEEEELi192ENS_12float_e4m3_tEfNS_4arch4Sm90ELb1ELb0ELb0ELb1ELb1ELb1ELb0ELb1ELb1ELb1ELb1ELb0EEENS1_21CollectiveEpilogueFwdINS6_IJSA_SC_SB_EEES9_NS_10bfloat16_tESG_Li256ELb1ELb1ELb1ELb1EEENS1_36VarlenDynamicPersistentTileSchedulerILi128ELi160ELi256ELi128ELb1ELb1ELb1ELb1ELb1ELb1EEEEEEEEEvNT_6ParamsE:
[----:B------:R-:W-:Y:S01]  /*0000*/  LDC R1, c[0x0][0x37c] ;  /* 0x0000df00ff017b82 */ /* 0x000fe20000000800 */
[----:B------:R-:W-:Y:S05]  /*0010*/  EXIT ;  /* 0x000000000000794d */ /* 0x000fea0003800000 */
.L_x_17:
        /* <DEDUP_REMOVED lines=14> */
.L_x_62:


//--------------------- .text._ZN7cutlass13device_kernelIN5flash11enable_sm90INS1_16FlashAttnFwdSm90INS1_25CollectiveMainloopFwdSm90ILi2EN4cute5tupleIJNS5_1CILi1EEES8_S8_EEENS6_IJNS7_ILi128EEENS7_ILi160EEESA_EEELi128ENS_12float_e4m3_tEfNS_4arch4Sm90ELb0ELb0ELb0ELb0ELb1ELb0ELb0ELb1ELb1ELb1ELb1ELb0EEENS1_21CollectiveEpilogueFwdINS6_IJSA_SA_SB_EEES9_NS_10bfloat16_tESF_Li256ELb0ELb1ELb1ELb1EEENS1_19SingleTileSchedulerILb0ELb1ELb1ELi128EEEEEEEEEvNT_6ParamsE --------------------------
	.section	.text._ZN7cutlass13device_kernelIN5flash11enable_sm90INS1_16FlashAttnFwdSm90INS1_25CollectiveMainloopFwdSm90ILi2EN4cute5tupleIJNS5_1CILi1EEES8_S8_EEENS6_IJNS7_ILi128EEENS7_ILi160EEESA_EEELi128ENS_12float_e4m3_tEfNS_4arch4Sm90ELb0ELb0ELb0ELb0ELb1ELb0ELb0ELb1ELb1ELb1ELb1ELb0EEENS1_21CollectiveEpilogueFwdINS6_IJSA_SA_SB_EEES9_NS_10bfloat16_tESF_Li256ELb0ELb1ELb1ELb1EEENS1_19SingleTileSchedulerILb0ELb1ELb1ELi128EEEEEEEEEvNT_6ParamsE,"ax",@progbits
	.align	128
.text._ZN7cutlass13device_kernelIN5flash11enable_sm90INS1_16FlashAttnFwdSm90INS1_25CollectiveMainloopFwdSm90ILi2EN4cute5tupleIJNS5_1CILi1EEES8_S8_EEENS6_IJNS7_ILi128EEENS7_ILi160EEESA_EEELi128ENS_12float_e4m3_tEfNS_4arch4Sm90ELb0ELb0ELb0ELb0ELb1ELb0ELb0ELb1ELb1ELb1ELb1ELb0EEENS1_21CollectiveEpilogueFwdINS6_IJSA_SA_SB_EEES9_NS_10bfloat16_tESF_Li256ELb0ELb1ELb1ELb1EEENS1_19SingleTileSchedulerILb0ELb1ELb1ELi128EEEEEEEEEvNT_6ParamsE:
        .type           _ZN7cutlass13device_kernelIN5flash11enable_sm90INS1_16FlashAttnFwdSm90INS1_25CollectiveMainloopFwdSm90ILi2EN4cute5tupleIJNS5_1CILi1EEES8_S8_EEENS6_IJNS7_ILi128EEENS7_ILi160EEESA_EEELi128ENS_12float_e4m3_tEfNS_4arch4Sm90ELb0ELb0ELb0ELb0ELb1ELb0ELb0ELb1ELb1ELb1ELb1ELb0EEENS1_21CollectiveEpilogueFwdINS6_IJSA_SA_SB_EEES9_NS_10bfloat16_tESF_Li256ELb0ELb1ELb1ELb1EEENS1_19SingleTileSchedulerILb0ELb1ELb1ELi128EEEEEEEEEvNT_6ParamsE,@function
        .size           _ZN7cutlass13device_kernelIN5flash11enable_sm90INS1_16FlashAttnFwdSm90INS1_25CollectiveMainloopFwdSm90ILi2EN4cute5tupleIJNS5_1CILi1EEES8_S8_EEENS6_IJNS7_ILi128EEENS7_ILi160EEESA_EEELi128ENS_12float_e4m3_tEfNS_4arch4Sm90ELb0ELb0ELb0ELb0ELb1ELb0ELb0ELb1ELb1ELb1ELb1ELb0EEENS1_21CollectiveEpilogueFwdINS6_IJSA_SA_SB_EEES9_NS_10bfloat16_tESF_Li256ELb0ELb1ELb1ELb1EEENS1_19SingleTileSchedulerILb0ELb1ELb1ELi128EEEEEEEEEvNT_6ParamsE,(.L_x_63 - _ZN7cutlass13device_kernelIN5flash11enable_sm90INS1_16FlashAttnFwdSm90INS1_25CollectiveMainloopFwdSm90ILi2EN4cute5tupleIJNS5_1CILi1EEES8_S8_EEENS6_IJNS7_ILi128EEENS7_ILi160EEESA_EEELi128ENS_12float_e4m3_tEfNS_4arch4Sm90ELb0ELb0ELb0ELb0ELb1ELb0ELb0ELb1ELb1ELb1ELb1ELb0EEENS1_21CollectiveEpilogueFwdINS6_IJSA_SA_SB_EEES9_NS_10bfloat16_tESF_Li256ELb0ELb1ELb1ELb1EEENS1_19SingleTileSchedulerILb0ELb1ELb1ELi128EEEEEEEEEvNT_6ParamsE)
        .other          _ZN7cutlass13device_kernelIN5flash11enable_sm90INS1_16FlashAttnFwdSm90INS1_25CollectiveMainloopFwdSm90ILi2EN4cute5tupleIJNS5_1CILi1EEES8_S8_EEENS6_IJNS7_ILi128EEENS7_ILi160EEESA_EEELi128ENS_12float_e4m3_tEfNS_4arch4Sm90ELb0ELb0ELb0ELb0ELb1ELb0ELb0ELb1ELb1ELb1ELb1ELb0EEENS1_21CollectiveEpilogueFwdINS6_IJSA_SA_SB_EEES9_NS_10bfloat16_tESF_Li256ELb0ELb1ELb1ELb1EEENS1_19SingleTileSchedulerILb0ELb1ELb1ELi128EEEEEEEEEvNT_6ParamsE,@"STO_CUDA_ENTRY STV_DEFAULT"
_ZN7cutlass13device_kernelIN5flash11enable_sm90INS1_16FlashAttnFwdSm90INS1_25CollectiveMainloopFwdSm90ILi2EN4cute5tupleIJNS5_1CILi1EEES8_S8_EEENS6_IJNS7_ILi128EEENS7_ILi160EEESA_EEELi128ENS_12float_e4m3_tEfNS_4arch4Sm90ELb0ELb0ELb0ELb0ELb1ELb0ELb0ELb1ELb1ELb1ELb1ELb0EEENS1_21CollectiveEpilogueFwdINS6_IJSA_SA_SB_EEES9_NS_10bfloat16_tESF_Li256ELb0ELb1ELb1ELb1EEENS1_19SingleTileSchedulerILb0ELb1ELb1ELi128EEEEEEEEEvNT_6ParamsE:
[----:B------:R-:W-:Y:S01]  /*0000*/  LDC R1, c[0x0][0x37c] ;  /* 0x0000df00ff017b82 */ /* 0x000fe20000000800 */
[----:B------:R-:W-:Y:S05]  /*0010*/  EXIT ;  /* 0x000000000000794d */ /* 0x000fea0003800000 */
.L_x_18:
        /* <DEDUP_REMOVED lines=14> */
.L_x_63:


//--------------------- .text._ZN7cutlass13device_kernelIN5flash11enable_sm90INS1_16FlashAttnFwdSm90INS1_25CollectiveMainloopFwdSm90ILi2EN4cute5tupleIJNS5_1CILi1EEES8_S8_EEENS6_IJNS7_ILi128EEENS7_ILi160EEESA_EEELi128ENS_12float_e4m3_tEfNS_4arch4Sm90ELb0ELb0ELb0ELb1ELb1ELb0ELb0ELb1ELb1ELb1ELb1ELb0EEENS1_21CollectiveEpilogueFwdINS6_IJSA_SA_SB_EEES9_NS_10bfloat16_tESF_Li256ELb1ELb1ELb1ELb1EEENS1_36VarlenDynamicPersistentTileSchedulerILi128ELi160ELi256ELi128ELb1ELb1ELb1ELb0ELb1ELb1EEEEEEEEEvNT_6ParamsE --------------------------
	.section	.text._ZN7cutlass13device_kernelIN5flash11enable_sm90INS1_16FlashAttnFwdSm90INS1_25CollectiveMainloopFwdSm90ILi2EN4cute5tupleIJNS5_1CILi1EEES8_S8_EEENS6_IJNS7_ILi128EEENS7_ILi160EEESA_EEELi128ENS_12float_e4m3_tEfNS_4arch4Sm90ELb0ELb0ELb0ELb1ELb1ELb0ELb0ELb1ELb1ELb1ELb1ELb0EEENS1_21CollectiveEpilogueFwdINS6_IJSA_SA_SB_EEES9_NS_10bfloat16_tESF_Li256ELb1ELb1ELb1ELb1EEENS1_36VarlenDynamicPersistentTileSchedulerILi128ELi160ELi256ELi128ELb1ELb1ELb1ELb0ELb1ELb1EEEEEEEEEvNT_6ParamsE,"ax",@progbits
	.align	128
.text._ZN7cutlass13device_kernelIN5flash11enable_sm90INS1_16FlashAttnFwdSm90INS1_25CollectiveMainloopFwdSm90ILi2EN4cute5tupleIJNS5_1CILi1EEES8_S8_EEENS6_IJNS7_ILi128EEENS7_ILi160EEESA_EEELi128ENS_12float_e4m3_tEfNS_4arch4Sm90ELb0ELb0ELb0ELb1ELb1ELb0ELb0ELb1ELb1ELb1ELb1ELb0EEENS1_21CollectiveEpilogueFwdINS6_IJSA_SA_SB_EEES9_NS_10bfloat16_tESF_Li256ELb1ELb1ELb1ELb1EEENS1_36VarlenDynamicPersistentTileSchedulerILi128ELi160ELi256ELi128ELb1ELb1ELb1ELb0ELb1ELb1EEEEEEEEEvNT_6ParamsE:
        .type           _ZN7cutlass13device_kernelIN5flash11enable_sm90INS1_16FlashAttnFwdSm90INS1_25CollectiveMainloopFwdSm90ILi2EN4cute5tupleIJNS5_1CILi1EEES8_S8_EEENS6_IJNS7_ILi128EEENS7_ILi160EEESA_EEELi128ENS_12float_e4m3_tEfNS_4arch4Sm90ELb0ELb0ELb0ELb1ELb1ELb0ELb0ELb1ELb1ELb1ELb1ELb0EEENS1_21CollectiveEpilogueFwdINS6_IJSA_SA_SB_EEES9_NS_10bfloat16_tESF_Li256ELb1ELb1ELb1ELb1EEENS1_36VarlenDynamicPersistentTileSchedulerILi128ELi160ELi256ELi128ELb1ELb1ELb1ELb0ELb1ELb1EEEEEEEEEvNT_6ParamsE,@function
        .size           _ZN7cutlass13device_kernelIN5flash11enable_sm90INS1_16FlashAttnFwdSm90INS1_25CollectiveMainloopFwdSm90ILi2EN4cute5tupleIJNS5_1CILi1EEES8_S8_EEENS6_IJNS7_ILi128EEENS7_ILi160EEESA_EEELi128ENS_12float_e4m3_tEfNS_4arch4Sm90ELb0ELb0ELb0ELb1ELb1ELb0ELb0ELb1ELb1ELb1ELb1ELb0EEENS1_21CollectiveEpilogueFwdINS6_IJSA_SA_SB_EEES9_NS_10bfloat16_tESF_Li256ELb1ELb1ELb1ELb1EEENS1_36VarlenDynamicPersistentTileSchedulerILi128ELi160ELi256ELi128ELb1ELb1ELb1ELb0ELb1ELb1EEEEEEEEEvNT_6ParamsE,(.L_x_64 - _ZN7cutlass13device_kernelIN5flash11enable_sm90INS1_16FlashAttnFwdSm90INS1_25CollectiveMainloopFwdSm90ILi2EN4cute5tupleIJNS5_1CILi1EEES8_S8_EEENS6_IJNS7_ILi128EEENS7_ILi160EEESA_EEELi128ENS_12float_e4m3_tEfNS_4arch4Sm90ELb0ELb0ELb0ELb1ELb1ELb0ELb0ELb1ELb1ELb1ELb1ELb0EEENS1_21CollectiveEpilogueFwdINS6_IJSA_SA_SB_EEES9_NS_10bfloat16_tESF_Li256ELb1ELb1ELb1ELb1EEENS1_36VarlenDynamicPersistentTileSchedulerILi128ELi160ELi256ELi128ELb1ELb1ELb1ELb0ELb1ELb1EEEEEEEEEvNT_6ParamsE)
        .other          _ZN7cutlass13device_kernelIN5flash11enable_sm90INS1_16FlashAttnFwdSm90INS1_25CollectiveMainloopFwdSm90ILi2EN4cute5tupleIJNS5_1CILi1EEES8_S8_EEENS6_IJNS7_ILi128EEENS7_ILi160EEESA_EEELi128ENS_12float_e4m3_tEfNS_4arch4Sm90ELb0ELb0ELb0ELb1ELb1ELb0ELb0ELb1ELb1ELb1ELb1ELb0EEENS1_21CollectiveEpilogueFwdINS6_IJSA_SA_SB_EEES9_NS_10bfloat16_tESF_Li256ELb1ELb1ELb1ELb1EEENS1_36VarlenDynamicPersistentTileSchedulerILi128ELi160ELi256ELi128ELb1ELb1ELb1ELb0ELb1ELb1EEEEEEEEEvNT_6ParamsE,@"STO_CUDA_ENTRY STV_DEFAULT"
_ZN7cutlass13device_kernelIN5flash11enable_sm90INS1_16FlashAttnFwdSm90INS1_25CollectiveMainloopFwdSm90ILi2EN4cute5tupleIJNS5_1CILi1EEES8_S8_EEENS6_IJNS7_ILi128EEENS7_ILi160EEESA_EEELi128ENS_12float_e4m3_tEfNS_4arch4Sm90ELb0ELb0ELb0ELb1ELb1ELb0ELb0ELb1ELb1ELb1ELb1ELb0EEENS1_21CollectiveEpilogueFwdINS6_IJSA_SA_SB_EEES9_NS_10bfloat16_tESF_Li256ELb1ELb1ELb1ELb1EEENS1_36VarlenDynamicPersistentTileSchedulerILi128ELi160ELi256ELi128ELb1ELb1ELb1ELb0ELb1ELb1EEEEEEEEEvNT_6ParamsE:
[----:B------:R-:W-:Y:S01]  /*0000*/  LDC R1, c[0x0][0x37c] ;  /* 0x0000df00ff017b82 */ /* 0x000fe20000000800 */
[----:B------:R-:W-:Y:S05]  /*0010*/  EXIT ;  /* 0x000000000000794d */ /* 0x000fea0003800000 */
.L_x_19:
        /* <DEDUP_REMOVED lines=14> */
.L_x_64:


//--------------------- .text._ZN7cutlass13device_kernelIN5flash11enable_sm90INS1_16FlashAttnFwdSm90INS1_25CollectiveMainloopFwdSm90ILi2EN4cute5tupleIJNS5_1CILi1EEES8_S8_EEENS6_IJNS7_ILi128EEENS7_ILi160EEESA_EEELi128ENS_12float_e4m3_tEfNS_4arch4Sm90ELb0ELb0ELb0ELb1ELb1ELb1ELb0ELb1ELb1ELb1ELb1ELb0EEENS1_21CollectiveEpilogueFwdINS6_IJSA_SA_SB_EEES9_NS_10bfloat16_tESF_Li256ELb1ELb1ELb1ELb1EEENS1_36VarlenDynamicPersistentTileSchedulerILi128ELi160ELi256ELi128ELb1ELb1ELb1ELb0ELb1ELb1EEEEEEEEEvNT_6ParamsE --------------------------
	.section	.text._ZN7cutlass13device_kernelIN5flash11enable_sm90INS1_16FlashAttnFwdSm90INS1_25CollectiveMainloopFwdSm90ILi2EN4cute5tupleIJNS5_1CILi1EEES8_S8_EEENS6_IJNS7_ILi128EEENS7_ILi160EEESA_EEELi128ENS_12float_e4m3_tEfNS_4arch4Sm90ELb0ELb0ELb0ELb1ELb1ELb1ELb0ELb1ELb1ELb1ELb1ELb0EEENS1_21CollectiveEpilogueFwdINS6_IJSA_SA_SB_EEES9_NS_10bfloat16_tESF_Li256ELb1ELb1ELb1ELb1EEENS1_36VarlenDynamicPersistentTileSchedulerILi128ELi160ELi256ELi128ELb1ELb1ELb1ELb0ELb1ELb1EEEEEEEEEvNT_6ParamsE,"ax",@progbits
	.align	128
.text._ZN7cutlass13device_kernelIN5flash11enable_sm90INS1_16FlashAttnFwdSm90INS1_25CollectiveMainloopFwdSm90ILi2EN4cute5tupleIJNS5_1CILi1EEES8_S8_EEENS6_IJNS7_ILi128EEENS7_ILi160EEESA_EEELi128ENS_12float_e4m3_tEfNS_4arch4Sm90ELb0ELb0ELb0ELb1ELb1ELb1ELb0ELb1ELb1ELb1ELb1ELb0EEENS1_21CollectiveEpilogueFwdINS6_IJSA_SA_SB_EEES9_NS_10bfloat16_tESF_Li256ELb1ELb1ELb1ELb1EEENS1_36VarlenDynamicPersistentTileSchedulerILi128ELi160ELi256ELi128ELb1ELb1ELb1ELb0ELb1ELb1EEEEEEEEEvNT_6ParamsE:
        .type           _ZN7cutlass13device_kernelIN5flash11enable_sm90INS1_16FlashAttnFwdSm90INS1_25CollectiveMainloopFwdSm90ILi2EN4cute5tupleIJNS5_1CILi1EEES8_S8_EEENS6_IJNS7_ILi128EEENS7_ILi160EEESA_EEELi128ENS_12float_e4m3_tEfNS_4arch4Sm90ELb0ELb0ELb0ELb1ELb1ELb1ELb0ELb1ELb1ELb1ELb1ELb0EEENS1_21CollectiveEpilogueFwdINS6_IJSA_SA_SB_EEES9_NS_10bfloat16_tESF_Li256ELb1ELb1ELb1ELb1EEENS1_36VarlenDynamicPersistentTileSchedulerILi128ELi160ELi256ELi128ELb1ELb1ELb1ELb0ELb1ELb1EEEEEEEEEvNT_6ParamsE,@function
        .size           _ZN7cutlass13device_kernelIN5flash11enable_sm90INS1_16FlashAttnFwdSm90INS1_25CollectiveMainloopFwdSm90ILi2EN4cute5tupleIJNS5_1CILi1EEES8_S8_EEENS6_IJNS7_ILi128EEENS7_ILi160EEESA_EEELi128ENS_12float_e4m3_tEfNS_4arch4Sm90ELb0ELb0ELb0ELb1ELb1ELb1ELb0ELb1ELb1ELb1ELb1ELb0EEENS1_21CollectiveEpilogueFwdINS6_IJSA_SA_SB_EEES9_NS_10bfloat16_tESF_Li256ELb1ELb1ELb1ELb1EEENS1_36VarlenDynamicPersistentTileSchedulerILi128ELi160ELi256ELi128ELb1ELb1ELb1ELb0ELb1ELb1EEEEEEEEEvNT_6ParamsE,(.L_x_65 - _ZN7cutlass13device_kernelIN5flash11enable_sm90INS1_16FlashAttnFwdSm90INS1_25CollectiveMainloopFwdSm90ILi2EN4cute5tupleIJNS5_1CILi1EEES8_S8_EEENS6_IJNS7_ILi128EEENS7_ILi160EEESA_EEELi128ENS_12float_e4m3_tEfNS_4arch4Sm90ELb0ELb0ELb0ELb1ELb1ELb1ELb0ELb1ELb1ELb1ELb1ELb0EEENS1_21CollectiveEpilogueFwdINS6_IJSA_SA_SB_EEES9_NS_10bfloat16_tESF_Li256ELb1ELb1ELb1ELb1EEENS1_36VarlenDynamicPersistentTileSchedulerILi128ELi160ELi256ELi128ELb1ELb1ELb1ELb0ELb1ELb1EEEEEEEEEvNT_6ParamsE)
        .other          _ZN7cutlass13device_kernelIN5flash11enable_sm90INS1_16FlashAttnFwdSm90INS1_25CollectiveMainloopFwdSm90ILi2EN4cute5tupleIJNS5_1CILi1EEES8_S8_EEENS6_IJNS7_ILi128EEENS7_ILi160EEESA_EEELi128ENS_12float_e4m3_tEfNS_4arch4Sm90ELb0ELb0ELb0ELb1ELb1ELb1ELb0ELb1ELb1ELb1ELb1ELb0EEENS1_21CollectiveEpilogueFwdINS6_IJSA_SA_SB_EEES9_NS_10bfloat16_tESF_Li256ELb1ELb1ELb1ELb1EEENS1_36VarlenDynamicPersistentTileSchedulerILi128ELi160ELi256ELi128ELb1ELb1ELb1ELb0ELb1ELb1EEEEEEEEEvNT_6ParamsE,@"STO_CUDA_ENTRY STV_DEFAULT"
_ZN7cutlass13device_kernelIN5flash11enable_sm90INS1_16FlashAttnFwdSm90INS1_25CollectiveMainloopFwdSm90ILi2EN4cute5tupleIJNS5_1CILi1EEES8_S8_EEENS6_IJNS7_ILi128EEENS7_ILi160EEESA_EEELi128ENS_12float_e4m3_tEfNS_4arch4Sm90ELb0ELb0ELb0ELb1ELb1ELb1ELb0ELb1ELb1ELb1ELb1ELb0EEENS1_21CollectiveEpilogueFwdINS6_IJSA_SA_SB_EEES9_NS_10bfloat16_tESF_Li256ELb1ELb1ELb1ELb1EEENS1_36VarlenDynamicPersistentTileSchedulerILi128ELi160ELi256ELi128ELb1ELb1ELb1ELb0ELb1ELb1EEEEEEEEEvNT_6ParamsE:
[----:B------:R-:W-:Y:S01]  /*0000*/  LDC R1, c[0x0][0x37c] ;  /* 0x0000df00ff017b82 */ /* 0x000fe20000000800 */
[----:B------:R-:W-:Y:S05]  /*0010*/  EXIT ;  /* 0x000000000000794d */ /* 0x000fea0003800000 */
.L_x_20:
        /* <DEDUP_REMOVED lines=14> */
.L_x_65:


//--------------------- .text._ZN7cutlass13device_kernelIN5flash11enable_sm90INS1_16FlashAttnFwdSm90INS1_25CollectiveMainloopFwdSm90ILi2EN4cute5tupleIJNS5_1CILi1EEES8_S8_EEENS6_IJNS7_ILi128EEENS7_ILi160EEESA_EEELi128ENS_12float_e4m3_tEfNS_4arch4Sm90ELb0ELb1ELb0ELb0ELb1ELb0ELb0ELb1ELb1ELb1ELb1ELb0EEENS1_21CollectiveEpilogueFwdINS6_IJSA_SA_SB_EEES9_NS_10bfloat16_tESF_Li256ELb0ELb1ELb1ELb1EEENS1_19SingleTileSchedulerILb0ELb1ELb1ELi128EEEEEEEEEvNT_6ParamsE --------------------------
	.section	.text._ZN7cutlass13device_kernelIN5flash11enable_sm90INS1_16FlashAttnFwdSm90INS1_25CollectiveMainloopFwdSm90ILi2EN4cute5tupleIJNS5_1CILi1EEES8_S8_EEENS6_IJNS7_ILi128EEENS7_ILi160EEESA_EEELi128ENS_12float_e4m3_tEfNS_4arch4Sm90ELb0ELb1ELb0ELb0ELb1ELb0ELb0ELb1ELb1ELb1ELb1ELb0EEENS1_21CollectiveEpilogueFwdINS6_IJSA_SA_SB_EEES9_NS_10bfloat16_tESF_Li256ELb0ELb1ELb1ELb1EEENS1_19SingleTileSchedulerILb0ELb1ELb1ELi128EEEEEEEEEvNT_6ParamsE,"ax",@progbits
	.align	128
.text._ZN7cutlass13device_kernelIN5flash11enable_sm90INS1_16FlashAttnFwdSm90INS1_25CollectiveMainloopFwdSm90ILi2EN4cute5tupleIJNS5_1CILi1EEES8_S8_EEENS6_IJNS7_ILi128EEENS7_ILi160EEESA_EEELi128ENS_12float_e4m3_tEfNS_4arch4Sm90ELb0ELb1ELb0ELb0ELb1ELb0ELb0ELb1ELb1ELb1ELb1ELb0EEENS1_21CollectiveEpilogueFwdINS6_IJSA_SA_SB_EEES9_NS_10bfloat16_tESF_Li256ELb0ELb1ELb1ELb1EEENS1_19SingleTileSchedulerILb0ELb1ELb1ELi128EEEEEEEEEvNT_6ParamsE:
        .type           _ZN7cutlass13device_kernelIN5flash11enable_sm90INS1_16FlashAttnFwdSm90INS1_25CollectiveMainloopFwdSm90ILi2EN4cute5tupleIJNS5_1CILi1EEES8_S8_EEENS6_IJNS7_ILi128EEENS7_ILi160EEESA_EEELi128ENS_12float_e4m3_tEfNS_4arch4Sm90ELb0ELb1ELb0ELb0ELb1ELb0ELb0ELb1ELb1ELb1ELb1ELb0EEENS1_21CollectiveEpilogueFwdINS6_IJSA_SA_SB_EEES9_NS_10bfloat16_tESF_Li256ELb0ELb1ELb1ELb1EEENS1_19SingleTileSchedulerILb0ELb1ELb1ELi128EEEEEEEEEvNT_6ParamsE,@function
        .size           _ZN7cutlass13device_kernelIN5flash11enable_sm90INS1_16FlashAttnFwdSm90INS1_25CollectiveMainloopFwdSm90ILi2EN4cute5tupleIJNS5_1CILi1EEES8_S8_EEENS6_IJNS7_ILi128EEENS7_ILi160EEESA_EEELi128ENS_12float_e4m3_tEfNS_4arch4Sm90ELb0ELb1ELb0ELb0ELb1ELb0ELb0ELb1ELb1ELb1ELb1ELb0EEENS1_21CollectiveEpilogueFwdINS6_IJSA_SA_SB_EEES9_NS_10bfloat16_tESF_Li256ELb0ELb1ELb1ELb1EEENS1_19SingleTileSchedulerILb0ELb1ELb1ELi128EEEEEEEEEvNT_6ParamsE,(.L_x_66 - _ZN7cutlass13device_kernelIN5flash11enable_sm90INS1_16FlashAttnFwdSm90INS1_25CollectiveMainloopFwdSm90ILi2EN4cute5tupleIJNS5_1CILi1EEES8_S8_EEENS6_IJNS7_ILi128EEENS7_ILi160EEESA_EEELi128ENS_12float_e4m3_tEfNS_4arch4Sm90ELb0ELb1ELb0ELb0ELb1ELb0ELb0ELb1ELb1ELb1ELb1ELb0EEENS1_21CollectiveEpilogueFwdINS6_IJSA_SA_SB_EEES9_NS_10bfloat16_tESF_Li256ELb0ELb1ELb1ELb1EEENS1_19SingleTileSchedulerILb0ELb1ELb1ELi128EEEEEEEEEvNT_6ParamsE)
        .other          _ZN7cutlass13device_kernelIN5flash11enable_sm90INS1_16FlashAttnFwdSm90INS1_25CollectiveMainloopFwdSm90ILi2EN4cute5tupleIJNS5_1CILi1EEES8_S8_EEENS6_IJNS7_ILi128EEENS7_ILi160EEESA_EEELi128ENS_12float_e4m3_tEfNS_4arch4Sm90ELb0ELb1ELb0ELb0ELb1ELb0ELb0ELb1ELb1ELb1ELb1ELb0EEENS1_21CollectiveEpilogueFwdINS6_IJSA_SA_SB_EEES9_NS_10bfloat16_tESF_Li256ELb0ELb1ELb1ELb1EEENS1_19SingleTileSchedulerILb0ELb1ELb1ELi128EEEEEEEEEvNT_6ParamsE,@"STO_CUDA_ENTRY STV_DEFAULT"
_ZN7cutlass13device_kernelIN5flash11enable_sm90INS1_16FlashAttnFwdSm90INS1_25CollectiveMainloopFwdSm90ILi2EN4cute5tupleIJNS5_1CILi1EEES8_S8_EEENS6_IJNS7_ILi128EEENS7_ILi160EEESA_EEELi128ENS_12float_e4m3_tEfNS_4arch4Sm90ELb0ELb1ELb0ELb0ELb1ELb0ELb0ELb1ELb1ELb1ELb1ELb0EEENS1_21CollectiveEpilogueFwdINS6_IJSA_SA_SB_EEES9_NS_10bfloat16_tESF_Li256ELb0ELb1ELb1ELb1EEENS1_19SingleTileSchedulerILb0ELb1ELb1ELi128EEEEEEEEEvNT_6ParamsE:
[----:B------:R-:W-:Y:S01]  /*0000*/  LDC R1, c[0x0][0x37c] ;  /* 0x0000df00ff017b82 */ /* 0x000fe20000000800 */
[----:B------:R-:W-:Y:S05]  /*0010*/  EXIT ;  /* 0x000000000000794d */ /* 0x000fea0003800000 */
.L_x_21:
        /* <DEDUP_REMOVED lines=14> */
.L_x_66:


//--------------------- .text._ZN7cutlass13device_kernelIN5flash11enable_sm90INS1_16FlashAttnFwdSm90INS1_25CollectiveMainloopFwdSm90ILi2EN4cute5tupleIJNS5_1CILi1EEES8_S8_EEENS6_IJNS7_ILi128EEENS7_ILi160EEESA_EEELi128ENS_12float_e4m3_tEfNS_4arch4Sm90ELb0ELb1ELb0ELb1ELb1ELb0ELb0ELb1ELb1ELb1ELb1ELb0EEENS1_21CollectiveEpilogueFwdINS6_IJSA_SA_SB_EEES9_NS_10bfloat16_tESF_Li256ELb1ELb1ELb1ELb1EEENS1_36VarlenDynamicPersistentTileSchedulerILi128ELi160ELi256ELi128ELb1ELb1ELb1ELb1ELb0ELb1EEEEEEEEEvNT_6ParamsE --------------------------
	.section	.text._ZN7cutlass13device_kernelIN5flash11enable_sm90INS1_16FlashAttnFwdSm90INS1_25CollectiveMainloopFwdSm90ILi2EN4cute5tupleIJNS5_1CILi1EEES8_S8_EEENS6_IJNS7_ILi128EEENS7_ILi160EEESA_EEELi128ENS_12float_e4m3_tEfNS_4arch4Sm90ELb0ELb1ELb0ELb1ELb1ELb0ELb0ELb1ELb1ELb1ELb1ELb0EEENS1_21CollectiveEpilogueFwdINS6_IJSA_SA_SB_EEES9_NS_10bfloat16_tESF_Li256ELb1ELb1ELb1ELb1EEENS1_36VarlenDynamicPersistentTileSchedulerILi128ELi160ELi256ELi128ELb1ELb1ELb1ELb1ELb0ELb1EEEEEEEEEvNT_6ParamsE,"ax",@progbits
	.align	128
.text._ZN7cutlass13device_kernelIN5flash11enable_sm90INS1_16FlashAttnFwdSm90INS1_25CollectiveMainloopFwdSm90ILi2EN4cute5tupleIJNS5_1CILi1EEES8_S8_EEENS6_IJNS7_ILi128EEENS7_ILi160EEESA_EEELi128ENS_12float_e4m3_tEfNS_4arch4Sm90ELb0ELb1ELb0ELb1ELb1ELb0ELb0ELb1ELb1ELb1ELb1ELb0EEENS1_21CollectiveEpilogueFwdINS6_IJSA_SA_SB_EEES9_NS_10bfloat16_tESF_Li256ELb1ELb1ELb1ELb1EEENS1_36VarlenDynamicPersistentTileSchedulerILi128ELi160ELi256ELi128ELb1ELb1ELb1ELb1ELb0ELb1EEEEEEEEEvNT_6ParamsE:
        .type           _ZN7cutlass13device_kernelIN5flash11enable_sm90INS1_16FlashAttnFwdSm90INS1_25CollectiveMainloopFwdSm90ILi2EN4cute5tupleIJNS5_1CILi1EEES8_S8_EEENS6_IJNS7_ILi128EEENS7_ILi160EEESA_EEELi128ENS_12float_e4m3_tEfNS_4arch4Sm90ELb0ELb1ELb0ELb1ELb1ELb0ELb0ELb1ELb1ELb1ELb1ELb0EEENS1_21CollectiveEpilogueFwdINS6_IJSA_SA_SB_EEES9_NS_10bfloat16_tESF_Li256ELb1ELb1ELb1ELb1EEENS1_36VarlenDynamicPersistentTileSchedulerILi128ELi160ELi256ELi128ELb1ELb1ELb1ELb1ELb0ELb1EEEEEEEEEvNT_6ParamsE,@function
        .size           _ZN7cutlass13device_kernelIN5flash11enable_sm90INS1_16FlashAttnFwdSm90INS1_25CollectiveMainloopFwdSm90ILi2EN4cute5tupleIJNS5_1CILi1EEES8_S8_EEENS6_IJNS7_ILi128EEENS7_ILi160EEESA_EEELi128ENS_12float_e4m3_tEfNS_4arch4Sm90ELb0ELb1ELb0ELb1ELb1ELb0ELb0ELb1ELb1ELb1ELb1ELb0EEENS1_21CollectiveEpilogueFwdINS6_IJSA_SA_SB_EEES9_NS_10bfloat16_tESF_Li256ELb1ELb1ELb1ELb1EEENS1_36VarlenDynamicPersistentTileSchedulerILi128ELi160ELi256ELi128ELb1ELb1ELb1ELb1ELb0ELb1EEEEEEEEEvNT_6ParamsE,(.L_x_67 - _ZN7cutlass13device_kernelIN5flash11enable_sm90INS1_16FlashAttnFwdSm90INS1_25CollectiveMainloopFwdSm90ILi2EN4cute5tupleIJNS5_1CILi1EEES8_S8_EEENS6_IJNS7_ILi128EEENS7_ILi160EEESA_EEELi128ENS_12float_e4m3_tEfNS_4arch4Sm90ELb0ELb1ELb0ELb1ELb1ELb0ELb0ELb1ELb1ELb1ELb1ELb0EEENS1_21CollectiveEpilogueFwdINS6_IJSA_SA_SB_EEES9_NS_10bfloat16_tESF_Li256ELb1ELb1ELb1ELb1EEENS1_36VarlenDynamicPersistentTileSchedulerILi128ELi160ELi256ELi128ELb1ELb1ELb1ELb1ELb0ELb1EEEEEEEEEvNT_6ParamsE)
        .other          _ZN7cutlass13device_kernelIN5flash11enable_sm90INS1_16FlashAttnFwdSm90INS1_25CollectiveMainloopFwdSm90ILi2EN4cute5tupleIJNS5_1CILi1EEES8_S8_EEENS6_IJNS7_ILi128EEENS7_ILi160EEESA_EEELi128ENS_12float_e4m3_tEfNS_4arch4Sm90ELb0ELb1ELb0ELb1ELb1ELb0ELb0ELb1ELb1ELb1ELb1ELb0EEENS1_21CollectiveEpilogueFwdINS6_IJSA_SA_SB_EEES9_NS_10bfloat16_tESF_Li256ELb1ELb1ELb1ELb1EEENS1_36VarlenDynamicPersistentTileSchedulerILi128ELi160ELi256ELi128ELb1ELb1ELb1ELb1ELb0ELb1EEEEEEEEEvNT_6ParamsE,@"STO_CUDA_ENTRY STV_DEFAULT"
_ZN7cutlass13device_kernelIN5flash11enable_sm90INS1_16FlashAttnFwdSm90INS1_25CollectiveMainloopFwdSm90ILi2EN4cute5tupleIJNS5_1CILi1EEES8_S8_EEENS6_IJNS7_ILi128EEENS7_ILi160EEESA_EEELi128ENS_12float_e4m3_tEfNS_4arch4Sm90ELb0ELb1ELb0ELb1ELb1ELb0ELb0ELb1ELb1ELb1ELb1ELb0EEENS1_21CollectiveEpilogueFwdINS6_IJSA_SA_SB_EEES9_NS_10bfloat16_tESF_Li256ELb1ELb1ELb1ELb1EEENS1_36VarlenDynamicPersistentTileSchedulerILi128ELi160ELi256ELi128ELb1ELb1ELb1ELb1ELb0ELb1EEEEEEEEEvNT_6ParamsE:
[----:B------:R-:W-:Y:S01]  /*0000*/  LDC R1, c[0x0][0x37c] ;  /* 0x0000df00ff017b82 */ /* 0x000fe20000000800 */
[----:B------:R-:W-:Y:S05]  /*0010*/  EXIT ;  /* 0x000000000000794d */ /* 0x000fea0003800000 */
.L_x_22:
        /* <DEDUP_REMOVED lines=14> */
.L_x_67:


//--------------------- .text._ZN7cutlass13device_kernelIN5flash11enable_sm90INS1_16FlashAttnFwdSm90INS1_25CollectiveMainloopFwdSm90ILi2EN4cute5tupleIJNS5_1CILi1EEES8_S8_EEENS6_IJNS7_ILi128EEENS7_ILi160EEESA_EEELi128ENS_12float_e4m3_tEfNS_4arch4Sm90ELb0ELb1ELb0ELb1ELb1ELb1ELb0ELb1ELb1ELb1ELb1ELb0EEENS1_21CollectiveEpilogueFwdINS6_IJSA_SA_SB_EEES9_NS_10bfloat16_tESF_Li256ELb1ELb1ELb1ELb1EEENS1_36VarlenDynamicPersistentTileSchedulerILi128ELi160ELi256ELi128ELb1ELb1ELb1ELb1ELb0ELb1EEEEEEEEEvNT_6ParamsE --------------------------
	.section	.text._ZN7cutlass13device_kernelIN5flash11enable_sm90INS1_16FlashAttnFwdSm90INS1_25CollectiveMainloopFwdSm90ILi2EN4cute5tupleIJNS5_1CILi1EEES8_S8_EEENS6_IJNS7_ILi128EEENS7_ILi160EEESA_EEELi128ENS_12float_e4m3_tEfNS_4arch4Sm90ELb0ELb1ELb0ELb1ELb1ELb1ELb0ELb1ELb1ELb1ELb1ELb0EEENS1_21CollectiveEpilogueFwdINS6_IJSA_SA_SB_EEES9_NS_10bfloat16_tESF_Li256ELb1ELb1ELb1ELb1EEENS1_36VarlenDynamicPersistentTileSchedulerILi128ELi160ELi256ELi128ELb1ELb1ELb1ELb1ELb0ELb1EEEEEEEEEvNT_6ParamsE,"ax",@progbits
	.align	128
.text._ZN7cutlass13device_kernelIN5flash11enable_sm90INS1_16FlashAttnFwdSm90INS1_25CollectiveMainloopFwdSm90ILi2EN4cute5tupleIJNS5_1CILi1EEES8_S8_EEENS6_IJNS7_ILi128EEENS7_ILi160EEESA_EEELi128ENS_12float_e4m3_tEfNS_4arch4Sm90ELb0ELb1ELb0ELb1ELb1ELb1ELb0ELb1ELb1ELb1ELb1ELb0EEENS1_21CollectiveEpilogueFwdINS6_IJSA_SA_SB_EEES9_NS_10bfloat16_tESF_Li256ELb1ELb1ELb1ELb1EEENS1_36VarlenDynamicPersistentTileSchedulerILi128ELi160ELi256ELi128ELb1ELb1ELb1ELb1ELb0ELb1EEEEEEEEEvNT_6ParamsE:
        .type           _ZN7cutlass13device_kernelIN5flash11enable_sm90INS1_16FlashAttnFwdSm90INS1_25CollectiveMainloopFwdSm90ILi2EN4cute5tupleIJNS5_1CILi1EEES8_S8_EEENS6_IJNS7_ILi128EEENS7_ILi160EEESA_EEELi128ENS_12float_e4m3_tEfNS_4arch4Sm90ELb0ELb1ELb0ELb1ELb1ELb1ELb0ELb1ELb1ELb1ELb1ELb0EEENS1_21CollectiveEpilogueFwdINS6_IJSA_SA_SB_EEES9_NS_10bfloat16_tESF_Li256ELb1ELb1ELb1ELb1EEENS1_36VarlenDynamicPersistentTileSchedulerILi128ELi160ELi256ELi128ELb1ELb1ELb1ELb1ELb0ELb1EEEEEEEEEvNT_6ParamsE,@function
        .size           _ZN7cutlass13device_kernelIN5flash11enable_sm90INS1_16FlashAttnFwdSm90INS1_25CollectiveMainloopFwdSm90ILi2EN4cute5tupleIJNS5_1CILi1EEES8_S8_EEENS6_IJNS7_ILi128EEENS7_ILi160EEESA_EEELi128ENS_12float_e4m3_tEfNS_4arch4Sm90ELb0ELb1ELb0ELb1ELb1ELb1ELb0ELb1ELb1ELb1ELb1ELb0EEENS1_21CollectiveEpilogueFwdINS6_IJSA_SA_SB_EEES9_NS_10bfloat16_tESF_Li256ELb1ELb1ELb1ELb1EEENS1_36VarlenDynamicPersistentTileSchedulerILi128ELi160ELi256ELi128ELb1ELb1ELb1ELb1ELb0ELb1EEEEEEEEEvNT_6ParamsE,(.L_x_68 - _ZN7cutlass13device_kernelIN5flash11enable_sm90INS1_16FlashAttnFwdSm90INS1_25CollectiveMainloopFwdSm90ILi2EN4cute5tupleIJNS5_1CILi1EEES8_S8_EEENS6_IJNS7_ILi128EEENS7_ILi160EEESA_EEELi128ENS_12float_e4m3_tEfNS_4arch4Sm90ELb0ELb1ELb0ELb1ELb1ELb1ELb0ELb1ELb1ELb1ELb1ELb0EEENS1_21CollectiveEpilogueFwdINS6_IJSA_SA_SB_EEES9_NS_10bfloat16_tESF_Li256ELb1ELb1ELb1ELb1EEENS1_36VarlenDynamicPersistentTileSchedulerILi128ELi160ELi256ELi128ELb1ELb1ELb1ELb1ELb0ELb1EEEEEEEEEvNT_6ParamsE)
        .other          _ZN7cutlass13device_kernelIN5flash11enable_sm90INS1_16FlashAttnFwdSm90INS1_25CollectiveMainloopFwdSm90ILi2EN4cute5tupleIJNS5_1CILi1EEES8_S8_EEENS6_IJNS7_ILi128EEENS7_ILi160EEESA_EEELi128ENS_12float_e4m3_tEfNS_4arch4Sm90ELb0ELb1ELb0ELb1ELb1ELb1ELb0ELb1ELb1ELb1ELb1ELb0EEENS1_21CollectiveEpilogueFwdINS6_IJSA_SA_SB_EEES9_NS_10bfloat16_tESF_Li256ELb1ELb1ELb1ELb1EEENS1_36VarlenDynamicPersistentTileSchedulerILi128ELi160ELi256ELi128ELb1ELb1ELb1ELb1ELb0ELb1EEEEEEEEEvNT_6ParamsE,@"STO_CUDA_ENTRY STV_DEFAULT"
_ZN7cutlass13device_kernelIN5flash11enable_sm90INS1_16FlashAttnFwdSm90INS1_25CollectiveMainloopFwdSm90ILi2EN4cute5tupleIJNS5_1CILi1EEES8_S8_EEENS6_IJNS7_ILi128EEENS7_ILi160EEESA_EEELi128ENS_12float_e4m3_tEfNS_4arch4Sm90ELb0ELb1ELb0ELb1ELb1ELb1ELb0ELb1ELb1ELb1ELb1ELb0EEENS1_21CollectiveEpilogueFwdINS6_IJSA_SA_SB_EEES9_NS_10bfloat16_tESF_Li256ELb1ELb1ELb1ELb1EEENS1_36VarlenDynamicPersistentTileSchedulerILi128ELi160ELi256ELi128ELb1ELb1ELb1ELb1ELb0ELb1EEEEEEEEEvNT_6ParamsE:
[----:B------:R-:W-:Y:S01]  /*0000*/  LDC R1, c[0x0][0x37c] ;  /* 0x0000df00ff017b82 */ /* 0x000fe20000000800 */
[----:B------:R-:W-:Y:S05]  /*0010*/  EXIT ;  /* 0x000000000000794d */ /* 0x000fea0003800000 */
.L_x_23:
        /* <DEDUP_REMOVED lines=14> */
.L_x_68:


//--------------------- .text._ZN7cutlass13device_kernelIN5flash11enable_sm90INS1_16FlashAttnFwdSm90INS1_25CollectiveMainloopFwdSm90ILi2EN4cute5tupleIJNS5_1CILi1EEES8_S8_EEENS6_IJNS7_ILi128EEENS7_ILi160EEESA_EEELi128ENS_12float_e4m3_tEfNS_4arch4Sm90ELb1ELb0ELb0ELb0ELb1ELb0ELb0ELb1ELb1ELb1ELb1ELb0EEENS1_21CollectiveEpilogueFwdINS6_IJSA_SA_SB_EEES9_NS_10bfloat16_tESF_Li256ELb0ELb1ELb1ELb1EEENS1_19SingleTileSchedulerILb0ELb1ELb1ELi128EEEEEEEEEvNT_6ParamsE --------------------------
	.section	.text._ZN7cutlass13device_kernelIN5flash11enable_sm90INS1_16FlashAttnFwdSm90INS1_25CollectiveMainloopFwdSm90ILi2EN4cute5tupleIJNS5_1CILi1EEES8_S8_EEENS6_IJNS7_ILi128EEENS7_ILi160EEESA_EEELi128ENS_12float_e4m3_tEfNS_4arch4Sm90ELb1ELb0ELb0ELb0ELb1ELb0ELb0ELb1ELb1ELb1ELb1ELb0EEENS1_21CollectiveEpilogueFwdINS6_IJSA_SA_SB_EEES9_NS_10bfloat16_tESF_Li256ELb0ELb1ELb1ELb1EEENS1_19SingleTileSchedulerILb0ELb1ELb1ELi128EEEEEEEEEvNT_6ParamsE,"ax",@progbits
	.align	128
.text._ZN7cutlass13device_kernelIN5flash11enable_sm90INS1_16FlashAttnFwdSm90INS1_25CollectiveMainloopFwdSm90ILi2EN4cute5tupleIJNS5_1CILi1EEES8_S8_EEENS6_IJNS7_ILi128EEENS7_ILi160EEESA_EEELi128ENS_12float_e4m3_tEfNS_4arch4Sm90ELb1ELb0ELb0ELb0ELb1ELb0ELb0ELb1ELb1ELb1ELb1ELb0EEENS1_21CollectiveEpilogueFwdINS6_IJSA_SA_SB_EEES9_NS_10bfloat16_tESF_Li256ELb0ELb1ELb1ELb1EEENS1_19SingleTileSchedulerILb0ELb1ELb1ELi128EEEEEEEEEvNT_6ParamsE:
        .type           _ZN7cutlass13device_kernelIN5flash11enable_sm90INS1_16FlashAttnFwdSm90INS1_25CollectiveMainloopFwdSm90ILi2EN4cute5tupleIJNS5_1CILi1EEES8_S8_EEENS6_IJNS7_ILi128EEENS7_ILi160EEESA_EEELi128ENS_12float_e4m3_tEfNS_4arch4Sm90ELb1ELb0ELb0ELb0ELb1ELb0ELb0ELb1ELb1ELb1ELb1ELb0EEENS1_21CollectiveEpilogueFwdINS6_IJSA_SA_SB_EEES9_NS_10bfloat16_tESF_Li256ELb0ELb1ELb1ELb1EEENS1_19SingleTileSchedulerILb0ELb1ELb1ELi128EEEEEEEEEvNT_6ParamsE,@function
        .size           _ZN7cutlass13device_kernelIN5flash11enable_sm90INS1_16FlashAttnFwdSm90INS1_25CollectiveMainloopFwdSm90ILi2EN4cute5tupleIJNS5_1CILi1EEES8_S8_EEENS6_IJNS7_ILi128EEENS7_ILi160EEESA_EEELi128ENS_12float_e4m3_tEfNS_4arch4Sm90ELb1ELb0ELb0ELb0ELb1ELb0ELb0ELb1ELb1ELb1ELb1ELb0EEENS1_21CollectiveEpilogueFwdINS6_IJSA_SA_SB_EEES9_NS_10bfloat16_tESF_Li256ELb0ELb1ELb1ELb1EEENS1_19SingleTileSchedulerILb0ELb1ELb1ELi128EEEEEEEEEvNT_6ParamsE,(.L_x_69 - _ZN7cutlass13device_kernelIN5flash11enable_sm90INS1_16FlashAttnFwdSm90INS1_25CollectiveMainloopFwdSm90ILi2EN4cute5tupleIJNS5_1CILi1EEES8_S8_EEENS6_IJNS7_ILi128EEENS7_ILi160EEESA_EEELi128ENS_12float_e4m3_tEfNS_4arch4Sm90ELb1ELb0ELb0ELb0ELb1ELb0ELb0ELb1ELb1ELb1ELb1ELb0EEENS1_21CollectiveEpilogueFwdINS6_IJSA_SA_SB_EEES9_NS_10bfloat16_tESF_Li256ELb0ELb1ELb1ELb1EEENS1_19SingleTileSchedulerILb0ELb1ELb1ELi128EEEEEEEEEvNT_6ParamsE)
        .other          _ZN7cutlass13device_kernelIN5flash11enable_sm90INS1_16FlashAttnFwdSm90INS1_25CollectiveMainloopFwdSm90ILi2EN4cute5tupleIJNS5_1CILi1EEES8_S8_EEENS6_IJNS7_ILi128EEENS7_ILi160EEESA_EEELi128ENS_12float_e4m3_tEfNS_4arch4Sm90ELb1ELb0ELb0ELb0ELb1ELb0ELb0ELb1ELb1ELb1ELb1ELb0EEENS1_21CollectiveEpilogueFwdINS6_IJSA_SA_SB_EEES9_NS_10bfloat16_tESF_Li256ELb0ELb1ELb1ELb1EEENS1_19SingleTileSchedulerILb0ELb1ELb1ELi128EEEEEEEEEvNT_6ParamsE,@"STO_CUDA_ENTRY STV_DEFAULT"
_ZN7cutlass13device_kernelIN5flash11enable_sm90INS1_16FlashAttnFwdSm90INS1_25CollectiveMainloopFwdSm90ILi2EN4cute5tupleIJNS5_1CILi1EEES8_S8_EEENS6_IJNS7_ILi128EEENS7_ILi160EEESA_EEELi128ENS_12float_e4m3_tEfNS_4arch4Sm90ELb1ELb0ELb0ELb0ELb1ELb0ELb0ELb1ELb1ELb1ELb1ELb0EEENS1_21CollectiveEpilogueFwdINS6_IJSA_SA_SB_EEES9_NS_10bfloat16_tESF_Li256ELb0ELb1ELb1ELb1EEENS1_19SingleTileSchedulerILb0ELb1ELb1ELi128EEEEEEEEEvNT_6ParamsE:
[----:B------:R-:W-:Y:S01]  /*0000*/  LDC R1, c[0x0][0x37c] ;  /* 0x0000df00ff017b82 */ /* 0x000fe20000000800 */
[----:B------:R-:W-:Y:S05]  /*0010*/  EXIT ;  /* 0x000000000000794d */ /* 0x000fea0003800000 */
.L_x_24:
        /* <DEDUP_REMOVED lines=14> */
.L_x_69:


//--------------------- .text._ZN7cutlass13device_kernelIN5flash11enable_sm90INS1_16FlashAttnFwdSm90INS1_25CollectiveMainloopFwdSm90ILi2EN4cute5tupleIJNS5_1CILi1EEES8_S8_EEENS6_IJNS7_ILi128EEENS7_ILi160EEESA_EEELi128ENS_12float_e4m3_tEfNS_4arch4Sm90ELb1ELb0ELb0ELb1ELb1ELb0ELb0ELb1ELb1ELb1ELb1ELb0EEENS1_21CollectiveEpilogueFwdINS6_IJSA_SA_SB_EEES9_NS_10bfloat16_tESF_Li256ELb1ELb1ELb1ELb1EEENS1_36VarlenDynamicPersistentTileSchedulerILi128ELi160ELi256ELi128ELb1ELb1ELb1ELb1ELb1ELb1EEEEEEEEEvNT_6ParamsE --------------------------
	.section	.text._ZN7cutlass13device_kernelIN5flash11enable_sm90INS1_16FlashAttnFwdSm90INS1_25CollectiveMainloopFwdSm90ILi2EN4cute5tupleIJNS5_1CILi1EEES8_S8_EEENS6_IJNS7_ILi128EEENS7_ILi160EEESA_EEELi128ENS_12float_e4m3_tEfNS_4arch4Sm90ELb1ELb0ELb0ELb1ELb1ELb0ELb0ELb1ELb1ELb1ELb1ELb0EEENS1_21CollectiveEpilogueFwdINS6_IJSA_SA_SB_EEES9_NS_10bfloat16_tESF_Li256ELb1ELb1ELb1ELb1EEENS1_36VarlenDynamicPersistentTileSchedulerILi128ELi160ELi256ELi128ELb1ELb1ELb1ELb1ELb1ELb1EEEEEEEEEvNT_6ParamsE,"ax",@progbits
	.align	128
.text._ZN7cutlass13device_kernelIN5flash11enable_sm90INS1_16FlashAttnFwdSm90INS1_25CollectiveMainloopFwdSm90ILi2EN4cute5tupleIJNS5_1CILi1EEES8_S8_EEENS6_IJNS7_ILi128EEENS7_ILi160EEESA_EEELi128ENS_12float_e4m3_tEfNS_4arch4Sm90ELb1ELb0ELb0ELb1ELb1ELb0ELb0ELb1ELb1ELb1ELb1ELb0EEENS1_21CollectiveEpilogueFwdINS6_IJSA_SA_SB_EEES9_NS_10bfloat16_tESF_Li256ELb1ELb1ELb1ELb1EEENS1_36VarlenDynamicPersistentTileSchedulerILi128ELi160ELi256ELi128ELb1ELb1ELb1ELb1ELb1ELb1EEEEEEEEEvNT_6ParamsE:
        .type           _ZN7cutlass13device_kernelIN5flash11enable_sm90INS1_16FlashAttnFwdSm90INS1_25CollectiveMainloopFwdSm90ILi2EN4cute5tupleIJNS5_1CILi1EEES8_S8_EEENS6_IJNS7_ILi128EEENS7_ILi160EEESA_EEELi128ENS_12float_e4m3_tEfNS_4arch4Sm90ELb1ELb0ELb0ELb1ELb1ELb0ELb0ELb1ELb1ELb1ELb1ELb0EEENS1_21CollectiveEpilogueFwdINS6_IJSA_SA_SB_EEES9_NS_10bfloat16_tESF_Li256ELb1ELb1ELb1ELb1EEENS1_36VarlenDynamicPersistentTileSchedulerILi128ELi160ELi256ELi128ELb1ELb1ELb1ELb1ELb1ELb1EEEEEEEEEvNT_6ParamsE,@function
        .size           _ZN7cutlass13device_kernelIN5flash11enable_sm90INS1_16FlashAttnFwdSm90INS1_25CollectiveMainloopFwdSm90ILi2EN4cute5tupleIJNS5_1CILi1EEES8_S8_EEENS6_IJNS7_ILi128EEENS7_ILi160EEESA_EEELi128ENS_12float_e4m3_tEfNS_4arch4Sm90ELb1ELb0ELb0ELb1ELb1ELb0ELb0ELb1ELb1ELb1ELb1ELb0EEENS1_21CollectiveEpilogueFwdINS6_IJSA_SA_SB_EEES9_NS_10bfloat16_tESF_Li256ELb1ELb1ELb1ELb1EEENS1_36VarlenDynamicPersistentTileSchedulerILi128ELi160ELi256ELi128ELb1ELb1ELb1ELb1ELb1ELb1EEEEEEEEEvNT_6ParamsE,(.L_x_70 - _ZN7cutlass13device_kernelIN5flash11enable_sm90INS1_16FlashAttnFwdSm90INS1_25CollectiveMainloopFwdSm90ILi2EN4cute5tupleIJNS5_1CILi1EEES8_S8_EEENS6_IJNS7_ILi128EEENS7_ILi160EEESA_EEELi128ENS_12float_e4m3_tEfNS_4arch4Sm90ELb1ELb0ELb0ELb1ELb1ELb0ELb0ELb1ELb1ELb1ELb1ELb0EEENS1_21CollectiveEpilogueFwdINS6_IJSA_SA_SB_EEES9_NS_10bfloat16_tESF_Li256ELb1ELb1ELb1ELb1EEENS1_36VarlenDynamicPersistentTileSchedulerILi128ELi160ELi256ELi128ELb1ELb1ELb1ELb1ELb1ELb1EEEEEEEEEvNT_6ParamsE)
        .other          _ZN7cutlass13device_kernelIN5flash11enable_sm90INS1_16FlashAttnFwdSm90INS1_25CollectiveMainloopFwdSm90ILi2EN4cute5tupleIJNS5_1CILi1EEES8_S8_EEENS6_IJNS7_ILi128EEENS7_ILi160EEESA_EEELi128ENS_12float_e4m3_tEfNS_4arch4Sm90ELb1ELb0ELb0ELb1ELb1ELb0ELb0ELb1ELb1ELb1ELb1ELb0EEENS1_21CollectiveEpilogueFwdINS6_IJSA_SA_SB_EEES9_NS_10bfloat16_tESF_Li256ELb1ELb1ELb1ELb1EEENS1_36VarlenDynamicPersistentTileSchedulerILi128ELi160ELi256ELi128ELb1ELb1ELb1ELb1ELb1ELb1EEEEEEEEEvNT_6ParamsE,@"STO_CUDA_ENTRY STV_DEFAULT"
_ZN7cutlass13device_kernelIN5flash11enable_sm90INS1_16FlashAttnFwdSm90INS1_25CollectiveMainloopFwdSm90ILi2EN4cute5tupleIJNS5_1CILi1EEES8_S8_EEENS6_IJNS7_ILi128EEENS7_ILi160EEESA_EEELi128ENS_12float_e4m3_tEfNS_4arch4Sm90ELb1ELb0ELb0ELb1ELb1ELb0ELb0ELb1ELb1ELb1ELb1ELb0EEENS1_21CollectiveEpilogueFwdINS6_IJSA_SA_SB_EEES9_NS_10bfloat16_tESF_Li256ELb1ELb1ELb1ELb1EEENS1_36VarlenDynamicPersistentTileSchedulerILi128ELi160ELi256ELi128ELb1ELb1ELb1ELb1ELb1ELb1EEEEEEEEEvNT_6ParamsE:
[----:B------:R-:W-:Y:S01]  /*0000*/  LDC R1, c[0x0][0x37c] ;  /* 0x0000df00ff017b82 */ /* 0x000fe20000000800 */
[----:B------:R-:W-:Y:S05]  /*0010*/  EXIT ;  /* 0x000000000000794d */ /* 0x000fea0003800000 */
.L_x_25:
        /* <DEDUP_REMOVED lines=14> */
.L_x_70:


//--------------------- .text._ZN7cutlass13device_kernelIN5flash11enable_sm90INS1_16FlashAttnFwdSm90INS1_25CollectiveMainloopFwdSm90ILi2EN4cute5tupleIJNS5_1CILi1EEES8_S8_EEENS6_IJNS7_ILi128EEENS7_ILi160EEESA_EEELi128ENS_12float_e4m3_tEfNS_4arch4Sm90ELb1ELb0ELb0ELb1ELb1ELb1ELb0ELb1ELb1ELb1ELb1ELb0EEENS1_21CollectiveEpilogueFwdINS6_IJSA_SA_SB_EEES9_NS_10bfloat16_tESF_Li256ELb1ELb1ELb1ELb1EEENS1_36VarlenDynamicPersistentTileSchedulerILi128ELi160ELi256ELi128ELb1ELb1ELb1ELb1ELb1ELb1EEEEEEEEEvNT_6ParamsE --------------------------
	.section	.text._ZN7cutlass13device_kernelIN5flash11enable_sm90INS1_16FlashAttnFwdSm90INS1_25CollectiveMainloopFwdSm90ILi2EN4cute5tupleIJNS5_1CILi1EEES8_S8_EEENS6_IJNS7_ILi128EEENS7_ILi160EEESA_EEELi128ENS_12float_e4m3_tEfNS_4arch4Sm90ELb1ELb0ELb0ELb1ELb1ELb1ELb0ELb1ELb1ELb1ELb1ELb0EEENS1_21CollectiveEpilogueFwdINS6_IJSA_SA_SB_EEES9_NS_10bfloat16_tESF_Li256ELb1ELb1ELb1ELb1EEENS1_36VarlenDynamicPersistentTileSchedulerILi128ELi160ELi256ELi128ELb1ELb1ELb1ELb1ELb1ELb1EEEEEEEEEvNT_6ParamsE,"ax",@progbits
	.align	128
.text._ZN7cutlass13device_kernelIN5flash11enable_sm90INS1_16FlashAttnFwdSm90INS1_25CollectiveMainloopFwdSm90ILi2EN4cute5tupleIJNS5_1CILi1EEES8_S8_EEENS6_IJNS7_ILi128EEENS7_ILi160EEESA_EEELi128ENS_12float_e4m3_tEfNS_4arch4Sm90ELb1ELb0ELb0ELb1ELb1ELb1ELb0ELb1ELb1ELb1ELb1ELb0EEENS1_21CollectiveEpilogueFwdINS6_IJSA_SA_SB_EEES9_NS_10bfloat16_tESF_Li256ELb1ELb1ELb1ELb1EEENS1_36VarlenDynamicPersistentTileSchedulerILi128ELi160ELi256ELi128ELb1ELb1ELb1ELb1ELb1ELb1EEEEEEEEEvNT_6ParamsE:
        .type           _ZN7cutlass13device_kernelIN5flash11enable_sm90INS1_16FlashAttnFwdSm90INS1_25CollectiveMainloopFwdSm90ILi2EN4cute5tupleIJNS5_1CILi1EEES8_S8_EEENS6_IJNS7_ILi128EEENS7_ILi160EEESA_EEELi128ENS_12float_e4m3_tEfNS_4arch4Sm90ELb1ELb0ELb0ELb1ELb1ELb1ELb0ELb1ELb1ELb1ELb1ELb0EEENS1_21CollectiveEpilogueFwdINS6_IJSA_SA_SB_EEES9_NS_10bfloat16_tESF_Li256ELb1ELb1ELb1ELb1EEENS1_36VarlenDynamicPersistentTileSchedulerILi128ELi160ELi256ELi128ELb1ELb1ELb1ELb1ELb1ELb1EEEEEEEEEvNT_6ParamsE,@function
        .size           _ZN7cutlass13device_kernelIN5flash11enable_sm90INS1_16FlashAttnFwdSm90INS1_25CollectiveMainloopFwdSm90ILi2EN4cute5tupleIJNS5_1CILi1EEES8_S8_EEENS6_IJNS7_ILi128EEENS7_ILi160EEESA_EEELi128ENS_12float_e4m3_tEfNS_4arch4Sm90ELb1ELb0ELb0ELb1ELb1ELb1ELb0ELb1ELb1ELb1ELb1ELb0EEENS1_21CollectiveEpilogueFwdINS6_IJSA_SA_SB_EEES9_NS_10bfloat16_tESF_Li256ELb1ELb1ELb1ELb1EEENS1_36VarlenDynamicPersistentTileSchedulerILi128ELi160ELi256ELi128ELb1ELb1ELb1ELb1ELb1ELb1EEEEEEEEEvNT_6ParamsE,(.L_x_71 - _ZN7cutlass13device_kernelIN5flash11enable_sm90INS1_16FlashAttnFwdSm90INS1_25CollectiveMainloopFwdSm90ILi2EN4cute5tupleIJNS5_1CILi1EEES8_S8_EEENS6_IJNS7_ILi128EEENS7_ILi160EEESA_EEELi128ENS_12float_e4m3_tEfNS_4arch4Sm90ELb1ELb0ELb0ELb1ELb1ELb1ELb0ELb1ELb1ELb1ELb1ELb0EEENS1_21CollectiveEpilogueFwdINS6_IJSA_SA_SB_EEES9_NS_10bfloat16_tESF_Li256ELb1ELb1ELb1ELb1EEENS1_36VarlenDynamicPersistentTileSchedulerILi128ELi160ELi256ELi128ELb1ELb1ELb1ELb1ELb1ELb1EEEEEEEEEvNT_6ParamsE)
        .other          _ZN7cutlass13device_kernelIN5flash11enable_sm90INS1_16FlashAttnFwdSm90INS1_25CollectiveMainloopFwdSm90ILi2EN4cute5tupleIJNS5_1CILi1EEES8_S8_EEENS6_IJNS7_ILi128EEENS7_ILi160EEESA_EEELi128ENS_12float_e4m3_tEfNS_4arch4Sm90ELb1ELb0ELb0ELb1ELb1ELb1ELb0ELb1ELb1ELb1ELb1ELb0EEENS1_21CollectiveEpilogueFwdINS6_IJSA_SA_SB_EEES9_NS_10bfloat16_tESF_Li256ELb1ELb1ELb1ELb1EEENS1_36VarlenDynamicPersistentTileSchedulerILi128ELi160ELi256ELi128ELb1ELb1ELb1ELb1ELb1ELb1EEEEEEEEEvNT_6ParamsE,@"STO_CUDA_ENTRY STV_DEFAULT"
_ZN7cutlass13device_kernelIN5flash11enable_sm90INS1_16FlashAttnFwdSm90INS1_25CollectiveMainloopFwdSm90ILi2EN4cute5tupleIJNS5_1CILi1EEES8_S8_EEENS6_IJNS7_ILi128EEENS7_ILi160EEESA_EEELi128ENS_12float_e4m3_tEfNS_4arch4Sm90ELb1ELb0ELb0ELb1ELb1ELb1ELb0ELb1ELb1ELb1ELb1ELb0EEENS1_21CollectiveEpilogueFwdINS6_IJSA_SA_SB_EEES9_NS_10bfloat16_tESF_Li256ELb1ELb1ELb1ELb1EEENS1_36VarlenDynamicPersistentTileSchedulerILi128ELi160ELi256ELi128ELb1ELb1ELb1ELb1ELb1ELb1EEEEEEEEEvNT_6ParamsE:
[----:B------:R-:W-:Y:S01]  /*0000*/  LDC R1, c[0x0][0x37c] ;  /* 0x0000df00ff017b82 */ /* 0x000fe20000000800 */
[----:B------:R-:W-:Y:S05]  /*0010*/  EXIT ;  /* 0x000000000000794d */ /* 0x000fea0003800000 */
.L_x_26:
        /* <DEDUP_REMOVED lines=14> */
.L_x_71:


//--------------------- .text._ZN7cutlass13device_kernelIN5flash11enable_sm90INS1_16FlashAttnFwdSm90INS1_25CollectiveMainloopFwdSm90ILi2EN4cute5tupleIJNS5_1CILi1EEES8_S8_EEENS6_IJNS7_ILi192EEENS7_ILi128EEENS7_ILi96EEEEEELi96ENS_12float_e4m3_tEfNS_4arch4Sm90ELb0ELb0ELb0ELb0ELb1ELb0ELb0ELb1ELb1ELb1ELb1ELb0EEENS1_21CollectiveEpilogueFwdINS6_IJSA_SC_SB_EEES9_NS_10bfloat16_tESG_Li384ELb0ELb1ELb1ELb1EEENS1_19SingleTileSchedulerILb0ELb1ELb1ELi192EEEEEEEEEvNT_6ParamsE --------------------------
	.section	.text._ZN7cutlass13device_kernelIN5flash11enable_sm90INS1_16FlashAttnFwdSm90INS1_25CollectiveMainloopFwdSm90ILi2EN4cute5tupleIJNS5_1CILi1EEES8_S8_EEENS6_IJNS7_ILi192EEENS7_ILi128EEENS7_ILi96EEEEEELi96ENS_12float_e4m3_tEfNS_4arch4Sm90ELb0ELb0ELb0ELb0ELb1ELb0ELb0ELb1ELb1ELb1ELb1ELb0EEENS1_21CollectiveEpilogueFwdINS6_IJSA_SC_SB_EEES9_NS_10bfloat16_tESG_Li384ELb0ELb1ELb1ELb1EEENS1_19SingleTileSchedulerILb0ELb1ELb1ELi192EEEEEEEEEvNT_6ParamsE,"ax",@progbits
	.align	128
.text._ZN7cutlass13device_kernelIN5flash11enable_sm90INS1_16FlashAttnFwdSm90INS1_25CollectiveMainloopFwdSm90ILi2EN4cute5tupleIJNS5_1CILi1EEES8_S8_EEENS6_IJNS7_ILi192EEENS7_ILi128EEENS7_ILi96EEEEEELi96ENS_12float_e4m3_tEfNS_4arch4Sm90ELb0ELb0ELb0ELb0ELb1ELb0ELb0ELb1ELb1ELb1ELb1ELb0EEENS1_21CollectiveEpilogueFwdINS6_IJSA_SC_SB_EEES9_NS_10bfloat16_tESG_Li384ELb0ELb1ELb1ELb1EEENS1_19SingleTileSchedulerILb0ELb1ELb1ELi192EEEEEEEEEvNT_6ParamsE:
        .type           _ZN7cutlass13device_kernelIN5flash11enable_sm90INS1_16FlashAttnFwdSm90INS1_25CollectiveMainloopFwdSm90ILi2EN4cute5tupleIJNS5_1CILi1EEES8_S8_EEENS6_IJNS7_ILi192EEENS7_ILi128EEENS7_ILi96EEEEEELi96ENS_12float_e4m3_tEfNS_4arch4Sm90ELb0ELb0ELb0ELb0ELb1ELb0ELb0ELb1ELb1ELb1ELb1ELb0EEENS1_21CollectiveEpilogueFwdINS6_IJSA_SC_SB_EEES9_NS_10bfloat16_tESG_Li384ELb0ELb1ELb1ELb1EEENS1_19SingleTileSchedulerILb0ELb1ELb1ELi192EEEEEEEEEvNT_6ParamsE,@function
        .size           _ZN7cutlass13device_kernelIN5flash11enable_sm90INS1_16FlashAttnFwdSm90INS1_25CollectiveMainloopFwdSm90ILi2EN4cute5tupleIJNS5_1CILi1EEES8_S8_EEENS6_IJNS7_ILi192EEENS7_ILi128EEENS7_ILi96EEEEEELi96ENS_12float_e4m3_tEfNS_4arch4Sm90ELb0ELb0ELb0ELb0ELb1ELb0ELb0ELb1ELb1ELb1ELb1ELb0EEENS1_21CollectiveEpilogueFwdINS6_IJSA_SC_SB_EEES9_NS_10bfloat16_tESG_Li384ELb0ELb1ELb1ELb1EEENS1_19SingleTileSchedulerILb0ELb1ELb1ELi192EEEEEEEEEvNT_6ParamsE,(.L_x_72 - _ZN7cutlass13device_kernelIN5flash11enable_sm90INS1_16FlashAttnFwdSm90INS1_25CollectiveMainloopFwdSm90ILi2EN4cute5tupleIJNS5_1CILi1EEES8_S8_EEENS6_IJNS7_ILi192EEENS7_ILi128EEENS7_ILi96EEEEEELi96ENS_12float_e4m3_tEfNS_4arch4Sm90ELb0ELb0ELb0ELb0ELb1ELb0ELb0ELb1ELb1ELb1ELb1ELb0EEENS1_21CollectiveEpilogueFwdINS6_IJSA_SC_SB_EEES9_NS_10bfloat16_tESG_Li384ELb0ELb1ELb1ELb1EEENS1_19SingleTileSchedulerILb0ELb1ELb1ELi192EEEEEEEEEvNT_6ParamsE)
        .other          _ZN7cutlass13device_kernelIN5flash11enable_sm90INS1_16FlashAttnFwdSm90INS1_25CollectiveMainloopFwdSm90ILi2EN4cute5tupleIJNS5_1CILi1EEES8_S8_EEENS6_IJNS7_ILi192EEENS7_ILi128EEENS7_ILi96EEEEEELi96ENS_12float_e4m3_tEfNS_4arch4Sm90ELb0ELb0ELb0ELb0ELb1ELb0ELb0ELb1ELb1ELb1ELb1ELb0EEENS1_21CollectiveEpilogueFwdINS6_IJSA_SC_SB_EEES9_NS_10bfloat16_tESG_Li384ELb0ELb1ELb1ELb1EEENS1_19SingleTileSchedulerILb0ELb1ELb1ELi192EEEEEEEEEvNT_6ParamsE,@"STO_CUDA_ENTRY STV_DEFAULT"
_ZN7cutlass13device_kernelIN5flash11enable_sm90INS1_16FlashAttnFwdSm90INS1_25CollectiveMainloopFwdSm90ILi2EN4cute5tupleIJNS5_1CILi1EEES8_S8_EEENS6_IJNS7_ILi192EEENS7_ILi128EEENS7_ILi96EEEEEELi96ENS_12float_e4m3_tEfNS_4arch4Sm90ELb0ELb0ELb0ELb0ELb1ELb0ELb0ELb1ELb1ELb1ELb1ELb0EEENS1_21CollectiveEpilogueFwdINS6_IJSA_SC_SB_EEES9_NS_10bfloat16_tESG_Li384ELb0ELb1ELb1ELb1EEENS1_19SingleTileSchedulerILb0ELb1ELb1ELi192EEEEEEEEEvNT_6ParamsE:
[----:B------:R-:W-:Y:S01]  /*0000*/  LDC R1, c[0x0][0x37c] ;  /* 0x0000df00ff017b82 */ /* 0x000fe20000000800 */
[----:B------:R-:W-:Y:S05]  /*0010*/  EXIT ;  /* 0x000000000000794d */ /* 0x000fea0003800000 */
.L_x_27:
        /* <DEDUP_REMOVED lines=14> */
.L_x_72:


//--------------------- .text._ZN7cutlass13device_kernelIN5flash11enable_sm90INS1_16FlashAttnFwdSm90INS1_25CollectiveMainloopFwdSm90ILi2EN4cute5tupleIJNS5_1CILi1EEES8_S8_EEENS6_IJNS7_ILi192EEENS7_ILi128EEENS7_ILi96EEEEEELi96ENS_12float_e4m3_tEfNS_4arch4Sm90ELb0ELb0ELb0ELb1ELb1ELb0ELb0ELb1ELb1ELb1ELb1ELb0EEENS1_21CollectiveEpilogueFwdINS6_IJSA_SC_SB_EEES9_NS_10bfloat16_tESG_Li384ELb1ELb1ELb1ELb1EEENS1_36VarlenDynamicPersistentTileSchedulerILi192ELi128ELi384ELi128ELb1ELb1ELb1ELb0ELb1ELb1EEEEEEEEEvNT_6ParamsE --------------------------
	.section	.text._ZN7cutlass13device_kernelIN5flash11enable_sm90INS1_16FlashAttnFwdSm90INS1_25CollectiveMainloopFwdSm90ILi2EN4cute5tupleIJNS5_1CILi1EEES8_S8_EEENS6_IJNS7_ILi192EEENS7_ILi128EEENS7_ILi96EEEEEELi96ENS_12float_e4m3_tEfNS_4arch4Sm90ELb0ELb0ELb0ELb1ELb1ELb0ELb0ELb1ELb1ELb1ELb1ELb0EEENS1_21CollectiveEpilogueFwdINS6_IJSA_SC_SB_EEES9_NS_10bfloat16_tESG_Li384ELb1ELb1ELb1ELb1EEENS1_36VarlenDynamicPersistentTileSchedulerILi192ELi128ELi384ELi128ELb1ELb1ELb1ELb0ELb1ELb1EEEEEEEEEvNT_6ParamsE,"ax",@progbits
	.align	128
.text._ZN7cutlass13device_kernelIN5flash11enable_sm90INS1_16FlashAttnFwdSm90INS1_25CollectiveMainloopFwdSm90ILi2EN4cute5tupleIJNS5_1CILi1EEES8_S8_EEENS6_IJNS7_ILi192EEENS7_ILi128EEENS7_ILi96EEEEEELi96ENS_12float_e4m3_tEfNS_4arch4Sm90ELb0ELb0ELb0ELb1ELb1ELb0ELb0ELb1ELb1ELb1ELb1ELb0EEENS1_21CollectiveEpilogueFwdINS6_IJSA_SC_SB_EEES9_NS_10bfloat16_tESG_Li384ELb1ELb1ELb1ELb1EEENS1_36VarlenDynamicPersistentTileSchedulerILi192ELi128ELi384ELi128ELb1ELb1ELb1ELb0ELb1ELb1EEEEEEEEEvNT_6ParamsE:
        .type           _ZN7cutlass13device_kernelIN5flash11enable_sm90INS1_16FlashAttnFwdSm90INS1_25CollectiveMainloopFwdSm90ILi2EN4cute5tupleIJNS5_1CILi1EEES8_S8_EEENS6_IJNS7_ILi192EEENS7_ILi128EEENS7_ILi96EEEEEELi96ENS_12float_e4m3_tEfNS_4arch4Sm90ELb0ELb0ELb0ELb1ELb1ELb0ELb0ELb1ELb1ELb1ELb1ELb0EEENS1_21CollectiveEpilogueFwdINS6_IJSA_SC_SB_EEES9_NS_10bfloat16_tESG_Li384ELb1ELb1ELb1ELb1EEENS1_36VarlenDynamicPersistentTileSchedulerILi192ELi128ELi384ELi128ELb1ELb1ELb1ELb0ELb1ELb1EEEEEEEEEvNT_6ParamsE,@function
        .size           _ZN7cutlass13device_kernelIN5flash11enable_sm90INS1_16FlashAttnFwdSm90INS1_25CollectiveMainloopFwdSm90ILi2EN4cute5tupleIJNS5_1CILi1EEES8_S8_EEENS6_IJNS7_ILi192EEENS7_ILi128EEENS7_ILi96EEEEEELi96ENS_12float_e4m3_tEfNS_4arch4Sm90ELb0ELb0ELb0ELb1ELb1ELb0ELb0ELb1ELb1ELb1ELb1ELb0EEENS1_21CollectiveEpilogueFwdINS6_IJSA_SC_SB_EEES9_NS_10bfloat16_tESG_Li384ELb1ELb1ELb1ELb1EEENS1_36VarlenDynamicPersistentTileSchedulerILi192ELi128ELi384ELi128ELb1ELb1ELb1ELb0ELb1ELb1EEEEEEEEEvNT_6ParamsE,(.L_x_73 - _ZN7cutlass13device_kernelIN5flash11enable_sm90INS1_16FlashAttnFwdSm90INS1_25CollectiveMainloopFwdSm90ILi2EN4cute5tupleIJNS5_1CILi1EEES8_S8_EEENS6_IJNS7_ILi192EEENS7_ILi128EEENS7_ILi96EEEEEELi96ENS_12float_e4m3_tEfNS_4arch4Sm90ELb0ELb0ELb0ELb1ELb1ELb0ELb0ELb1ELb1ELb1ELb1ELb0EEENS1_21CollectiveEpilogueFwdINS6_IJSA_SC_SB_EEES9_NS_10bfloat16_tESG_Li384ELb1ELb1ELb1ELb1EEENS1_36VarlenDynamicPersistentTileSchedulerILi192ELi128ELi384ELi128ELb1ELb1ELb1ELb0ELb1ELb1EEEEEEEEEvNT_6ParamsE)
        .other          _ZN7cutlass13device_kernelIN5flash11enable_sm90INS1_16FlashAttnFwdSm90INS1_25CollectiveMainloopFwdSm90ILi2EN4cute5tupleIJNS5_1CILi1EEES8_S8_EEENS6_IJNS7_ILi192EEENS7_ILi128EEENS7_ILi96EEEEEELi96ENS_12float_e4m3_tEfNS_4arch4Sm90ELb0ELb0ELb0ELb1ELb1ELb0ELb0ELb1ELb1ELb1ELb1ELb0EEENS1_21CollectiveEpilogueFwdINS6_IJSA_SC_SB_EEES9_NS_10bfloat16_tESG_Li384ELb1ELb1ELb1ELb1EEENS1_36VarlenDynamicPersistentTileSchedulerILi192ELi128ELi384ELi128ELb1ELb1ELb1ELb0ELb1ELb1EEEEEEEEEvNT_6ParamsE,@"STO_CUDA_ENTRY STV_DEFAULT"
_ZN7cutlass13device_kernelIN5flash11enable_sm90INS1_16FlashAttnFwdSm90INS1_25CollectiveMainloopFwdSm90ILi2EN4cute5tupleIJNS5_1CILi1EEES8_S8_EEENS6_IJNS7_ILi192EEENS7_ILi128EEENS7_ILi96EEEEEELi96ENS_12float_e4m3_tEfNS_4arch4Sm90ELb0ELb0ELb0ELb1ELb1ELb0ELb0ELb1ELb1ELb1ELb1ELb0EEENS1_21CollectiveEpilogueFwdINS6_IJSA_SC_SB_EEES9_NS_10bfloat16_tESG_Li384ELb1ELb1ELb1ELb1EEENS1_36VarlenDynamicPersistentTileSchedulerILi192ELi128ELi384ELi128ELb1ELb1ELb1ELb0ELb1ELb1EEEEEEEEEvNT_6ParamsE:
[----:B------:R-:W-:Y:S01]  /*0000*/  LDC R1, c[0x0][0x37c] ;  /* 0x0000df00ff017b82 */ /* 0x000fe20000000800 */
[----:B------:R-:W-:Y:S05]  /*0010*/  EXIT ;  /* 0x000000000000794d */ /* 0x000fea0003800000 */
.L_x_28:
        /* <DEDUP_REMOVED lines=14> */
.L_x_73:


//--------------------- .text._ZN7cutlass13device_kernelIN5flash11enable_sm90INS1_16FlashAttnFwdSm90INS1_25CollectiveMainloopFwdSm90ILi2EN4cute5tupleIJNS5_1CILi1EEES8_S8_EEENS6_IJNS7_ILi192EEENS7_ILi128EEENS7_ILi96EEEEEELi96ENS_12float_e4m3_tEfNS_4arch4Sm90ELb0ELb0ELb0ELb1ELb1ELb1ELb0ELb1ELb1ELb1ELb1ELb0EEENS1_21CollectiveEpilogueFwdINS6_IJSA_SC_SB_EEES9_NS_10bfloat16_tESG_Li384ELb1ELb1ELb1ELb1EEENS1_36VarlenDynamicPersistentTileSchedulerILi192ELi128ELi384ELi128ELb1ELb1ELb1ELb0ELb1ELb1EEEEEEEEEvNT_6ParamsE --------------------------
	.section	.text._ZN7cutlass13device_kernelIN5flash11enable_sm90INS1_16FlashAttnFwdSm90INS1_25CollectiveMainloopFwdSm90ILi2EN4cute5tupleIJNS5_1CILi1EEES8_S8_EEENS6_IJNS7_ILi192EEENS7_ILi128EEENS7_ILi96EEEEEELi96ENS_12float_e4m3_tEfNS_4arch4Sm90ELb0ELb0ELb0ELb1ELb1ELb1ELb0ELb1ELb1ELb1ELb1ELb0EEENS1_21CollectiveEpilogueFwdINS6_IJSA_SC_SB_EEES9_NS_10bfloat16_tESG_Li384ELb1ELb1ELb1ELb1EEENS1_36VarlenDynamicPersistentTileSchedulerILi192ELi128ELi384ELi128ELb1ELb1ELb1ELb0ELb1ELb1EEEEEEEEEvNT_6ParamsE,"ax",@progbits
	.align	128
.text._ZN7cutlass13device_kernelIN5flash11enable_sm90INS1_16FlashAttnFwdSm90INS1_25CollectiveMainloopFwdSm90ILi2EN4cute5tupleIJNS5_1CILi1EEES8_S8_EEENS6_IJNS7_ILi192EEENS7_ILi128EEENS7_ILi96EEEEEELi96ENS_12float_e4m3_tEfNS_4arch4Sm90ELb0ELb0ELb0ELb1ELb1ELb1ELb0ELb1ELb1ELb1ELb1ELb0EEENS1_21CollectiveEpilogueFwdINS6_IJSA_SC_SB_EEES9_NS_10bfloat16_tESG_Li384ELb1ELb1ELb1ELb1EEENS1_36VarlenDynamicPersistentTileSchedulerILi192ELi128ELi384ELi128ELb1ELb1ELb1ELb0ELb1ELb1EEEEEEEEEvNT_6ParamsE:
        .type           _ZN7cutlass13device_kernelIN5flash11enable_sm90INS1_16FlashAttnFwdSm90INS1_25CollectiveMainloopFwdSm90ILi2EN4cute5tupleIJNS5_1CILi1EEES8_S8_EEENS6_IJNS7_ILi192EEENS7_ILi128EEENS7_ILi96EEEEEELi96ENS_12float_e4m3_tEfNS_4arch4Sm90ELb0ELb0ELb0ELb1ELb1ELb1ELb0ELb1ELb1ELb1ELb1ELb0EEENS1_21CollectiveEpilogueFwdINS6_IJSA_SC_SB_EEES9_NS_10bfloat16_tESG_Li384ELb1ELb1ELb1ELb1EEENS1_36VarlenDynamicPersistentTileSchedulerILi192ELi128ELi384ELi128ELb1ELb1ELb1ELb0ELb1ELb1EEEEEEEEEvNT_6ParamsE,@function
        .size           _ZN7cutlass13device_kernelIN5flash11enable_sm90INS1_16FlashAttnFwdSm90INS1_25CollectiveMainloopFwdSm90ILi2EN4cute5tupleIJNS5_1CILi1EEES8_S8_EEENS6_IJNS7_ILi192EEENS7_ILi128EEENS7_ILi96EEEEEELi96ENS_12float_e4m3_tEfNS_4arch4Sm90ELb0ELb0ELb0ELb1ELb1ELb1ELb0ELb1ELb1ELb1ELb1ELb0EEENS1_21CollectiveEpilogueFwdINS6_IJSA_SC_SB_EEES9_NS_10bfloat16_tESG_Li384ELb1ELb1ELb1ELb1EEENS1_36VarlenDynamicPersistentTileSchedulerILi192ELi128ELi384ELi128ELb1ELb1ELb1ELb0ELb1ELb1EEEEEEEEEvNT_6ParamsE,(.L_x_74 - _ZN7cutlass13device_kernelIN5flash11enable_sm90INS1_16FlashAttnFwdSm90INS1_25CollectiveMainloopFwdSm90ILi2EN4cute5tupleIJNS5_1CILi1EEES8_S8_EEENS6_IJNS7_ILi192EEENS7_ILi128EEENS7_ILi96EEEEEELi96ENS_12float_e4m3_tEfNS_4arch4Sm90ELb0ELb0ELb0ELb1ELb1ELb1ELb0ELb1ELb1ELb1ELb1ELb0EEENS1_21CollectiveEpilogueFwdINS6_IJSA_SC_SB_EEES9_NS_10bfloat16_tESG_Li384ELb1ELb1ELb1ELb1EEENS1_36VarlenDynamicPersistentTileSchedulerILi192ELi128ELi384ELi128ELb1ELb1ELb1ELb0ELb1ELb1EEEEEEEEEvNT_6ParamsE)
        .other          _ZN7cutlass13device_kernelIN5flash11enable_sm90INS1_16FlashAttnFwdSm90INS1_25CollectiveMainloopFwdSm90ILi2EN4cute5tupleIJNS5_1CILi1EEES8_S8_EEENS6_IJNS7_ILi192EEENS7_ILi128EEENS7_ILi96EEEEEELi96ENS_12float_e4m3_tEfNS_4arch4Sm90ELb0ELb0ELb0ELb1ELb1ELb1ELb0ELb1ELb1ELb1ELb1ELb0EEENS1_21CollectiveEpilogueFwdINS6_IJSA_SC_SB_EEES9_NS_10bfloat16_tESG_Li384ELb1ELb1ELb1ELb1EEENS1_36VarlenDynamicPersistentTileSchedulerILi192ELi128ELi384ELi128ELb1ELb1ELb1ELb0ELb1ELb1EEEEEEEEEvNT_6ParamsE,@"STO_CUDA_ENTRY STV_DEFAULT"
_ZN7cutlass13device_kernelIN5flash11enable_sm90INS1_16FlashAttnFwdSm90INS1_25CollectiveMainloopFwdSm90ILi2EN4cute5tupleIJNS5_1CILi1EEES8_S8_EEENS6_IJNS7_ILi192EEENS7_ILi128EEENS7_ILi96EEEEEELi96ENS_12float_e4m3_tEfNS_4arch4Sm90ELb0ELb0ELb0ELb1ELb1ELb1ELb0ELb1ELb1ELb1ELb1ELb0EEENS1_21CollectiveEpilogueFwdINS6_IJSA_SC_SB_EEES9_NS_10bfloat16_tESG_Li384ELb1ELb1ELb1ELb1EEENS1_36VarlenDynamicPersistentTileSchedulerILi192ELi128ELi384ELi128ELb1ELb1ELb1ELb0ELb1ELb1EEEEEEEEEvNT_6ParamsE:
[----:B------:R-:W-:Y:S01]  /*0000*/  LDC R1, c[0x0][0x37c] ;  /* 0x0000df00ff017b82 */ /* 0x000fe20000000800 */
[----:B------:R-:W-:Y:S05]  /*0010*/  EXIT ;  /* 0x000000000000794d */ /* 0x000fea0003800000 */
.L_x_29:
        /* <DEDUP_REMOVED lines=14> */
.L_x_74:


//--------------------- .text._ZN7cutlass13device_kernelIN5flash11enable_sm90INS1_16FlashAttnFwdSm90INS1_25CollectiveMainloopFwdSm90ILi2EN4cute5tupleIJNS5_1CILi1EEES8_S8_EEENS6_IJNS7_ILi192EEENS7_ILi128EEENS7_ILi96EEEEEELi96ENS_12float_e4m3_tEfNS_4arch4Sm90ELb0ELb1ELb0ELb0ELb1ELb0ELb0ELb1ELb1ELb1ELb1ELb0EEENS1_21CollectiveEpilogueFwdINS6_IJSA_SC_SB_EEES9_NS_10bfloat16_tESG_Li384ELb0ELb1ELb1ELb1EEENS1_19SingleTileSchedulerILb0ELb1ELb1ELi192EEEEEEEEEvNT_6ParamsE --------------------------
	.section	.text._ZN7cutlass13device_kernelIN5flash11enable_sm90INS1_16FlashAttnFwdSm90INS1_25CollectiveMainloopFwdSm90ILi2EN4cute5tupleIJNS5_1CILi1EEES8_S8_EEENS6_IJNS7_ILi192EEENS7_ILi128EEENS7_ILi96EEEEEELi96ENS_12float_e4m3_tEfNS_4arch4Sm90ELb0ELb1ELb0ELb0ELb1ELb0ELb0ELb1ELb1ELb1ELb1ELb0EEENS1_21CollectiveEpilogueFwdINS6_IJSA_SC_SB_EEES9_NS_10bfloat16_tESG_Li384ELb0ELb1ELb1ELb1EEENS1_19SingleTileSchedulerILb0ELb1ELb1ELi192EEEEEEEEEvNT_6ParamsE,"ax",@progbits
	.align	128
.text._ZN7cutlass13device_kernelIN5flash11enable_sm90INS1_16FlashAttnFwdSm90INS1_25CollectiveMainloopFwdSm90ILi2EN4cute5tupleIJNS5_1CILi1EEES8_S8_EEENS6_IJNS7_ILi192EEENS7_ILi128EEENS7_ILi96EEEEEELi96ENS_12float_e4m3_tEfNS_4arch4Sm90ELb0ELb1ELb0ELb0ELb1ELb0ELb0ELb1ELb1ELb1ELb1ELb0EEENS1_21CollectiveEpilogueFwdINS6_IJSA_SC_SB_EEES9_NS_10bfloat16_tESG_Li384ELb0ELb1ELb1ELb1EEENS1_19SingleTileSchedulerILb0ELb1ELb1ELi192EEEEEEEEEvNT_6ParamsE:
        .type           _ZN7cutlass13device_kernelIN5flash11enable_sm90INS1_16FlashAttnFwdSm90INS1_25CollectiveMainloopFwdSm90ILi2EN4cute5tupleIJNS5_1CILi1EEES8_S8_EEENS6_IJNS7_ILi192EEENS7_ILi128EEENS7_ILi96EEEEEELi96ENS_12float_e4m3_tEfNS_4arch4Sm90ELb0ELb1ELb0ELb0ELb1ELb0ELb0ELb1ELb1ELb1ELb1ELb0EEENS1_21CollectiveEpilogueFwdINS6_IJSA_SC_SB_EEES9_NS_10bfloat16_tESG_Li384ELb0ELb1ELb1ELb1EEENS1_19SingleTileSchedulerILb0ELb1ELb1ELi192EEEEEEEEEvNT_6ParamsE,@function
        .size           _ZN7cutlass13device_kernelIN5flash11enable_sm90INS1_16FlashAttnFwdSm90INS1_25CollectiveMainloopFwdSm90ILi2EN4cute5tupleIJNS5_1CILi1EEES8_S8_EEENS6_IJNS7_ILi192EEENS7_ILi128EEENS7_ILi96EEEEEELi96ENS_12float_e4m3_tEfNS_4arch4Sm90ELb0ELb1ELb0ELb0ELb1ELb0ELb0ELb1ELb1ELb1ELb1ELb0EEENS1_21CollectiveEpilogueFwdINS6_IJSA_SC_SB_EEES9_NS_10bfloat16_tESG_Li384ELb0ELb1ELb1ELb1EEENS1_19SingleTileSchedulerILb0ELb1ELb1ELi192EEEEEEEEEvNT_6ParamsE,(.L_x_75 - _ZN7cutlass13device_kernelIN5flash11enable_sm90INS1_16FlashAttnFwdSm90INS1_25CollectiveMainloopFwdSm90ILi2EN4cute5tupleIJNS5_1CILi1EEES8_S8_EEENS6_IJNS7_ILi192EEENS7_ILi128EEENS7_ILi96EEEEEELi96ENS_12float_e4m3_tEfNS_4arch4Sm90ELb0ELb1ELb0ELb0ELb1ELb0ELb0ELb1ELb1ELb1ELb1ELb0EEENS1_21CollectiveEpilogueFwdINS6_IJSA_SC_SB_EEES9_NS_10bfloat16_tESG_Li384ELb0ELb1ELb1ELb1EEENS1_19SingleTileSchedulerILb0ELb1ELb1ELi192EEEEEEEEEvNT_6ParamsE)
        .other          _ZN7cutlass13device_kernelIN5flash11enable_sm90INS1_16FlashAttnFwdSm90INS1_25CollectiveMainloopFwdSm90ILi2EN4cute5tupleIJNS5_1CILi1EEES8_S8_EEENS6_IJNS7_ILi192EEENS7_ILi128EEENS7_ILi96EEEEEELi96ENS_12float_e4m3_tEfNS_4arch4Sm90ELb0ELb1ELb0ELb0ELb1ELb0ELb0ELb1ELb1ELb1ELb1ELb0EEENS1_21CollectiveEpilogueFwdINS6_IJSA_SC_SB_EEES9_NS_10bfloat16_tESG_Li384ELb0ELb1ELb1ELb1EEENS1_19SingleTileSchedulerILb0ELb1ELb1ELi192EEEEEEEEEvNT_6ParamsE,@"STO_CUDA_ENTRY STV_DEFAULT"
_ZN7cutlass13device_kernelIN5flash11enable_sm90INS1_16FlashAttnFwdSm90INS1_25CollectiveMainloopFwdSm90ILi2EN4cute5tupleIJNS5_1CILi1EEES8_S8_EEENS6_IJNS7_ILi192EEENS7_ILi128EEENS7_ILi96EEEEEELi96ENS_12float_e4m3_tEfNS_4arch4Sm90ELb0ELb1ELb0ELb0ELb1ELb0ELb0ELb1ELb1ELb1ELb1ELb0EEENS1_21CollectiveEpilogueFwdINS6_IJSA_SC_SB_EEES9_NS_10bfloat16_tESG_Li384ELb0ELb1ELb1ELb1EEENS1_19SingleTileSchedulerILb0ELb1ELb1ELi192EEEEEEEEEvNT_6ParamsE:
[----:B------:R-:W-:Y:S01]  /*0000*/  LDC R1, c[0x0][0x37c] ;  /* 0x0000df00ff017b82 */ /* 0x000fe20000000800 */
[----:B------:R-:W-:Y:S05]  /*0010*/  EXIT ;  /* 0x000000000000794d */ /* 0x000fea0003800000 */
.L_x_30:
        /* <DEDUP_REMOVED lines=14> */
.L_x_75:


//--------------------- .text._ZN7cutlass13device_kernelIN5flash11enable_sm90INS1_16FlashAttnFwdSm90INS1_25CollectiveMainloopFwdSm90ILi2EN4cute5tupleIJNS5_1CILi1EEES8_S8_EEENS6_IJNS7_ILi192EEENS7_ILi128EEENS7_ILi96EEEEEELi96ENS_12float_e4m3_tEfNS_4arch4Sm90ELb0ELb1ELb0ELb1ELb1ELb0ELb0ELb1ELb1ELb1ELb1ELb0EEENS1_21CollectiveEpilogueFwdINS6_IJSA_SC_SB_EEES9_NS_10bfloat16_tESG_Li384ELb1ELb1ELb1ELb1EEENS1_36VarlenDynamicPersistentTileSchedulerILi192ELi128ELi384ELi128ELb1ELb1ELb1ELb1ELb0ELb1EEEEEEEEEvNT_6ParamsE --------------------------
	.section	.text._ZN7cutlass13device_kernelIN5flash11enable_sm90INS1_16FlashAttnFwdSm90INS1_25CollectiveMainloopFwdSm90ILi2EN4cute5tupleIJNS5_1CILi1EEES8_S8_EEENS6_IJNS7_ILi192EEENS7_ILi128EEENS7_ILi96EEEEEELi96ENS_12float_e4m3_tEfNS_4arch4Sm90ELb0ELb1ELb0ELb1ELb1ELb0ELb0ELb1ELb1ELb1ELb1ELb0EEENS1_21CollectiveEpilogueFwdINS6_IJSA_SC_SB_EEES9_NS_10bfloat16_tESG_Li384ELb1ELb1ELb1ELb1EEENS1_36VarlenDynamicPersistentTileSchedulerILi192ELi128ELi384ELi128ELb1ELb1ELb1ELb1ELb0ELb1EEEEEEEEEvNT_6ParamsE,"ax",@progbits
	.align	128
.text._ZN7cutlass13device_kernelIN5flash11enable_sm90INS1_16FlashAttnFwdSm90INS1_25CollectiveMainloopFwdSm90ILi2EN4cute5tupleIJNS5_1CILi1EEES8_S8_EEENS6_IJNS7_ILi192EEENS7_ILi128EEENS7_ILi96EEEEEELi96ENS_12float_e4m3_tEfNS_4arch4Sm90ELb0ELb1ELb0ELb1ELb1ELb0ELb0ELb1ELb1ELb1ELb1ELb0EEENS1_21CollectiveEpilogueFwdINS6_IJSA_SC_SB_EEES9_NS_10bfloat16_tESG_Li384ELb1ELb1ELb1ELb1EEENS1_36VarlenDynamicPersistentTileSchedulerILi192ELi128ELi384ELi128ELb1ELb1ELb1ELb1ELb0ELb1EEEEEEEEEvNT_6ParamsE:
        .type           _ZN7cutlass13device_kernelIN5flash11enable_sm90INS1_16FlashAttnFwdSm90INS1_25CollectiveMainloopFwdSm90ILi2EN4cute5tupleIJNS5_1CILi1EEES8_S8_EEENS6_IJNS7_ILi192EEENS7_ILi128EEENS7_ILi96EEEEEELi96ENS_12float_e4m3_tEfNS_4arch4Sm90ELb0ELb1ELb0ELb1ELb1ELb0ELb0ELb1ELb1ELb1ELb1ELb0EEENS1_21CollectiveEpilogueFwdINS6_IJSA_SC_SB_EEES9_NS_10bfloat16_tESG_Li384ELb1ELb1ELb1ELb1EEENS1_36VarlenDynamicPersistentTileSchedulerILi192ELi128ELi384ELi128ELb1ELb1ELb1ELb1ELb0ELb1EEEEEEEEEvNT_6ParamsE,@function
        .size           _ZN7cutlass13device_kernelIN5flash11enable_sm90INS1_16FlashAttnFwdSm90INS1_25CollectiveMainloopFwdSm90ILi2EN4cute5tupleIJNS5_1CILi1EEES8_S8_EEENS6_IJNS7_ILi192EEENS7_ILi128EEENS7_ILi96EEEEEELi96ENS_12float_e4m3_tEfNS_4arch4Sm90ELb0ELb1ELb0ELb1ELb1ELb0ELb0ELb1ELb1ELb1ELb1ELb0EEENS1_21CollectiveEpilogueFwdINS6_IJSA_SC_SB_EEES9_NS_10bfloat16_tESG_Li384ELb1ELb1ELb1ELb1EEENS1_36VarlenDynamicPersistentTileSchedulerILi192ELi128ELi384ELi128ELb1ELb1ELb1ELb1ELb0ELb1EEEEEEEEEvNT_6ParamsE,(.L_x_76 - _ZN7cutlass13device_kernelIN5flash11enable_sm90INS1_16FlashAttnFwdSm90INS1_25CollectiveMainloopFwdSm90ILi2EN4cute5tupleIJNS5_1CILi1EEES8_S8_EEENS6_IJNS7_ILi192EEENS7_ILi128EEENS7_ILi96EEEEEELi96ENS_12float_e4m3_tEfNS_4arch4Sm90ELb0ELb1ELb0ELb1ELb1ELb0ELb0ELb1ELb1ELb1ELb1ELb0EEENS1_21CollectiveEpilogueFwdINS6_IJSA_SC_SB_EEES9_NS_10bfloat16_tESG_Li384ELb1ELb1ELb1ELb1EEENS1_36VarlenDynamicPersistentTileSchedulerILi192ELi128ELi384ELi128ELb1ELb1ELb1ELb1ELb0ELb1EEEEEEEEEvNT_6ParamsE)
        .other          _ZN7cutlass13device_kernelIN5flash11enable_sm90INS1_16FlashAttnFwdSm90INS1_25CollectiveMainloopFwdSm90ILi2EN4cute5tupleIJNS5_1CILi1EEES8_S8_EEENS6_IJNS7_ILi192EEENS7_ILi128EEENS7_ILi96EEEEEELi96ENS_12float_e4m3_tEfNS_4arch4Sm90ELb0ELb1ELb0ELb1ELb1ELb0ELb0ELb1ELb1ELb1ELb1ELb0EEENS1_21CollectiveEpilogueFwdINS6_IJSA_SC_SB_EEES9_NS_10bfloat16_tESG_Li384ELb1ELb1ELb1ELb1EEENS1_36VarlenDynamicPersistentTileSchedulerILi192ELi128ELi384ELi128ELb1ELb1ELb1ELb1ELb0ELb1EEEEEEEEEvNT_6ParamsE,@"STO_CUDA_ENTRY STV_DEFAULT"
_ZN7cutlass13device_kernelIN5flash11enable_sm90INS1_16FlashAttnFwdSm90INS1_25CollectiveMainloopFwdSm90ILi2EN4cute5tupleIJNS5_1CILi1EEES8_S8_EEENS6_IJNS7_ILi192EEENS7_ILi128EEENS7_ILi96EEEEEELi96ENS_12float_e4m3_tEfNS_4arch4Sm90ELb0ELb1ELb0ELb1ELb1ELb0ELb0ELb1ELb1ELb1ELb1ELb0EEENS1_21CollectiveEpilogueFwdINS6_IJSA_SC_SB_EEES9_NS_10bfloat16_tESG_Li384ELb1ELb1ELb1ELb1EEENS1_36VarlenDynamicPersistentTileSchedulerILi192ELi128ELi384ELi128ELb1ELb1ELb1ELb1ELb0ELb1EEEEEEEEEvNT_6ParamsE:
[----:B------:R-:W-:Y:S01]  /*0000*/  LDC R1, c[0x0][0x37c] ;  /* 0x0000df00ff017b82 */ /* 0x000fe20000000800 */
[----:B------:R-:W-:Y:S05]  /*0010*/  EXIT ;  /* 0x000000000000794d */ /* 0x000fea0003800000 */
.L_x_31:
        /* <DEDUP_REMOVED lines=14> */
.L_x_76:


//--------------------- .text._ZN7cutlass13device_kernelIN5flash11enable_sm90INS1_16FlashAttnFwdSm90INS1_25CollectiveMainloopFwdSm90ILi2EN4cute5tupleIJNS5_1CILi1EEES8_S8_EEENS6_IJNS7_ILi192EEENS7_ILi128EEENS7_ILi96EEEEEELi96ENS_12float_e4m3_tEfNS_4arch4Sm90ELb0ELb1ELb0ELb1ELb1ELb1ELb0ELb1ELb1ELb1ELb1ELb0EEENS1_21CollectiveEpilogueFwdINS6_IJSA_SC_SB_EEES9_NS_10bfloat16_tESG_Li384ELb1ELb1ELb1ELb1EEENS1_36VarlenDynamicPersistentTileSchedulerILi192ELi128ELi384ELi128ELb1ELb1ELb1ELb1ELb0ELb1EEEEEEEEEvNT_6ParamsE --------------------------
	.section	.text._ZN7cutlass13device_kernelIN5flash11enable_sm90INS1_16FlashAttnFwdSm90INS1_25CollectiveMainloopFwdSm90ILi2EN4cute5tupleIJNS5_1CILi1EEES8_S8_EEENS6_IJNS7_ILi192EEENS7_ILi128EEENS7_ILi96EEEEEELi96ENS_12float_e4m3_tEfNS_4arch4Sm90ELb0ELb1ELb0ELb1ELb1ELb1ELb0ELb1ELb1ELb1ELb1ELb0EEENS1_21CollectiveEpilogueFwdINS6_IJSA_SC_SB_EEES9_NS_10bfloat16_tESG_Li384ELb1ELb1ELb1ELb1EEENS1_36VarlenDynamicPersistentTileSchedulerILi192ELi128ELi384ELi128ELb1ELb1ELb1ELb1ELb0ELb1EEEEEEEEEvNT_6ParamsE,"ax",@progbits
	.align	128
.text._ZN7cutlass13device_kernelIN5flash11enable_sm90INS1_16FlashAttnFwdSm90INS1_25CollectiveMainloopFwdSm90ILi2EN4cute5tupleIJNS5_1CILi1EEES8_S8_EEENS6_IJNS7_ILi192EEENS7_ILi128EEENS7_ILi96EEEEEELi96ENS_12float_e4m3_tEfNS_4arch4Sm90ELb0ELb1ELb0ELb1ELb1ELb1ELb0ELb1ELb1ELb1ELb1ELb0EEENS1_21CollectiveEpilogueFwdINS6_IJSA_SC_SB_EEES9_NS_10bfloat16_tESG_Li384ELb1ELb1ELb1ELb1EEENS1_36VarlenDynamicPersistentTileSchedulerILi192ELi128ELi384ELi128ELb1ELb1ELb1ELb1ELb0ELb1EEEEEEEEEvNT_6ParamsE:
        .type           _ZN7cutlass13device_kernelIN5flash11enable_sm90INS1_16FlashAttnFwdSm90INS1_25CollectiveMainloopFwdSm90ILi2EN4cute5tupleIJNS5_1CILi1EEES8_S8_EEENS6_IJNS7_ILi192EEENS7_ILi128EEENS7_ILi96EEEEEELi96ENS_12float_e4m3_tEfNS_4arch4Sm90ELb0ELb1ELb0ELb1ELb1ELb1ELb0ELb1ELb1ELb1ELb1ELb0EEENS1_21CollectiveEpilogueFwdINS6_IJSA_SC_SB_EEES9_NS_10bfloat16_tESG_Li384ELb1ELb1ELb1ELb1EEENS1_36VarlenDynamicPersistentTileSchedulerILi192ELi128ELi384ELi128ELb1ELb1ELb1ELb1ELb0ELb1EEEEEEEEEvNT_6ParamsE,@function
        .size           _ZN7cutlass13device_kernelIN5flash11enable_sm90INS1_16FlashAttnFwdSm90INS1_25CollectiveMainloopFwdSm90ILi2EN4cute5tupleIJNS5_1CILi1EEES8_S8_EEENS6_IJNS7_ILi192EEENS7_ILi128EEENS7_ILi96EEEEEELi96ENS_12float_e4m3_tEfNS_4arch4Sm90ELb0ELb1ELb0ELb1ELb1ELb1ELb0ELb1ELb1ELb1ELb1ELb0EEENS1_21CollectiveEpilogueFwdINS6_IJSA_SC_SB_EEES9_NS_10bfloat16_tESG_Li384ELb1ELb1ELb1ELb1EEENS1_36VarlenDynamicPersistentTileSchedulerILi192ELi128ELi384ELi128ELb1ELb1ELb1ELb1ELb0ELb1EEEEEEEEEvNT_6ParamsE,(.L_x_77 - _ZN7cutlass13device_kernelIN5flash11enable_sm90INS1_16FlashAttnFwdSm90INS1_25CollectiveMainloopFwdSm90ILi2EN4cute5tupleIJNS5_1CILi1EEES8_S8_EEENS6_IJNS7_ILi192EEENS7_ILi128EEENS7_ILi96EEEEEELi96ENS_12float_e4m3_tEfNS_4arch4Sm90ELb0ELb1ELb0ELb1ELb1ELb1ELb0ELb1ELb1ELb1ELb1ELb0EEENS1_21CollectiveEpilogueFwdINS6_IJSA_SC_SB_EEES9_NS_10bfloat16_tESG_Li384ELb1ELb1ELb1ELb1EEENS1_36VarlenDynamicPersistentTileSchedulerILi192ELi128ELi384ELi128ELb1ELb1ELb1ELb1ELb0ELb1EEEEEEEEEvNT_6ParamsE)
        .other          _ZN7cutlass13device_kernelIN5flash11enable_sm90INS1_16FlashAttnFwdSm90INS1_25CollectiveMainloopFwdSm90ILi2EN4cute5tupleIJNS5_1CILi1EEES8_S8_EEENS6_IJNS7_ILi192EEENS7_ILi128EEENS7_ILi96EEEEEELi96ENS_12float_e4m3_tEfNS_4arch4Sm90ELb0ELb1ELb0ELb1ELb1ELb1ELb0ELb1ELb1ELb1ELb1ELb0EEENS1_21CollectiveEpilogueFwdINS6_IJSA_SC_SB_EEES9_NS_10bfloat16_tESG_Li384ELb1ELb1ELb1ELb1EEENS1_36VarlenDynamicPersistentTileSchedulerILi192ELi128ELi384ELi128ELb1ELb1ELb1ELb1ELb0ELb1EEEEEEEEEvNT_6ParamsE,@"STO_CUDA_ENTRY STV_DEFAULT"
_ZN7cutlass13device_kernelIN5flash11enable_sm90INS1_16FlashAttnFwdSm90INS1_25CollectiveMainloopFwdSm90ILi2EN4cute5tupleIJNS5_1CILi1EEES8_S8_EEENS6_IJNS7_ILi192EEENS7_ILi128EEENS7_ILi96EEEEEELi96ENS_12float_e4m3_tEfNS_4arch4Sm90ELb0ELb1ELb0ELb1ELb1ELb1ELb0ELb1ELb1ELb1ELb1ELb0EEENS1_21CollectiveEpilogueFwdINS6_IJSA_SC_SB_EEES9_NS_10bfloat16_tESG_Li384ELb1ELb1ELb1ELb1EEENS1_36VarlenDynamicPersistentTileSchedulerILi192ELi128ELi384ELi128ELb1ELb1ELb1ELb1ELb0ELb1EEEEEEEEEvNT_6ParamsE:
[----:B------:R-:W-:Y:S01]  /*0000*/  LDC R1, c[0x0][0x37c] ;  /* 0x0000df00ff017b82 */ /* 0x000fe20000000800 */
[----:B------:R-:W-:Y:S05]  /*0010*/  EXIT ;  /* 0x000000000000794d */ /* 0x000fea0003800000 */
.L_x_32:
        /* <DEDUP_REMOVED lines=14> */
.L_x_77:


//--------------------- .text._ZN7cutlass13device_kernelIN5flash11enable_sm90INS1_16FlashAttnFwdSm90INS1_25CollectiveMainloopFwdSm90ILi2EN4cute5tupleIJNS5_1CILi1EEES8_S8_EEENS6_IJNS7_ILi192EEENS7_ILi128EEENS7_ILi96EEEEEELi96ENS_12float_e4m3_tEfNS_4arch4Sm90ELb1ELb0ELb0ELb0ELb1ELb0ELb0ELb1ELb1ELb1ELb1ELb0EEENS1_21CollectiveEpilogueFwdINS6_IJSA_SC_SB_EEES9_NS_10bfloat16_tESG_Li384ELb0ELb1ELb1ELb1EEENS1_19SingleTileSchedulerILb0ELb1ELb1ELi192EEEEEEEEEvNT_6ParamsE --------------------------
	.section	.text._ZN7cutlass13device_kernelIN5flash11enable_sm90INS1_16FlashAttnFwdSm90INS1_25CollectiveMainloopFwdSm90ILi2EN4cute5tupleIJNS5_1CILi1EEES8_S8_EEENS6_IJNS7_ILi192EEENS7_ILi128EEENS7_ILi96EEEEEELi96ENS_12float_e4m3_tEfNS_4arch4Sm90ELb1ELb0ELb0ELb0ELb1ELb0ELb0ELb1ELb1ELb1ELb1ELb0EEENS1_21CollectiveEpilogueFwdINS6_IJSA_SC_SB_EEES9_NS_10bfloat16_tESG_Li384ELb0ELb1ELb1ELb1EEENS1_19SingleTileSchedulerILb0ELb1ELb1ELi192EEEEEEEEEvNT_6ParamsE,"ax",@progbits
	.align	128
.text._ZN7cutlass13device_kernelIN5flash11enable_sm90INS1_16FlashAttnFwdSm90INS1_25CollectiveMainloopFwdSm90ILi2EN4cute5tupleIJNS5_1CILi1EEES8_S8_EEENS6_IJNS7_ILi192EEENS7_ILi128EEENS7_ILi96EEEEEELi96ENS_12float_e4m3_tEfNS_4arch4Sm90ELb1ELb0ELb0ELb0ELb1ELb0ELb0ELb1ELb1ELb1ELb1ELb0EEENS1_21CollectiveEpilogueFwdINS6_IJSA_SC_SB_EEES9_NS_10bfloat16_tESG_Li384ELb0ELb1ELb1ELb1EEENS1_19SingleTileSchedulerILb0ELb1ELb1ELi192EEEEEEEEEvNT_6ParamsE:
        .type           _ZN7cutlass13device_kernelIN5flash11enable_sm90INS1_16FlashAttnFwdSm90INS1_25CollectiveMainloopFwdSm90ILi2EN4cute5tupleIJNS5_1CILi1EEES8_S8_EEENS6_IJNS7_ILi192EEENS7_ILi128EEENS7_ILi96EEEEEELi96ENS_12float_e4m3_tEfNS_4arch4Sm90ELb1ELb0ELb0ELb0ELb1ELb0ELb0ELb1ELb1ELb1ELb1ELb0EEENS1_21CollectiveEpilogueFwdINS6_IJSA_SC_SB_EEES9_NS_10bfloat16_tESG_Li384ELb0ELb1ELb1ELb1EEENS1_19SingleTileSchedulerILb0ELb1ELb1ELi192EEEEEEEEEvNT_6ParamsE,@function
        .size           _ZN7cutlass13device_kernelIN5flash11enable_sm90INS1_16FlashAttnFwdSm90INS1_25CollectiveMainloopFwdSm90ILi2EN4cute5tupleIJNS5_1CILi1EEES8_S8_EEENS6_IJNS7_ILi192EEENS7_ILi128EEENS7_ILi96EEEEEELi96ENS_12float_e4m3_tEfNS_4arch4Sm90ELb1ELb0ELb0ELb0ELb1ELb0ELb0ELb1ELb1ELb1ELb1ELb0EEENS1_21CollectiveEpilogueFwdINS6_IJSA_SC_SB_EEES9_NS_10bfloat16_tESG_Li384ELb0ELb1ELb1ELb1EEENS1_19SingleTileSchedulerILb0ELb1ELb1ELi192EEEEEEEEEvNT_6ParamsE,(.L_x_78 - _ZN7cutlass13device_kernelIN5flash11enable_sm90INS1_16FlashAttnFwdSm90INS1_25CollectiveMainloopFwdSm90ILi2EN4cute5tupleIJNS5_1CILi1EEES8_S8_EEENS6_IJNS7_ILi192EEENS7_ILi128EEENS7_ILi96EEEEEELi96ENS_12float_e4m3_tEfNS_4arch4Sm90ELb1ELb0ELb0ELb0ELb1ELb0ELb0ELb1ELb1ELb1ELb1ELb0EEENS1_21CollectiveEpilogueFwdINS6_IJSA_SC_SB_EEES9_NS_10bfloat16_tESG_Li384ELb0ELb1ELb1ELb1EEENS1_19SingleTileSchedulerILb0ELb1ELb1ELi192EEEEEEEEEvNT_6ParamsE)
        .other          _ZN7cutlass13device_kernelIN5flash11enable_sm90INS1_16FlashAttnFwdSm90INS1_25CollectiveMainloopFwdSm90ILi2EN4cute5tupleIJNS5_1CILi1EEES8_S8_EEENS6_IJNS7_ILi192EEENS7_ILi128EEENS7_ILi96EEEEEELi96ENS_12float_e4m3_tEfNS_4arch4Sm90ELb1ELb0ELb0ELb0ELb1ELb0ELb0ELb1ELb1ELb1ELb1ELb0EEENS1_21CollectiveEpilogueFwdINS6_IJSA_SC_SB_EEES9_NS_10bfloat16_tESG_Li384ELb0ELb1ELb1ELb1EEENS1_19SingleTileSchedulerILb0ELb1ELb1ELi192EEEEEEEEEvNT_6ParamsE,@"STO_CUDA_ENTRY STV_DEFAULT"
_ZN7cutlass13device_kernelIN5flash11enable_sm90INS1_16FlashAttnFwdSm90INS1_25CollectiveMainloopFwdSm90ILi2EN4cute5tupleIJNS5_1CILi1EEES8_S8_EEENS6_IJNS7_ILi192EEENS7_ILi128EEENS7_ILi96EEEEEELi96ENS_12float_e4m3_tEfNS_4arch4Sm90ELb1ELb0ELb0ELb0ELb1ELb0ELb0ELb1ELb1ELb1ELb1ELb0EEENS1_21CollectiveEpilogueFwdINS6_IJSA_SC_SB_EEES9_NS_10bfloat16_tESG_Li384ELb0ELb1ELb1ELb1EEENS1_19SingleTileSchedulerILb0ELb1ELb1ELi192EEEEEEEEEvNT_6ParamsE:
[----:B------:R-:W-:Y:S01]  /*0000*/  LDC R1, c[0x0][0x37c] ;  /* 0x0000df00ff017b82 */ /* 0x000fe20000000800 */
[----:B------:R-:W-:Y:S05]  /*0010*/  EXIT ;  /* 0x000000000000794d */ /* 0x000fea0003800000 */
.L_x_33:
        /* <DEDUP_REMOVED lines=14> */
.L_x_78:


//--------------------- .text._ZN7cutlass13device_kernelIN5flash11enable_sm90INS1_16FlashAttnFwdSm90INS1_25CollectiveMainloopFwdSm90ILi2EN4cute5tupleIJNS5_1CILi1EEES8_S8_EEENS6_IJNS7_ILi192EEENS7_ILi128EEENS7_ILi96EEEEEELi96ENS_12float_e4m3_tEfNS_4arch4Sm90ELb1ELb0ELb0ELb1ELb1ELb0ELb0ELb1ELb1ELb1ELb1ELb0EEENS1_21CollectiveEpilogueFwdINS6_IJSA_SC_SB_EEES9_NS_10bfloat16_tESG_Li384ELb1ELb1ELb1ELb1EEENS1_36VarlenDynamicPersistentTileSchedulerILi192ELi128ELi384ELi128ELb1ELb1ELb1ELb1ELb1ELb1EEEEEEEEEvNT_6ParamsE --------------------------
	.section	.text._ZN7cutlass13device_kernelIN5flash11enable_sm90INS1_16FlashAttnFwdSm90INS1_25CollectiveMainloopFwdSm90ILi2EN4cute5tupleIJNS5_1CILi1EEES8_S8_EEENS6_IJNS7_ILi192EEENS7_ILi128EEENS7_ILi96EEEEEELi96ENS_12float_e4m3_tEfNS_4arch4Sm90ELb1ELb0ELb0ELb1ELb1ELb0ELb0ELb1ELb1ELb1ELb1ELb0EEENS1_21CollectiveEpilogueFwdINS6_IJSA_SC_SB_EEES9_NS_10bfloat16_tESG_Li384ELb1ELb1ELb1ELb1EEENS1_36VarlenDynamicPersistentTileSchedulerILi192ELi128ELi384ELi128ELb1ELb1ELb1ELb1ELb1ELb1EEEEEEEEEvNT_6ParamsE,"ax",@progbits
	.align	128
.text._ZN7cutlass13device_kernelIN5flash11enable_sm90INS1_16FlashAttnFwdSm90INS1_25CollectiveMainloopFwdSm90ILi2EN4cute5tupleIJNS5_1CILi1EEES8_S8_EEENS6_IJNS7_ILi192EEENS7_ILi128EEENS7_ILi96EEEEEELi96ENS_12float_e4m3_tEfNS_4arch4Sm90ELb1ELb0ELb0ELb1ELb1ELb0ELb0ELb1ELb1ELb1ELb1ELb0EEENS1_21CollectiveEpilogueFwdINS6_IJSA_SC_SB_EEES9_NS_10bfloat16_tESG_Li384ELb1ELb1ELb1ELb1EEENS1_36VarlenDynamicPersistentTileSchedulerILi192ELi128ELi384ELi128ELb1ELb1ELb1ELb1ELb1ELb1EEEEEEEEEvNT_6ParamsE:
        .type           _ZN7cutlass13device_kernelIN5flash11enable_sm90INS1_16FlashAttnFwdSm90INS1_25CollectiveMainloopFwdSm90ILi2EN4cute5tupleIJNS5_1CILi1EEES8_S8_EEENS6_IJNS7_ILi192EEENS7_ILi128EEENS7_ILi96EEEEEELi96ENS_12float_e4m3_tEfNS_4arch4Sm90ELb1ELb0ELb0ELb1ELb1ELb0ELb0ELb1ELb1ELb1ELb1ELb0EEENS1_21CollectiveEpilogueFwdINS6_IJSA_SC_SB_EEES9_NS_10bfloat16_tESG_Li384ELb1ELb1ELb1ELb1EEENS1_36VarlenDynamicPersistentTileSchedulerILi192ELi128ELi384ELi128ELb1ELb1ELb1ELb1ELb1ELb1EEEEEEEEEvNT_6ParamsE,@function
        .size           _ZN7cutlass13device_kernelIN5flash11enable_sm90INS1_16FlashAttnFwdSm90INS1_25CollectiveMainloopFwdSm90ILi2EN4cute5tupleIJNS5_1CILi1EEES8_S8_EEENS6_IJNS7_ILi192EEENS7_ILi128EEENS7_ILi96EEEEEELi96ENS_12float_e4m3_tEfNS_4arch4Sm90ELb1ELb0ELb0ELb1ELb1ELb0ELb0ELb1ELb1ELb1ELb1ELb0EEENS1_21CollectiveEpilogueFwdINS6_IJSA_SC_SB_EEES9_NS_10bfloat16_tESG_Li384ELb1ELb1ELb1ELb1EEENS1_36VarlenDynamicPersistentTileSchedulerILi192ELi128ELi384ELi128ELb1ELb1ELb1ELb1ELb1ELb1EEEEEEEEEvNT_6ParamsE,(.L_x_79 - _ZN7cutlass13device_kernelIN5flash11enable_sm90INS1_16FlashAttnFwdSm90INS1_25CollectiveMainloopFwdSm90ILi2EN4cute5tupleIJNS5_1CILi1EEES8_S8_EEENS6_IJNS7_ILi192EEENS7_ILi128EEENS7_ILi96EEEEEELi96ENS_12float_e4m3_tEfNS_4arch4Sm90ELb1ELb0ELb0ELb1ELb1ELb0ELb0ELb1ELb1ELb1ELb1ELb0EEENS1_21CollectiveEpilogueFwdINS6_IJSA_SC_SB_EEES9_NS_10bfloat16_tESG_Li384ELb1ELb1ELb1ELb1EEENS1_36VarlenDynamicPersistentTileSchedulerILi192ELi128ELi384ELi128ELb1ELb1ELb1ELb1ELb1ELb1EEEEEEEEEvNT_6ParamsE)
        .other          _ZN7cutlass13device_kernelIN5flash11enable_sm90INS1_16FlashAttnFwdSm90INS1_25CollectiveMainloopFwdSm90ILi2EN4cute5tupleIJNS5_1CILi1EEES8_S8_EEENS6_IJNS7_ILi192EEENS7_ILi128EEENS7_ILi96EEEEEELi96ENS_12float_e4m3_tEfNS_4arch4Sm90ELb1ELb0ELb0ELb1ELb1ELb0ELb0ELb1ELb1ELb1ELb1ELb0EEENS1_21CollectiveEpilogueFwdINS6_IJSA_SC_SB_EEES9_NS_10bfloat16_tESG_Li384ELb1ELb1ELb1ELb1EEENS1_36VarlenDynamicPersistentTileSchedulerILi192ELi128ELi384ELi128ELb1ELb1ELb1ELb1ELb1ELb1EEEEEEEEEvNT_6ParamsE,@"STO_CUDA_ENTRY STV_DEFAULT"
_ZN7cutlass13device_kernelIN5flash11enable_sm90INS1_16FlashAttnFwdSm90INS1_25CollectiveMainloopFwdSm90ILi2EN4cute5tupleIJNS5_1CILi1EEES8_S8_EEENS6_IJNS7_ILi192EEENS7_ILi128EEENS7_ILi96EEEEEELi96ENS_12float_e4m3_tEfNS_4arch4Sm90ELb1ELb0ELb0ELb1ELb1ELb0ELb0ELb1ELb1ELb1ELb1ELb0EEENS1_21CollectiveEpilogueFwdINS6_IJSA_SC_SB_EEES9_NS_10bfloat16_tESG_Li384ELb1ELb1ELb1ELb1EEENS1_36VarlenDynamicPersistentTileSchedulerILi192ELi128ELi384ELi128ELb1ELb1ELb1ELb1ELb1ELb1EEEEEEEEEvNT_6ParamsE:
[----:B------:R-:W-:Y:S01]  /*0000*/  LDC R1, c[0x0][0x37c] ;  /* 0x0000df00ff017b82 */ /* 0x000fe20000000800 */
[----:B------:R-:W-:Y:S05]  /*0010*/  EXIT ;  /* 0x000000000000794d */ /* 0x000fea0003800000 */
.L_x_34:
        /* <DEDUP_REMOVED lines=14> */
.L_x_79:


//--------------------- .text._ZN7cutlass13device_kernelIN5flash11enable_sm90INS1_16FlashAttnFwdSm90INS1_25CollectiveMainloopFwdSm90ILi2EN4cute5tupleIJNS5_1CILi1EEES8_S8_EEENS6_IJNS7_ILi192EEENS7_ILi128EEENS7_ILi96EEEEEELi96ENS_12float_e4m3_tEfNS_4arch4Sm90ELb1ELb0ELb0ELb1ELb1ELb1ELb0ELb1ELb1ELb1ELb1ELb0EEENS1_21CollectiveEpilogueFwdINS6_IJSA_SC_SB_EEES9_NS_10bfloat16_tESG_Li384ELb1ELb1ELb1ELb1EEENS1_36VarlenDynamicPersistentTileSchedulerILi192ELi128ELi384ELi128ELb1ELb1ELb1ELb1ELb1ELb1EEEEEEEEEvNT_6ParamsE --------------------------
	.section	.text._ZN7cutlass13device_kernelIN5flash11enable_sm90INS1_16FlashAttnFwdSm90INS1_25CollectiveMainloopFwdSm90ILi2EN4cute5tupleIJNS5_1CILi1EEES8_S8_EEENS6_IJNS7_ILi192EEENS7_ILi128EEENS7_ILi96EEEEEELi96ENS_12float_e4m3_tEfNS_4arch4Sm90ELb1ELb0ELb0ELb1ELb1ELb1ELb0ELb1ELb1ELb1ELb1ELb0EEENS1_21CollectiveEpilogueFwdINS6_IJSA_SC_SB_EEES9_NS_10bfloat16_tESG_Li384ELb1ELb1ELb1ELb1EEENS1_36VarlenDynamicPersistentTileSchedulerILi192ELi128ELi384ELi128ELb1ELb1ELb1ELb1ELb1ELb1EEEEEEEEEvNT_6ParamsE,"ax",@progbits
	.align	128
.text._ZN7cutlass13device_kernelIN5flash11enable_sm90INS1_16FlashAttnFwdSm90INS1_25CollectiveMainloopFwdSm90ILi2EN4cute5tupleIJNS5_1CILi1EEES8_S8_EEENS6_IJNS7_ILi192EEENS7_ILi128EEENS7_ILi96EEEEEELi96ENS_12float_e4m3_tEfNS_4arch4Sm90ELb1ELb0ELb0ELb1ELb1ELb1ELb0ELb1ELb1ELb1ELb1ELb0EEENS1_21CollectiveEpilogueFwdINS6_IJSA_SC_SB_EEES9_NS_10bfloat16_tESG_Li384ELb1ELb1ELb1ELb1EEENS1_36VarlenDynamicPersistentTileSchedulerILi192ELi128ELi384ELi128ELb1ELb1ELb1ELb1ELb1ELb1EEEEEEEEEvNT_6ParamsE:
        .type           _ZN7cutlass13device_kernelIN5flash11enable_sm90INS1_16FlashAttnFwdSm90INS1_25CollectiveMainloopFwdSm90ILi2EN4cute5tupleIJNS5_1CILi1EEES8_S8_EEENS6_IJNS7_ILi192EEENS7_ILi128EEENS7_ILi96EEEEEELi96ENS_12float_e4m3_tEfNS_4arch4Sm90ELb1ELb0ELb0ELb1ELb1ELb1ELb0ELb1ELb1ELb1ELb1ELb0EEENS1_21CollectiveEpilogueFwdINS6_IJSA_SC_SB_EEES9_NS_10bfloat16_tESG_Li384ELb1ELb1ELb1ELb1EEENS1_36VarlenDynamicPersistentTileSchedulerILi192ELi128ELi384ELi128ELb1ELb1ELb1ELb1ELb1ELb1EEEEEEEEEvNT_6ParamsE,@function
        .size           _ZN7cutlass13device_kernelIN5flash11enable_sm90INS1_16FlashAttnFwdSm90INS1_25CollectiveMainloopFwdSm90ILi2EN4cute5tupleIJNS5_1CILi1EEES8_S8_EEENS6_IJNS7_ILi192EEENS7_ILi128EEENS7_ILi96EEEEEELi96ENS_12float_e4m3_tEfNS_4arch4Sm90ELb1ELb0ELb0ELb1ELb1ELb1ELb0ELb1ELb1ELb1ELb1ELb0EEENS1_21CollectiveEpilogueFwdINS6_IJSA_SC_SB_EEES9_NS_10bfloat16_tESG_Li384ELb1ELb1ELb1ELb1EEENS1_36VarlenDynamicPersistentTileSchedulerILi192ELi128ELi384ELi128ELb1ELb1ELb1ELb1ELb1ELb1EEEEEEEEEvNT_6ParamsE,(.L_x_80 - _ZN7cutlass13device_kernelIN5flash11enable_sm90INS1_16FlashAttnFwdSm90INS1_25CollectiveMainloopFwdSm90ILi2EN4cute5tupleIJNS5_1CILi1EEES8_S8_EEENS6_IJNS7_ILi192EEENS7_ILi128EEENS7_ILi96EEEEEELi96ENS_12float_e4m3_tEfNS_4arch4Sm90ELb1ELb0ELb0ELb1ELb1ELb1ELb0ELb1ELb1ELb1ELb1ELb0EEENS1_21CollectiveEpilogueFwdINS6_IJSA_SC_SB_EEES9_NS_10bfloat16_tESG_Li384ELb1ELb1ELb1ELb1EEENS1_36VarlenDynamicPersistentTileSchedulerILi192ELi128ELi384ELi128ELb1ELb1ELb1ELb1ELb1ELb1EEEEEEEEEvNT_6ParamsE)
        .other          _ZN7cutlass13device_kernelIN5flash11enable_sm90INS1_16FlashAttnFwdSm90INS1_25CollectiveMainloopFwdSm90ILi2EN4cute5tupleIJNS5_1CILi1EEES8_S8_EEENS6_IJNS7_ILi192EEENS7_ILi128EEENS7_ILi96EEEEEELi96ENS_12float_e4m3_tEfNS_4arch4Sm90ELb1ELb0ELb0ELb1ELb1ELb1ELb0ELb1ELb1ELb1ELb1ELb0EEENS1_21CollectiveEpilogueFwdINS6_IJSA_SC_SB_EEES9_NS_10bfloat16_tESG_Li384ELb1ELb1ELb1ELb1EEENS1_36VarlenDynamicPersistentTileSchedulerILi192ELi128ELi384ELi128ELb1ELb1ELb1ELb1ELb1ELb1EEEEEEEEEvNT_6ParamsE,@"STO_CUDA_ENTRY STV_DEFAULT"
_ZN7cutlass13device_kernelIN5flash11enable_sm90INS1_16FlashAttnFwdSm90INS1_25CollectiveMainloopFwdSm90ILi2EN4cute5tupleIJNS5_1CILi1EEES8_S8_EEENS6_IJNS7_ILi192EEENS7_ILi128EEENS7_ILi96EEEEEELi96ENS_12float_e4m3_tEfNS_4arch4Sm90ELb1ELb0ELb0ELb1ELb1ELb1ELb0ELb1ELb1ELb1ELb1ELb0EEENS1_21CollectiveEpilogueFwdINS6_IJSA_SC_SB_EEES9_NS_10bfloat16_tESG_Li384ELb1ELb1ELb1ELb1EEENS1_36VarlenDynamicPersistentTileSchedulerILi192ELi128ELi384ELi128ELb1ELb1ELb1ELb1ELb1ELb1EEEEEEEEEvNT_6ParamsE:
[----:B------:R-:W-:Y:S01]  /*0000*/  LDC R1, c[0x0][0x37c] ;  /* 0x0000df00ff017b82 */ /* 0x000fe20000000800 */
[----:B------:R-:W-:Y:S05]  /*0010*/  EXIT ;  /* 0x000000000000794d */ /* 0x000fea0003800000 */
.L_x_35:
        /* <DEDUP_REMOVED lines=14> */
.L_x_80:


//--------------------- .text._ZN7cutlass13device_kernelIN5flash11enable_sm90INS1_16FlashAttnFwdSm90INS1_25CollectiveMainloopFwdSm90ILi2EN4cute5tupleIJNS5_1CILi1EEES8_S8_EEENS6_IJNS7_ILi192EEENS7_ILi160EEENS7_ILi64EEEEEELi64ENS_12float_e4m3_tEfNS_4arch4Sm90ELb0ELb0ELb0ELb0ELb1ELb0ELb0ELb1ELb1ELb1ELb1ELb0EEENS1_21CollectiveEpilogueFwdINS6_IJSA_SC_SB_EEES9_NS_10bfloat16_tESG_Li384ELb0ELb1ELb1ELb1EEENS1_19SingleTileSchedulerILb0ELb1ELb1ELi192EEEEEEEEEvNT_6ParamsE --------------------------
	.section	.text._ZN7cutlass13device_kernelIN5flash11enable_sm90INS1_16FlashAttnFwdSm90INS1_25CollectiveMainloopFwdSm90ILi2EN4cute5tupleIJNS5_1CILi1EEES8_S8_EEENS6_IJNS7_ILi192EEENS7_ILi160EEENS7_ILi64EEEEEELi64ENS_12float_e4m3_tEfNS_4arch4Sm90ELb0ELb0ELb0ELb0ELb1ELb0ELb0ELb1ELb1ELb1ELb1ELb0EEENS1_21CollectiveEpilogueFwdINS6_IJSA_SC_SB_EEES9_NS_10bfloat16_tESG_Li384ELb0ELb1ELb1ELb1EEENS1_19SingleTileSchedulerILb0ELb1ELb1ELi192EEEEEEEEEvNT_6ParamsE,"ax",@progbits
	.align	128
.text._ZN7cutlass13device_kernelIN5flash11enable_sm90INS1_16FlashAttnFwdSm90INS1_25CollectiveMainloopFwdSm90ILi2EN4cute5tupleIJNS5_1CILi1EEES8_S8_EEENS6_IJNS7_ILi192EEENS7_ILi160EEENS7_ILi64EEEEEELi64ENS_12float_e4m3_tEfNS_4arch4Sm90ELb0ELb0ELb0ELb0ELb1ELb0ELb0ELb1ELb1ELb1ELb1ELb0EEENS1_21CollectiveEpilogueFwdINS6_IJSA_SC_SB_EEES9_NS_10bfloat16_tESG_Li384ELb0ELb1ELb1ELb1EEENS1_19SingleTileSchedulerILb0ELb1ELb1ELi192EEEEEEEEEvNT_6ParamsE:
        .type           _ZN7cutlass13device_kernelIN5flash11enable_sm90INS1_16FlashAttnFwdSm90INS1_25CollectiveMainloopFwdSm90ILi2EN4cute5tupleIJNS5_1CILi1EEES8_S8_EEENS6_IJNS7_ILi192EEENS7_ILi160EEENS7_ILi64EEEEEELi64ENS_12float_e4m3_tEfNS_4arch4Sm90ELb0ELb0ELb0ELb0ELb1ELb0ELb0ELb1ELb1ELb1ELb1ELb0EEENS1_21CollectiveEpilogueFwdINS6_IJSA_SC_SB_EEES9_NS_10bfloat16_tESG_Li384ELb0ELb1ELb1ELb1EEENS1_19SingleTileSchedulerILb0ELb1ELb1ELi192EEEEEEEEEvNT_6ParamsE,@function
        .size           _ZN7cutlass13device_kernelIN5flash11enable_sm90INS1_16FlashAttnFwdSm90INS1_25CollectiveMainloopFwdSm90ILi2EN4cute5tupleIJNS5_1CILi1EEES8_S8_EEENS6_IJNS7_ILi192EEENS7_ILi160EEENS7_ILi64EEEEEELi64ENS_12float_e4m3_tEfNS_4arch4Sm90ELb0ELb0ELb0ELb0ELb1ELb0ELb0ELb1ELb1ELb1ELb1ELb0EEENS1_21CollectiveEpilogueFwdINS6_IJSA_SC_SB_EEES9_NS_10bfloat16_tESG_Li384ELb0ELb1ELb1ELb1EEENS1_19SingleTileSchedulerILb0ELb1ELb1ELi192EEEEEEEEEvNT_6ParamsE,(.L_x_81 - _ZN7cutlass13device_kernelIN5flash11enable_sm90INS1_16FlashAttnFwdSm90INS1_25CollectiveMainloopFwdSm90ILi2EN4cute5tupleIJNS5_1CILi1EEES8_S8_EEENS6_IJNS7_ILi192EEENS7_ILi160EEENS7_ILi64EEEEEELi64ENS_12float_e4m3_tEfNS_4arch4Sm90ELb0ELb0ELb0ELb0ELb1ELb0ELb0ELb1ELb1ELb1ELb1ELb0EEENS1_21CollectiveEpilogueFwdINS6_IJSA_SC_SB_EEES9_NS_10bfloat16_tESG_Li384ELb0ELb1ELb1ELb1EEENS1_19SingleTileSchedulerILb0ELb1ELb1ELi192EEEEEEEEEvNT_6ParamsE)
        .other          _ZN7cutlass13device_kernelIN5flash11enable_sm90INS1_16FlashAttnFwdSm90INS1_25CollectiveMainloopFwdSm90ILi2EN4cute5tupleIJNS5_1CILi1EEES8_S8_EEENS6_IJNS7_ILi192EEENS7_ILi160EEENS7_ILi64EEEEEELi64ENS_12float_e4m3_tEfNS_4arch4Sm90ELb0ELb0ELb0ELb0ELb1ELb0ELb0ELb1ELb1ELb1ELb1ELb0EEENS1_21CollectiveEpilogueFwdINS6_IJSA_SC_SB_EEES9_NS_10bfloat16_tESG_Li384ELb0ELb1ELb1ELb1EEENS1_19SingleTileSchedulerILb0ELb1ELb1ELi192EEEEEEEEEvNT_6ParamsE,@"STO_CUDA_ENTRY STV_DEFAULT"
_ZN7cutlass13device_kernelIN5flash11enable_sm90INS1_16FlashAttnFwdSm90INS1_25CollectiveMainloopFwdSm90ILi2EN4cute5tupleIJNS5_1CILi1EEES8_S8_EEENS6_IJNS7_ILi192EEENS7_ILi160EEENS7_ILi64EEEEEELi64ENS_12float_e4m3_tEfNS_4arch4Sm90ELb0ELb0ELb0ELb0ELb1ELb0ELb0ELb1ELb1ELb1ELb1ELb0EEENS1_21CollectiveEpilogueFwdINS6_IJSA_SC_SB_EEES9_NS_10bfloat16_tESG_Li384ELb0ELb1ELb1ELb1EEENS1_19SingleTileSchedulerILb0ELb1ELb1ELi192EEEEEEEEEvNT_6ParamsE:
[----:B------:R-:W-:Y:S01]  /*0000*/  LDC R1, c[0x0][0x37c] ;  /* 0x0000df00ff017b82 */ /* 0x000fe20000000800 */
[----:B------:R-:W-:Y:S05]  /*0010*/  EXIT ;  /* 0x000000000000794d */ /* 0x000fea0003800000 */
.L_x_36:
        /* <DEDUP_REMOVED lines=14> */
.L_x_81:


//--------------------- .text._ZN7cutlass13device_kernelIN5flash11enable_sm90INS1_16FlashAttnFwdSm90INS1_25CollectiveMainloopFwdSm90ILi2EN4cute5tupleIJNS5_1CILi1EEES8_S8_EEENS6_IJNS7_ILi192EEENS7_ILi160EEENS7_ILi64EEEEEELi64ENS_12float_e4m3_tEfNS_4arch4Sm90ELb0ELb0ELb0ELb1ELb1ELb0ELb0ELb1ELb1ELb1ELb1ELb0EEENS1_21CollectiveEpilogueFwdINS6_IJSA_SC_SB_EEES9_NS_10bfloat16_tESG_Li384ELb1ELb1ELb1ELb1EEENS1_36VarlenDynamicPersistentTileSchedulerILi192ELi160ELi384ELi128ELb1ELb1ELb1ELb0ELb1ELb1EEEEEEEEEvNT_6ParamsE --------------------------
	.section	.text._ZN7cutlass13device_kernelIN5flash11enable_sm90INS1_16FlashAttnFwdSm90INS1_25CollectiveMainloopFwdSm90ILi2EN4cute5tupleIJNS5_1CILi1EEES8_S8_EEENS6_IJNS7_ILi192EEENS7_ILi160EEENS7_ILi64EEEEEELi64ENS_12float_e4m3_tEfNS_4arch4Sm90ELb0ELb0ELb0ELb1ELb1ELb0ELb0ELb1ELb1ELb1ELb1ELb0EEENS1_21CollectiveEpilogueFwdINS6_IJSA_SC_SB_EEES9_NS_10bfloat16_tESG_Li384ELb1ELb1ELb1ELb1EEENS1_36VarlenDynamicPersistentTileSchedulerILi192ELi160ELi384ELi128ELb1ELb1ELb1ELb0ELb1ELb1EEEEEEEEEvNT_6ParamsE,"ax",@progbits
	.align	128
.text._ZN7cutlass13device_kernelIN5flash11enable_sm90INS1_16FlashAttnFwdSm90INS1_25CollectiveMainloopFwdSm90ILi2EN4cute5tupleIJNS5_1CILi1EEES8_S8_EEENS6_IJNS7_ILi192EEENS7_ILi160EEENS7_ILi64EEEEEELi64ENS_12float_e4m3_tEfNS_4arch4Sm90ELb0ELb0ELb0ELb1ELb1ELb0ELb0ELb1ELb1ELb1ELb1ELb0EEENS1_21CollectiveEpilogueFwdINS6_IJSA_SC_SB_EEES9_NS_10bfloat16_tESG_Li384ELb1ELb1ELb1ELb1EEENS1_36VarlenDynamicPersistentTileSchedulerILi192ELi160ELi384ELi128ELb1ELb1ELb1ELb0ELb1ELb1EEEEEEEEEvNT_6ParamsE:
        .type           _ZN7cutlass13device_kernelIN5flash11enable_sm90INS1_16FlashAttnFwdSm90INS1_25CollectiveMainloopFwdSm90ILi2EN4cute5tupleIJNS5_1CILi1EEES8_S8_EEENS6_IJNS7_ILi192EEENS7_ILi160EEENS7_ILi64EEEEEELi64ENS_12float_e4m3_tEfNS_4arch4Sm90ELb0ELb0ELb0ELb1ELb1ELb0ELb0ELb1ELb1ELb1ELb1ELb0EEENS1_21CollectiveEpilogueFwdINS6_IJSA_SC_SB_EEES9_NS_10bfloat16_tESG_Li384ELb1ELb1ELb1ELb1EEENS1_36VarlenDynamicPersistentTileSchedulerILi192ELi160ELi384ELi128ELb1ELb1ELb1ELb0ELb1ELb1EEEEEEEEEvNT_6ParamsE,@function
        .size           _ZN7cutlass13device_kernelIN5flash11enable_sm90INS1_16FlashAttnFwdSm90INS1_25CollectiveMainloopFwdSm90ILi2EN4cute5tupleIJNS5_1CILi1EEES8_S8_EEENS6_IJNS7_ILi192EEENS7_ILi160EEENS7_ILi64EEEEEELi64ENS_12float_e4m3_tEfNS_4arch4Sm90ELb0ELb0ELb0ELb1ELb1ELb0ELb0ELb1ELb1ELb1ELb1ELb0EEENS1_21CollectiveEpilogueFwdINS6_IJSA_SC_SB_EEES9_NS_10bfloat16_tESG_Li384ELb1ELb1ELb1ELb1EEENS1_36VarlenDynamicPersistentTileSchedulerILi192ELi160ELi384ELi128ELb1ELb1ELb1ELb0ELb1ELb1EEEEEEEEEvNT_6ParamsE,(.L_x_82 - _ZN7cutlass13device_kernelIN5flash11enable_sm90INS1_16FlashAttnFwdSm90INS1_25CollectiveMainloopFwdSm90ILi2EN4cute5tupleIJNS5_1CILi1EEES8_S8_EEENS6_IJNS7_ILi192EEENS7_ILi160EEENS7_ILi64EEEEEELi64ENS_12float_e4m3_tEfNS_4arch4Sm90ELb0ELb0ELb0ELb1ELb1ELb0ELb0ELb1ELb1ELb1ELb1ELb0EEENS1_21CollectiveEpilogueFwdINS6_IJSA_SC_SB_EEES9_NS_10bfloat16_tESG_Li384ELb1ELb1ELb1ELb1EEENS1_36VarlenDynamicPersistentTileSchedulerILi192ELi160ELi384ELi128ELb1ELb1ELb1ELb0ELb1ELb1EEEEEEEEEvNT_6ParamsE)
        .other          _ZN7cutlass13device_kernelIN5flash11enable_sm90INS1_16FlashAttnFwdSm90INS1_25CollectiveMainloopFwdSm90ILi2EN4cute5tupleIJNS5_1CILi1EEES8_S8_EEENS6_IJNS7_ILi192EEENS7_ILi160EEENS7_ILi64EEEEEELi64ENS_12float_e4m3_tEfNS_4arch4Sm90ELb0ELb0ELb0ELb1ELb1ELb0ELb0ELb1ELb1ELb1ELb1ELb0EEENS1_21CollectiveEpilogueFwdINS6_IJSA_SC_SB_EEES9_NS_10bfloat16_tESG_Li384ELb1ELb1ELb1ELb1EEENS1_36VarlenDynamicPersistentTileSchedulerILi192ELi160ELi384ELi128ELb1ELb1ELb1ELb0ELb1ELb1EEEEEEEEEvNT_6ParamsE,@"STO_CUDA_ENTRY STV_DEFAULT"
_ZN7cutlass13device_kernelIN5flash11enable_sm90INS1_16FlashAttnFwdSm90INS1_25CollectiveMainloopFwdSm90ILi2EN4cute5tupleIJNS5_1CILi1EEES8_S8_EEENS6_IJNS7_ILi192EEENS7_ILi160EEENS7_ILi64EEEEEELi64ENS_12float_e4m3_tEfNS_4arch4Sm90ELb0ELb0ELb0ELb1ELb1ELb0ELb0ELb1ELb1ELb1ELb1ELb0EEENS1_21CollectiveEpilogueFwdINS6_IJSA_SC_SB_EEES9_NS_10bfloat16_tESG_Li384ELb1ELb1ELb1ELb1EEENS1_36VarlenDynamicPersistentTileSchedulerILi192ELi160ELi384ELi128ELb1ELb1ELb1ELb0ELb1ELb1EEEEEEEEEvNT_6ParamsE:
[----:B------:R-:W-:Y:S01]  /*0000*/  LDC R1, c[0x0][0x37c] ;  /* 0x0000df00ff017b82 */ /* 0x000fe20000000800 */
[----:B------:R-:W-:Y:S05]  /*0010*/  EXIT ;  /* 0x000000000000794d */ /* 0x000fea0003800000 */
.L_x_37:
        /* <DEDUP_REMOVED lines=14> */
.L_x_82:


//--------------------- .text._ZN7cutlass13device_kernelIN5flash11enable_sm90INS1_16FlashAttnFwdSm90INS1_25CollectiveMainloopFwdSm90ILi2EN4cute5tupleIJNS5_1CILi1EEES8_S8_EEENS6_IJNS7_ILi192EEENS7_ILi160EEENS7_ILi64EEEEEELi64ENS_12float_e4m3_tEfNS_4arch4Sm90ELb0ELb0ELb0ELb1ELb1ELb1ELb0ELb1ELb1ELb1ELb1ELb0EEENS1_21CollectiveEpilogueFwdINS6_IJSA_SC_SB_EEES9_NS_10bfloat16_tESG_Li384ELb1ELb1ELb1ELb1EEENS1_36VarlenDynamicPersistentTileSchedulerILi192ELi160ELi384ELi128ELb1ELb1ELb1ELb0ELb1ELb1EEEEEEEEEvNT_6ParamsE --------------------------
	.section	.text._ZN7cutlass13device_kernelIN5flash11enable_sm90INS1_16FlashAttnFwdSm90INS1_25CollectiveMainloopFwdSm90ILi2EN4cute5tupleIJNS5_1CILi1EEES8_S8_EEENS6_IJNS7_ILi192EEENS7_ILi160EEENS7_ILi64EEEEEELi64ENS_12float_e4m3_tEfNS_4arch4Sm90ELb0ELb0ELb0ELb1ELb1ELb1ELb0ELb1ELb1ELb1ELb1ELb0EEENS1_21CollectiveEpilogueFwdINS6_IJSA_SC_SB_EEES9_NS_10bfloat16_tESG_Li384ELb1ELb1ELb1ELb1EEENS1_36VarlenDynamicPersistentTileSchedulerILi192ELi160ELi384ELi128ELb1ELb1ELb1ELb0ELb1ELb1EEEEEEEEEvNT_6ParamsE,"ax",@progbits
	.align	128
.text._ZN7cutlass13device_kernelIN5flash11enable_sm90INS1_16FlashAttnFwdSm90INS1_25CollectiveMainloopFwdSm90ILi2EN4cute5tupleIJNS5_1CILi1EEES8_S8_EEENS6_IJNS7_ILi192EEENS7_ILi160EEENS7_ILi64EEEEEELi64ENS_12float_e4m3_tEfNS_4arch4Sm90ELb0ELb0ELb0ELb1ELb1ELb1ELb0ELb1ELb1ELb1ELb1ELb0EEENS1_21CollectiveEpilogueFwdINS6_IJSA_SC_SB_EEES9_NS_10bfloat16_tESG_Li384ELb1ELb1ELb1ELb1EEENS1_36VarlenDynamicPersistentTileSchedulerILi192ELi160ELi384ELi128ELb1ELb1ELb1ELb0ELb1ELb1EEEEEEEEEvNT_6ParamsE:
        .type           _ZN7cutlass13device_kernelIN5flash11enable_sm90INS1_16FlashAttnFwdSm90INS1_25CollectiveMainloopFwdSm90ILi2EN4cute5tupleIJNS5_1CILi1EEES8_S8_EEENS6_IJNS7_ILi192EEENS7_ILi160EEENS7_ILi64EEEEEELi64ENS_12float_e4m3_tEfNS_4arch4Sm90ELb0ELb0ELb0ELb1ELb1ELb1ELb0ELb1ELb1ELb1ELb1ELb0EEENS1_21CollectiveEpilogueFwdINS6_IJSA_SC_SB_EEES9_NS_10bfloat16_tESG_Li384ELb1ELb1ELb1ELb1EEENS1_36VarlenDynamicPersistentTileSchedulerILi192ELi160ELi384ELi128ELb1ELb1ELb1ELb0ELb1ELb1EEEEEEEEEvNT_6ParamsE,@function
        .size           _ZN7cutlass13device_kernelIN5flash11enable_sm90INS1_16FlashAttnFwdSm90INS1_25CollectiveMainloopFwdSm90ILi2EN4cute5tupleIJNS5_1CILi1EEES8_S8_EEENS6_IJNS7_ILi192EEENS7_ILi160EEENS7_ILi64EEEEEELi64ENS_12float_e4m3_tEfNS_4arch4Sm90ELb0ELb0ELb0ELb1ELb1ELb1ELb0ELb1ELb1ELb1ELb1ELb0EEENS1_21CollectiveEpilogueFwdINS6_IJSA_SC_SB_EEES9_NS_10bfloat16_tESG_Li384ELb1ELb1ELb1ELb1EEENS1_36VarlenDynamicPersistentTileSchedulerILi192ELi160ELi384ELi128ELb1ELb1ELb1ELb0ELb1ELb1EEEEEEEEEvNT_6ParamsE,(.L_x_83 - _ZN7cutlass13device_kernelIN5flash11enable_sm90INS1_16FlashAttnFwdSm90INS1_25CollectiveMainloopFwdSm90ILi2EN4cute5tupleIJNS5_1CILi1EEES8_S8_EEENS6_IJNS7_ILi192EEENS7_ILi160EEENS7_ILi64EEEEEELi64ENS_12float_e4m3_tEfNS_4arch4Sm90ELb0ELb0ELb0ELb1ELb1ELb1ELb0ELb1ELb1ELb1ELb1ELb0EEENS1_21CollectiveEpilogueFwdINS6_IJSA_SC_SB_EEES9_NS_10bfloat16_tESG_Li384ELb1ELb1ELb1ELb1EEENS1_36VarlenDynamicPersistentTileSchedulerILi192ELi160ELi384ELi128ELb1ELb1ELb1ELb0ELb1ELb1EEEEEEEEEvNT_6ParamsE)
        .other          _ZN7cutlass13device_kernelIN5flash11enable_sm90INS1_16FlashAttnFwdSm90INS1_25CollectiveMainloopFwdSm90ILi2EN4cute5tupleIJNS5_1CILi1EEES8_S8_EEENS6_IJNS7_ILi192EEENS7_ILi160EEENS7_ILi64EEEEEELi64ENS_12float_e4m3_tEfNS_4arch4Sm90ELb0ELb0ELb0ELb1ELb1ELb1ELb0ELb1ELb1ELb1ELb1ELb0EEENS1_21CollectiveEpilogueFwdINS6_IJSA_SC_SB_EEES9_NS_10bfloat16_tESG_Li384ELb1ELb1ELb1ELb1EEENS1_36VarlenDynamicPersistentTileSchedulerILi192ELi160ELi384ELi128ELb1ELb1ELb1ELb0ELb1ELb1EEEEEEEEEvNT_6ParamsE,@"STO_CUDA_ENTRY STV_DEFAULT"
_ZN7cutlass13device_kernelIN5flash11enable_sm90INS1_16FlashAttnFwdSm90INS1_25CollectiveMainloopFwdSm90ILi2EN4cute5tupleIJNS5_1CILi1EEES8_S8_EEENS6_IJNS7_ILi192EEENS7_ILi160EEENS7_ILi64EEEEEELi64ENS_12float_e4m3_tEfNS_4arch4Sm90ELb0ELb0ELb0ELb1ELb1ELb1ELb0ELb1ELb1ELb1ELb1ELb0EEENS1_21CollectiveEpilogueFwdINS6_IJSA_SC_SB_EEES9_NS_10bfloat16_tESG_Li384ELb1ELb1ELb1ELb1EEENS1_36VarlenDynamicPersistentTileSchedulerILi192ELi160ELi384ELi128ELb1ELb1ELb1ELb0ELb1ELb1EEEEEEEEEvNT_6ParamsE:
[----:B------:R-:W-:Y:S01]  /*0000*/  LDC R1, c[0x0][0x37c] ;  /* 0x0000df00ff017b82 */ /* 0x000fe20000000800 */
[----:B------:R-:W-:Y:S05]  /*0010*/  EXIT ;  /* 0x000000000000794d */ /* 0x000fea0003800000 */
.L_x_38:
        /* <DEDUP_REMOVED lines=14> */
.L_x_83:


//--------------------- .text._ZN7cutlass13device_kernelIN5flash11enable_sm90INS1_16FlashAttnFwdSm90INS1_25CollectiveMainloopFwdSm90ILi2EN4cute5tupleIJNS5_1CILi1EEES8_S8_EEENS6_IJNS7_ILi192EEENS7_ILi160EEENS7_ILi64EEEEEELi64ENS_12float_e4m3_tEfNS_4arch4Sm90ELb0ELb1ELb0ELb0ELb1ELb0ELb0ELb1ELb1ELb1ELb1ELb0EEENS1_21CollectiveEpilogueFwdINS6_IJSA_SC_SB_EEES9_NS_10bfloat16_tESG_Li384ELb0ELb1ELb1ELb1EEENS1_19SingleTileSchedulerILb0ELb1ELb1ELi192EEEEEEEEEvNT_6ParamsE --------------------------
	.section	.text._ZN7cutlass13device_kernelIN5flash11enable_sm90INS1_16FlashAttnFwdSm90INS1_25CollectiveMainloopFwdSm90ILi2EN4cute5tupleIJNS5_1CILi1EEES8_S8_EEENS6_IJNS7_ILi192EEENS7_ILi160EEENS7_ILi64EEEEEELi64ENS_12float_e4m3_tEfNS_4arch4Sm90ELb0ELb1ELb0ELb0ELb1ELb0ELb0ELb1ELb1ELb1ELb1ELb0EEENS1_21CollectiveEpilogueFwdINS6_IJSA_SC_SB_EEES9_NS_10bfloat16_tESG_Li384ELb0ELb1ELb1ELb1EEENS1_19SingleTileSchedulerILb0ELb1ELb1ELi192EEEEEEEEEvNT_6ParamsE,"ax",@progbits
	.align	128
.text._ZN7cutlass13device_kernelIN5flash11enable_sm90INS1_16FlashAttnFwdSm90INS1_25CollectiveMainloopFwdSm90ILi2EN4cute5tupleIJNS5_1CILi1EEES8_S8_EEENS6_IJNS7_ILi192EEENS7_ILi160EEENS7_ILi64EEEEEELi64ENS_12float_e4m3_tEfNS_4arch4Sm90ELb0ELb1ELb0ELb0ELb1ELb0ELb0ELb1ELb1ELb1ELb1ELb0EEENS1_21CollectiveEpilogueFwdINS6_IJSA_SC_SB_EEES9_NS_10bfloat16_tESG_Li384ELb0ELb1ELb1ELb1EEENS1_19SingleTileSchedulerILb0ELb1ELb1ELi192EEEEEEEEEvNT_6ParamsE:
        .type           _ZN7cutlass13device_kernelIN5flash11enable_sm90INS1_16FlashAttnFwdSm90INS1_25CollectiveMainloopFwdSm90ILi2EN4cute5tupleIJNS5_1CILi1EEES8_S8_EEENS6_IJNS7_ILi192EEENS7_ILi160EEENS7_ILi64EEEEEELi64ENS_12float_e4m3_tEfNS_4arch4Sm90ELb0ELb1ELb0ELb0ELb1ELb0ELb0ELb1ELb1ELb1ELb1ELb0EEENS1_21CollectiveEpilogueFwdINS6_IJSA_SC_SB_EEES9_NS_10bfloat16_tESG_Li384ELb0ELb1ELb1ELb1EEENS1_19SingleTileSchedulerILb0ELb1ELb1ELi192EEEEEEEEEvNT_6ParamsE,@function
        .size           _ZN7cutlass13device_kernelIN5flash11enable_sm90INS1_16FlashAttnFwdSm90INS1_25CollectiveMainloopFwdSm90ILi2EN4cute5tupleIJNS5_1CILi1EEES8_S8_EEENS6_IJNS7_ILi192EEENS7_ILi160EEENS7_ILi64EEEEEELi64ENS_12float_e4m3_tEfNS_4arch4Sm90ELb0ELb1ELb0ELb0ELb1ELb0ELb0ELb1ELb1ELb1ELb1ELb0EEENS1_21CollectiveEpilogueFwdINS6_IJSA_SC_SB_EEES9_NS_10bfloat16_tESG_Li384ELb0ELb1ELb1ELb1EEENS1_19SingleTileSchedulerILb0ELb1ELb1ELi192EEEEEEEEEvNT_6ParamsE,(.L_x_84 - _ZN7cutlass13device_kernelIN5flash11enable_sm90INS1_16FlashAttnFwdSm90INS1_25CollectiveMainloopFwdSm90ILi2EN4cute5tupleIJNS5_1CILi1EEES8_S8_EEENS6_IJNS7_ILi192EEENS7_ILi160EEENS7_ILi64EEEEEELi64ENS_12float_e4m3_tEfNS_4arch4Sm90ELb0ELb1ELb0ELb0ELb1ELb0ELb0ELb1ELb1ELb1ELb1ELb0EEENS1_21CollectiveEpilogueFwdINS6_IJSA_SC_SB_EEES9_NS_10bfloat16_tESG_Li384ELb0ELb1ELb1ELb1EEENS1_19SingleTileSchedulerILb0ELb1ELb1ELi192EEEEEEEEEvNT_6ParamsE)
        .other          _ZN7cutlass13device_kernelIN5flash11enable_sm90INS1_16FlashAttnFwdSm90INS1_25CollectiveMainloopFwdSm90ILi2EN4cute5tupleIJNS5_1CILi1EEES8_S8_EEENS6_IJNS7_ILi192EEENS7_ILi160EEENS7_ILi64EEEEEELi64ENS_12float_e4m3_tEfNS_4arch4Sm90ELb0ELb1ELb0ELb0ELb1ELb0ELb0ELb1ELb1ELb1ELb1ELb0EEENS1_21CollectiveEpilogueFwdINS6_IJSA_SC_SB_EEES9_NS_10bfloat16_tESG_Li384ELb0ELb1ELb1ELb1EEENS1_19SingleTileSchedulerILb0ELb1ELb1ELi192EEEEEEEEEvNT_6ParamsE,@"STO_CUDA_ENTRY STV_DEFAULT"
_ZN7cutlass13device_kernelIN5flash11enable_sm90INS1_16FlashAttnFwdSm90INS1_25CollectiveMainloopFwdSm90ILi2EN4cute5tupleIJNS5_1CILi1EEES8_S8_EEENS6_IJNS7_ILi192EEENS7_ILi160EEENS7_ILi64EEEEEELi64ENS_12float_e4m3_tEfNS_4arch4Sm90ELb0ELb1ELb0ELb0ELb1ELb0ELb0ELb1ELb1ELb1ELb1ELb0EEENS1_21CollectiveEpilogueFwdINS6_IJSA_SC_SB_EEES9_NS_10bfloat16_tESG_Li384ELb0ELb1ELb1ELb1EEENS1_19SingleTileSchedulerILb0ELb1ELb1ELi192EEEEEEEEEvNT_6ParamsE:
[----:B------:R-:W-:Y:S01]  /*0000*/  LDC R1, c[0x0][0x37c] ;  /* 0x0000df00ff017b82 */ /* 0x000fe20000000800 */
[----:B------:R-:W-:Y:S05]  /*0010*/  EXIT ;  /* 0x000000000000794d */ /* 0x000fea0003800000 */
.L_x_39:
        /* <DEDUP_REMOVED lines=14> */
.L_x_84:


//--------------------- .text._ZN7cutlass13device_kernelIN5flash11enable_sm90INS1_16FlashAttnFwdSm90INS1_25CollectiveMainloopFwdSm90ILi2EN4cute5tupleIJNS5_1CILi1EEES8_S8_EEENS6_IJNS7_ILi192EEENS7_ILi160EEENS7_ILi64EEEEEELi64ENS_12float_e4m3_tEfNS_4arch4Sm90ELb0ELb1ELb0ELb1ELb1ELb0ELb0ELb1ELb1ELb1ELb1ELb0EEENS1_21CollectiveEpilogueFwdINS6_IJSA_SC_SB_EEES9_NS_10bfloat16_tESG_Li384ELb1ELb1ELb1ELb1EEENS1_36VarlenDynamicPersistentTileSchedulerILi192ELi160ELi384ELi128ELb1ELb1ELb1ELb1ELb0ELb1EEEEEEEEEvNT_6ParamsE --------------------------
	.section	.text._ZN7cutlass13device_kernelIN5flash11enable_sm90INS1_16FlashAttnFwdSm90INS1_25CollectiveMainloopFwdSm90ILi2EN4cute5tupleIJNS5_1CILi1EEES8_S8_EEENS6_IJNS7_ILi192EEENS7_ILi160EEENS7_ILi64EEEEEELi64ENS_12float_e4m3_tEfNS_4arch4Sm90ELb0ELb1ELb0ELb1ELb1ELb0ELb0ELb1ELb1ELb1ELb1ELb0EEENS1_21CollectiveEpilogueFwdINS6_IJSA_SC_SB_EEES9_NS_10bfloat16_tESG_Li384ELb1ELb1ELb1ELb1EEENS1_36VarlenDynamicPersistentTileSchedulerILi192ELi160ELi384ELi128ELb1ELb1ELb1ELb1ELb0ELb1EEEEEEEEEvNT_6ParamsE,"ax",@progbits
	.align	128
.text._ZN7cutlass13device_kernelIN5flash11enable_sm90INS1_16FlashAttnFwdSm90INS1_25CollectiveMainloopFwdSm90ILi2EN4cute5tupleIJNS5_1CILi1EEES8_S8_EEENS6_IJNS7_ILi192EEENS7_ILi160EEENS7_ILi64EEEEEELi64ENS_12float_e4m3_tEfNS_4arch4Sm90ELb0ELb1ELb0ELb1ELb1ELb0ELb0ELb1ELb1ELb1ELb1ELb0EEENS1_21CollectiveEpilogueFwdINS6_IJSA_SC_SB_EEES9_NS_10bfloat16_tESG_Li384ELb1ELb1ELb1ELb1EEENS1_36VarlenDynamicPersistentTileSchedulerILi192ELi160ELi384ELi128ELb1ELb1ELb1ELb1ELb0ELb1EEEEEEEEEvNT_6ParamsE:
        .type           _ZN7cutlass13device_kernelIN5flash11enable_sm90INS1_16FlashAttnFwdSm90INS1_25CollectiveMainloopFwdSm90ILi2EN4cute5tupleIJNS5_1CILi1EEES8_S8_EEENS6_IJNS7_ILi192EEENS7_ILi160EEENS7_ILi64EEEEEELi64ENS_12float_e4m3_tEfNS_4arch4Sm90ELb0ELb1ELb0ELb1ELb1ELb0ELb0ELb1ELb1ELb1ELb1ELb0EEENS1_21CollectiveEpilogueFwdINS6_IJSA_SC_SB_EEES9_NS_10bfloat16_tESG_Li384ELb1ELb1ELb1ELb1EEENS1_36VarlenDynamicPersistentTileSchedulerILi192ELi160ELi384ELi128ELb1ELb1ELb1ELb1ELb0ELb1EEEEEEEEEvNT_6ParamsE,@function
        .size           _ZN7cutlass13device_kernelIN5flash11enable_sm90INS1_16FlashAttnFwdSm90INS1_25CollectiveMainloopFwdSm90ILi2EN4cute5tupleIJNS5_1CILi1EEES8_S8_EEENS6_IJNS7_ILi192EEENS7_ILi160EEENS7_ILi64EEEEEELi64ENS_12float_e4m3_tEfNS_4arch4Sm90ELb0ELb1ELb0ELb1ELb1ELb0ELb0ELb1ELb1ELb1ELb1ELb0EEENS1_21CollectiveEpilogueFwdINS6_IJSA_SC_SB_EEES9_NS_10bfloat16_tESG_Li384ELb1ELb1ELb1ELb1EEENS1_36VarlenDynamicPersistentTileSchedulerILi192ELi160ELi384ELi128ELb1ELb1ELb1ELb1ELb0ELb1EEEEEEEEEvNT_6ParamsE,(.L_x_85 - _ZN7cutlass13device_kernelIN5flash11enable_sm90INS1_16FlashAttnFwdSm90INS1_25CollectiveMainloopFwdSm90ILi2EN4cute5tupleIJNS5_1CILi1EEES8_S8_EEENS6_IJNS7_ILi192EEENS7_ILi160EEENS7_ILi64EEEEEELi64ENS_12float_e4m3_tEfNS_4arch4Sm90ELb0ELb1ELb0ELb1ELb1ELb0ELb0ELb1ELb1ELb1ELb1ELb0EEENS1_21CollectiveEpilogueFwdINS6_IJSA_SC_SB_EEES9_NS_10bfloat16_tESG_Li384ELb1ELb1ELb1ELb1EEENS1_36VarlenDynamicPersistentTileSchedulerILi192ELi160ELi384ELi128ELb1ELb1ELb1ELb1ELb0ELb1EEEEEEEEEvNT_6ParamsE)
        .other          _ZN7cutlass13device_kernelIN5flash11enable_sm90INS1_16FlashAttnFwdSm90INS1_25CollectiveMainloopFwdSm90ILi2EN4cute5tupleIJNS5_1CILi1EEES8_S8_EEENS6_IJNS7_ILi192EEENS7_ILi160EEENS7_ILi64EEEEEELi64ENS_12float_e4m3_tEfNS_4arch4Sm90ELb0ELb1ELb0ELb1ELb1ELb0ELb0ELb1ELb1ELb1ELb1ELb0EEENS1_21CollectiveEpilogueFwdINS6_IJSA_SC_SB_EEES9_NS_10bfloat16_tESG_Li384ELb1ELb1ELb1ELb1EEENS1_36VarlenDynamicPersistentTileSchedulerILi192ELi160ELi384ELi128ELb1ELb1ELb1ELb1ELb0ELb1EEEEEEEEEvNT_6ParamsE,@"STO_CUDA_ENTRY STV_DEFAULT"
_ZN7cutlass13device_kernelIN5flash11enable_sm90INS1_16FlashAttnFwdSm90INS1_25CollectiveMainloopFwdSm90ILi2EN4cute5tupleIJNS5_1CILi1EEES8_S8_EEENS6_IJNS7_ILi192EEENS7_ILi160EEENS7_ILi64EEEEEELi64ENS_12float_e4m3_tEfNS_4arch4Sm90ELb0ELb1ELb0ELb1ELb1ELb0ELb0ELb1ELb1ELb1ELb1ELb0EEENS1_21CollectiveEpilogueFwdINS6_IJSA_SC_SB_EEES9_NS_10bfloat16_tESG_Li384ELb1ELb1ELb1ELb1EEENS1_36VarlenDynamicPersistentTileSchedulerILi192ELi160ELi384ELi128ELb1ELb1ELb1ELb1ELb0ELb1EEEEEEEEEvNT_6ParamsE:
[----:B------:R-:W-:Y:S01]  /*0000*/  LDC R1, c[0x0][0x37c] ;  /* 0x0000df00ff017b82 */ /* 0x000fe20000000800 */
[----:B------:R-:W-:Y:S05]  /*0010*/  EXIT ;  /* 0x000000000000794d */ /* 0x000fea0003800000 */
.L_x_40:
        /* <DEDUP_REMOVED lines=14> */
.L_x_85:


//--------------------- .text._ZN7cutlass13device_kernelIN5flash11enable_sm90INS1_16FlashAttnFwdSm90INS1_25CollectiveMainloopFwdSm90ILi2EN4cute5tupleIJNS5_1CILi1EEES8_S8_EEENS6_IJNS7_ILi192EEENS7_ILi160EEENS7_ILi64EEEEEELi64ENS_12float_e4m3_tEfNS_4arch4Sm90ELb0ELb1ELb0ELb1ELb1ELb1ELb0ELb1ELb1ELb1ELb1ELb0EEENS1_21CollectiveEpilogueFwdINS6_IJSA_SC_SB_EEES9_NS_10bfloat16_tESG_Li384ELb1ELb1ELb1ELb1EEENS1_36VarlenDynamicPersistentTileSchedulerILi192ELi160ELi384ELi128ELb1ELb1ELb1ELb1ELb0ELb1EEEEEEEEEvNT_6ParamsE --------------------------
	.section	.text._ZN7cutlass13device_kernelIN5flash11enable_sm90INS1_16FlashAttnFwdSm90INS1_25CollectiveMainloopFwdSm90ILi2EN4cute5tupleIJNS5_1CILi1EEES8_S8_EEENS6_IJNS7_ILi192EEENS7_ILi160EEENS7_ILi64EEEEEELi64ENS_12float_e4m3_tEfNS_4arch4Sm90ELb0ELb1ELb0ELb1ELb1ELb1ELb0ELb1ELb1ELb1ELb1ELb0EEENS1_21CollectiveEpilogueFwdINS6_IJSA_SC_SB_EEES9_NS_10bfloat16_tESG_Li384ELb1ELb1ELb1ELb1EEENS1_36VarlenDynamicPersistentTileSchedulerILi192ELi160ELi384ELi128ELb1ELb1ELb1ELb1ELb0ELb1EEEEEEEEEvNT_6ParamsE,"ax",@progbits
	.align	128
.text._ZN7cutlass13device_kernelIN5flash11enable_sm90INS1_16FlashAttnFwdSm90INS1_25CollectiveMainloopFwdSm90ILi2EN4cute5tupleIJNS5_1CILi1EEES8_S8_EEENS6_IJNS7_ILi192EEENS7_ILi160EEENS7_ILi64EEEEEELi64ENS_12float_e4m3_tEfNS_4arch4Sm90ELb0ELb1ELb0ELb1ELb1ELb1ELb0ELb1ELb1ELb1ELb1ELb0EEENS1_21CollectiveEpilogueFwdINS6_IJSA_SC_SB_EEES9_NS_10bfloat16_tESG_Li384ELb1ELb1ELb1ELb1EEENS1_36VarlenDynamicPersistentTileSchedulerILi192ELi160ELi384ELi128ELb1ELb1ELb1ELb1ELb0ELb1EEEEEEEEEvNT_6ParamsE:
        .type           _ZN7cutlass13device_kernelIN5flash11enable_sm90INS1_16FlashAttnFwdSm90INS1_25CollectiveMainloopFwdSm90ILi2EN4cute5tupleIJNS5_1CILi1EEES8_S8_EEENS6_IJNS7_ILi192EEENS7_ILi160EEENS7_ILi64EEEEEELi64ENS_12float_e4m3_tEfNS_4arch4Sm90ELb0ELb1ELb0ELb1ELb1ELb1ELb0ELb1ELb1ELb1ELb1ELb0EEENS1_21CollectiveEpilogueFwdINS6_IJSA_SC_SB_EEES9_NS_10bfloat16_tESG_Li384ELb1ELb1ELb1ELb1EEENS1_36VarlenDynamicPersistentTileSchedulerILi192ELi160ELi384ELi128ELb1ELb1ELb1ELb1ELb0ELb1EEEEEEEEEvNT_6ParamsE,@function
        .size           _ZN7cutlass13device_kernelIN5flash11enable_sm90INS1_16FlashAttnFwdSm90INS1_25CollectiveMainloopFwdSm90ILi2EN4cute5tupleIJNS5_1CILi1EEES8_S8_EEENS6_IJNS7_ILi192EEENS7_ILi160EEENS7_ILi64EEEEEELi64ENS_12float_e4m3_tEfNS_4arch4Sm90ELb0ELb1ELb0ELb1ELb1ELb1ELb0ELb1ELb1ELb1ELb1ELb0EEENS1_21CollectiveEpilogueFwdINS6_IJSA_SC_SB_EEES9_NS_10bfloat16_tESG_Li384ELb1ELb1ELb1ELb1EEENS1_36VarlenDynamicPersistentTileSchedulerILi192ELi160ELi384ELi128ELb1ELb1ELb1ELb1ELb0ELb1EEEEEEEEEvNT_6ParamsE,(.L_x_86 - _ZN7cutlass13device_kernelIN5flash11enable_sm90INS1_16FlashAttnFwdSm90INS1_25CollectiveMainloopFwdSm90ILi2EN4cute5tupleIJNS5_1CILi1EEES8_S8_EEENS6_IJNS7_ILi192EEENS7_ILi160EEENS7_ILi64EEEEEELi64ENS_12float_e4m3_tEfNS_4arch4Sm90ELb0ELb1ELb0ELb1ELb1ELb1ELb0ELb1ELb1ELb1ELb1ELb0EEENS1_21CollectiveEpilogueFwdINS6_IJSA_SC_SB_EEES9_NS_10bfloat16_tESG_Li384ELb1ELb1ELb1ELb1EEENS1_36VarlenDynamicPersistentTileSchedulerILi192ELi160ELi384ELi128ELb1ELb1ELb1ELb1ELb0ELb1EEEEEEEEEvNT_6ParamsE)
        .other          _ZN7cutlass13device_kernelIN5flash11enable_sm90INS1_16FlashAttnFwdSm90INS1_25CollectiveMainloopFwdSm90ILi2EN4cute5tupleIJNS5_1CILi1EEES8_S8_EEENS6_IJNS7_ILi192EEENS7_ILi160EEENS7_ILi64EEEEEELi64ENS_12float_e4m3_tEfNS_4arch4Sm90ELb0ELb1ELb0ELb1ELb1ELb1ELb0ELb1ELb1ELb1ELb1ELb0EEENS1_21CollectiveEpilogueFwdINS6_IJSA_SC_SB_EEES9_NS_10bfloat16_tESG_Li384ELb1ELb1ELb1ELb1EEENS1_36VarlenDynamicPersistentTileSchedulerILi192ELi160ELi384ELi128ELb1ELb1ELb1ELb1ELb0ELb1EEEEEEEEEvNT_6ParamsE,@"STO_CUDA_ENTRY STV_DEFAULT"
_ZN7cutlass13device_kernelIN5flash11enable_sm90INS1_16FlashAttnFwdSm90INS1_25CollectiveMainloopFwdSm90ILi2EN4cute5tupleIJNS5_1CILi1EEES8_S8_EEENS6_IJNS7_ILi192EEENS7_ILi160EEENS7_ILi64EEEEEELi64ENS_12float_e4m3_tEfNS_4arch4Sm90ELb0ELb1ELb0ELb1ELb1ELb1ELb0ELb1ELb1ELb1ELb1ELb0EEENS1_21CollectiveEpilogueFwdINS6_IJSA_SC_SB_EEES9_NS_10bfloat16_tESG_Li384ELb1ELb1ELb1ELb1EEENS1_36VarlenDynamicPersistentTileSchedulerILi192ELi160ELi384ELi128ELb1ELb1ELb1ELb1ELb0ELb1EEEEEEEEEvNT_6ParamsE:
[----:B------:R-:W-:Y:S01]  /*0000*/  LDC R1, c[0x0][0x37c] ;  /* 0x0000df00ff017b82 */ /* 0x000fe20000000800 */
[----:B------:R-:W-:Y:S05]  /*0010*/  EXIT ;  /* 0x000000000000794d */ /* 0x000fea0003800000 */
.L_x_41:
        /* <DEDUP_REMOVED lines=14> */
.L_x_86:


//--------------------- .text._ZN7cutlass13device_kernelIN5flash11enable_sm90INS1_16FlashAttnFwdSm90INS1_25CollectiveMainloopFwdSm90ILi2EN4cute5tupleIJNS5_1CILi1EEES8_S8_EEENS6_IJNS7_ILi192EEENS7_ILi160EEENS7_ILi64EEEEEELi64ENS_12float_e4m3_tEfNS_4arch4Sm90ELb1ELb0ELb0ELb0ELb1ELb0ELb0ELb1ELb1ELb1ELb1ELb0EEENS1_21CollectiveEpilogueFwdINS6_IJSA_SC_SB_EEES9_NS_10bfloat16_tESG_Li384ELb0ELb1ELb1ELb1EEENS1_19SingleTileSchedulerILb0ELb1ELb1ELi192EEEEEEEEEvNT_6ParamsE --------------------------
	.section	.text._ZN7cutlass13device_kernelIN5flash11enable_sm90INS1_16FlashAttnFwdSm90INS1_25CollectiveMainloopFwdSm90ILi2EN4cute5tupleIJNS5_1CILi1EEES8_S8_EEENS6_IJNS7_ILi192EEENS7_ILi160EEENS7_ILi64EEEEEELi64ENS_12float_e4m3_tEfNS_4arch4Sm90ELb1ELb0ELb0ELb0ELb1ELb0ELb0ELb1ELb1ELb1ELb1ELb0EEENS1_21CollectiveEpilogueFwdINS6_IJSA_SC_SB_EEES9_NS_10bfloat16_tESG_Li384ELb0ELb1ELb1ELb1EEENS1_19SingleTileSchedulerILb0ELb1ELb1ELi192EEEEEEEEEvNT_6ParamsE,"ax",@progbits
	.align	128
.text._ZN7cutlass13device_kernelIN5flash11enable_sm90INS1_16FlashAttnFwdSm90INS1_25CollectiveMainloopFwdSm90ILi2EN4cute5tupleIJNS5_1CILi1EEES8_S8_EEENS6_IJNS7_ILi192EEENS7_ILi160EEENS7_ILi64EEEEEELi64ENS_12float_e4m3_tEfNS_4arch4Sm90ELb1ELb0ELb0ELb0ELb1ELb0ELb0ELb1ELb1ELb1ELb1ELb0EEENS1_21CollectiveEpilogueFwdINS6_IJSA_SC_SB_EEES9_NS_10bfloat16_tESG_Li384ELb0ELb1ELb1ELb1EEENS1_19SingleTileSchedulerILb0ELb1ELb1ELi192EEEEEEEEEvNT_6ParamsE:
        .type           _ZN7cutlass13device_kernelIN5flash11enable_sm90INS1_16FlashAttnFwdSm90INS1_25CollectiveMainloopFwdSm90ILi2EN4cute5tupleIJNS5_1CILi1EEES8_S8_EEENS6_IJNS7_ILi192EEENS7_ILi160EEENS7_ILi64EEEEEELi64ENS_12float_e4m3_tEfNS_4arch4Sm90ELb1ELb0ELb0ELb0ELb1ELb0ELb0ELb1ELb1ELb1ELb1ELb0EEENS1_21CollectiveEpilogueFwdINS6_IJSA_SC_SB_EEES9_NS_10bfloat16_tESG_Li384ELb0ELb1ELb1ELb1EEENS1_19SingleTileSchedulerILb0ELb1ELb1ELi192EEEEEEEEEvNT_6ParamsE,@function
        .size           _ZN7cutlass13device_kernelIN5flash11enable_sm90INS1_16FlashAttnFwdSm90INS1_25CollectiveMainloopFwdSm90ILi2EN4cute5tupleIJNS5_1CILi1EEES8_S8_EEENS6_IJNS7_ILi192EEENS7_ILi160EEENS7_ILi64EEEEEELi64ENS_12float_e4m3_tEfNS_4arch4Sm90ELb1ELb0ELb0ELb0ELb1ELb0ELb0ELb1ELb1ELb1ELb1ELb0EEENS1_21CollectiveEpilogueFwdINS6_IJSA_SC_SB_EEES9_NS_10bfloat16_tESG_Li384ELb0ELb1ELb1ELb1EEENS1_19SingleTileSchedulerILb0ELb1ELb1ELi192EEEEEEEEEvNT_6ParamsE,(.L_x_87 - _ZN7cutlass13device_kernelIN5flash11enable_sm90INS1_16FlashAttnFwdSm90INS1_25CollectiveMainloopFwdSm90ILi2EN4cute5tupleIJNS5_1CILi1EEES8_S8_EEENS6_IJNS7_ILi192EEENS7_ILi160EEENS7_ILi64EEEEEELi64ENS_12float_e4m3_tEfNS_4arch4Sm90ELb1ELb0ELb0ELb0ELb1ELb0ELb0ELb1ELb1ELb1ELb1ELb0EEENS1_21CollectiveEpilogueFwdINS6_IJSA_SC_SB_EEES9_NS_10bfloat16_tESG_Li384ELb0ELb1ELb1ELb1EEENS1_19SingleTileSchedulerILb0ELb1ELb1ELi192EEEEEEEEEvNT_6ParamsE)
        .other          _ZN7cutlass13device_kernelIN5flash11enable_sm90INS1_16FlashAttnFwdSm90INS1_25CollectiveMainloopFwdSm90ILi2EN4cute5tupleIJNS5_1CILi1EEES8_S8_EEENS6_IJNS7_ILi192EEENS7_ILi160EEENS7_ILi64EEEEEELi64ENS_12float_e4m3_tEfNS_4arch4Sm90ELb1ELb0ELb0ELb0ELb1ELb0ELb0ELb1ELb1ELb1ELb1ELb0EEENS1_21CollectiveEpilogueFwdINS6_IJSA_SC_SB_EEES9_NS_10bfloat16_tESG_Li384ELb0ELb1ELb1ELb1EEENS1_19SingleTileSchedulerILb0ELb1ELb1ELi192EEEEEEEEEvNT_6ParamsE,@"STO_CUDA_ENTRY STV_DEFAULT"
_ZN7cutlass13device_kernelIN5flash11enable_sm90INS1_16FlashAttnFwdSm90INS1_25CollectiveMainloopFwdSm90ILi2EN4cute5tupleIJNS5_1CILi1EEES8_S8_EEENS6_IJNS7_ILi192EEENS7_ILi160EEENS7_ILi64EEEEEELi64ENS_12float_e4m3_tEfNS_4arch4Sm90ELb1ELb0ELb0ELb0ELb1ELb0ELb0ELb1ELb1ELb1ELb1ELb0EEENS1_21CollectiveEpilogueFwdINS6_IJSA_SC_SB_EEES9_NS_10bfloat16_tESG_Li384ELb0ELb1ELb1ELb1EEENS1_19SingleTileSchedulerILb0ELb1ELb1ELi192EEEEEEEEEvNT_6ParamsE:
[----:B------:R-:W-:Y:S01]  /*0000*/  LDC R1, c[0x0][0x37c] ;  /* 0x0000df00ff017b82 */ /* 0x000fe20000000800 */
[----:B------:R-:W-:Y:S05]  /*0010*/  EXIT ;  /* 0x000000000000794d */ /* 0x000fea0003800000 */
.L_x_42:
        /* <DEDUP_REMOVED lines=14> */
.L_x_87:


//--------------------- .text._ZN7cutlass13device_kernelIN5flash11enable_sm90INS1_16FlashAttnFwdSm90INS1_25CollectiveMainloopFwdSm90ILi2EN4cute5tupleIJNS5_1CILi1EEES8_S8_EEENS6_IJNS7_ILi192EEENS7_ILi160EEENS7_ILi64EEEEEELi64ENS_12float_e4m3_tEfNS_4arch4Sm90ELb1ELb0ELb0ELb1ELb1ELb0ELb0ELb1ELb1ELb1ELb1ELb0EEENS1_21CollectiveEpilogueFwdINS6_IJSA_SC_SB_EEES9_NS_10bfloat16_tESG_Li384ELb1ELb1ELb1ELb1EEENS1_36VarlenDynamicPersistentTileSchedulerILi192ELi160ELi384ELi128ELb1ELb1ELb1ELb1ELb1ELb1EEEEEEEEEvNT_6ParamsE --------------------------
	.section	.text._ZN7cutlass13device_kernelIN5flash11enable_sm90INS1_16FlashAttnFwdSm90INS1_25CollectiveMainloopFwdSm90ILi2EN4cute5tupleIJNS5_1CILi1EEES8_S8_EEENS6_IJNS7_ILi192EEENS7_ILi160EEENS7_ILi64EEEEEELi64ENS_12float_e4m3_tEfNS_4arch4Sm90ELb1ELb0ELb0ELb1ELb1ELb0ELb0ELb1ELb1ELb1ELb1ELb0EEENS1_21CollectiveEpilogueFwdINS6_IJSA_SC_SB_EEES9_NS_10bfloat16_tESG_Li384ELb1ELb1ELb1ELb1EEENS1_36VarlenDynamicPersistentTileSchedulerILi192ELi160ELi384ELi128ELb1ELb1ELb1ELb1ELb1ELb1EEEEEEEEEvNT_6ParamsE,"ax",@progbits
	.align	128
.text._ZN7cutlass13device_kernelIN5flash11enable_sm90INS1_16FlashAttnFwdSm90INS1_25CollectiveMainloopFwdSm90ILi2EN4cute5tupleIJNS5_1CILi1EEES8_S8_EEENS6_IJNS7_ILi192EEENS7_ILi160EEENS7_ILi64EEEEEELi64ENS_12float_e4m3_tEfNS_4arch4Sm90ELb1ELb0ELb0ELb1ELb1ELb0ELb0ELb1ELb1ELb1ELb1ELb0EEENS1_21CollectiveEpilogueFwdINS6_IJSA_SC_SB_EEES9_NS_10bfloat16_tESG_Li384ELb1ELb1ELb1ELb1EEENS1_36VarlenDynamicPersistentTileSchedulerILi192ELi160ELi384ELi128ELb1ELb1ELb1ELb1ELb1ELb1EEEEEEEEEvNT_6ParamsE:
        .type           _ZN7cutlass13device_kernelIN5flash11enable_sm90INS1_16FlashAttnFwdSm90INS1_25CollectiveMainloopFwdSm90ILi2EN4cute5tupleIJNS5_1CILi1EEES8_S8_EEENS6_IJNS7_ILi192EEENS7_ILi160EEENS7_ILi64EEEEEELi64ENS_12float_e4m3_tEfNS_4arch4Sm90ELb1ELb0ELb0ELb1ELb1ELb0ELb0ELb1ELb1ELb1ELb1ELb0EEENS1_21CollectiveEpilogueFwdINS6_IJSA_SC_SB_EEES9_NS_10bfloat16_tESG_Li384ELb1ELb1ELb1ELb1EEENS1_36VarlenDynamicPersistentTileSchedulerILi192ELi160ELi384ELi128ELb1ELb1ELb1ELb1ELb1ELb1EEEEEEEEEvNT_6ParamsE,@function
        .size           _ZN7cutlass13device_kernelIN5flash11enable_sm90INS1_16FlashAttnFwdSm90INS1_25CollectiveMainloopFwdSm90ILi2EN4cute5tupleIJNS5_1CILi1EEES8_S8_EEENS6_IJNS7_ILi192EEENS7_ILi160EEENS7_ILi64EEEEEELi64ENS_12float_e4m3_tEfNS_4arch4Sm90ELb1ELb0ELb0ELb1ELb1ELb0ELb0ELb1ELb1ELb1ELb1ELb0EEENS1_21CollectiveEpilogueFwdINS6_IJSA_SC_SB_EEES9_NS_10bfloat16_tESG_Li384ELb1ELb1ELb1ELb1EEENS1_36VarlenDynamicPersistentTileSchedulerILi192ELi160ELi384ELi128ELb1ELb1ELb1ELb1ELb1ELb1EEEEEEEEEvNT_6ParamsE,(.L_x_88 - _ZN7cutlass13device_kernelIN5flash11enable_sm90INS1_16FlashAttnFwdSm90INS1_25CollectiveMainloopFwdSm90ILi2EN4cute5tupleIJNS5_1CILi1EEES8_S8_EEENS6_IJNS7_ILi192EEENS7_ILi160EEENS7_ILi64EEEEEELi64ENS_12float_e4m3_tEfNS_4arch4Sm90ELb1ELb0ELb0ELb1ELb1ELb0ELb0ELb1ELb1ELb1ELb1ELb0EEENS1_21CollectiveEpilogueFwdINS6_IJSA_SC_SB_EEES9_NS_10bfloat16_tESG_Li384ELb1ELb1ELb1ELb1EEENS1_36VarlenDynamicPersistentTileSchedulerILi192ELi160ELi384ELi128ELb1ELb1ELb1ELb1ELb1ELb1EEEEEEEEEvNT_6ParamsE)
        .other          _ZN7cutlass13device_kernelIN5flash11enable_sm90INS1_16FlashAttnFwdSm90INS1_25CollectiveMainloopFwdSm90ILi2EN4cute5tupleIJNS5_1CILi1EEES8_S8_EEENS6_IJNS7_ILi192EEENS7_ILi160EEENS7_ILi64EEEEEELi64ENS_12float_e4m3_tEfNS_4arch4Sm90ELb1ELb0ELb0ELb1ELb1ELb0ELb0ELb1ELb1ELb1ELb1ELb0EEENS1_21CollectiveEpilogueFwdINS6_IJSA_SC_SB_EEES9_NS_10bfloat16_tESG_Li384ELb1ELb1ELb1ELb1EEENS1_36VarlenDynamicPersistentTileSchedulerILi192ELi160ELi384ELi128ELb1ELb1ELb1ELb1ELb1ELb1EEEEEEEEEvNT_6ParamsE,@"STO_CUDA_ENTRY STV_DEFAULT"
_ZN7cutlass13device_kernelIN5flash11enable_sm90INS1_16FlashAttnFwdSm90INS1_25CollectiveMainloopFwdSm90ILi2EN4cute5tupleIJNS5_1CILi1EEES8_S8_EEENS6_IJNS7_ILi192EEENS7_ILi160EEENS7_ILi64EEEEEELi64ENS_12float_e4m3_tEfNS_4arch4Sm90ELb1ELb0ELb0ELb1ELb1ELb0ELb0ELb1ELb1ELb1ELb1ELb0EEENS1_21CollectiveEpilogueFwdINS6_IJSA_SC_SB_EEES9_NS_10bfloat16_tESG_Li384ELb1ELb1ELb1ELb1EEENS1_36VarlenDynamicPersistentTileSchedulerILi192ELi160ELi384ELi128ELb1ELb1ELb1ELb1ELb1ELb1EEEEEEEEEvNT_6ParamsE:
[----:B------:R-:W-:Y:S01]  /*0000*/  LDC R1, c[0x0][0x37c] ;  /* 0x0000df00ff017b82 */ /* 0x000fe20000000800 */
[----:B------:R-:W-:Y:S05]  /*0010*/  EXIT ;  /* 0x000000000000794d */ /* 0x000fea0003800000 */
.L_x_43:
        /* <DEDUP_REMOVED lines=14> */
.L_x_88:


//--------------------- .text._ZN7cutlass13device_kernelIN5flash11enable_sm90INS1_16FlashAttnFwdSm90INS1_25CollectiveMainloopFwdSm90ILi2EN4cute5tupleIJNS5_1CILi1EEES8_S8_EEENS6_IJNS7_ILi192EEENS7_ILi160EEENS7_ILi64EEEEEELi64ENS_12float_e4m3_tEfNS_4arch4Sm90ELb1ELb0ELb0ELb1ELb1ELb1ELb0ELb1ELb1ELb1ELb1ELb0EEENS1_21CollectiveEpilogueFwdINS6_IJSA_SC_SB_EEES9_NS_10bfloat16_tESG_Li384ELb1ELb1ELb1ELb1EEENS1_36VarlenDynamicPersistentTileSchedulerILi192ELi160ELi384ELi128ELb1ELb1ELb1ELb1ELb1ELb1EEEEEEEEEvNT_6ParamsE --------------------------
	.section	.text._ZN7cutlass13device_kernelIN5flash11enable_sm90INS1_16FlashAttnFwdSm90INS1_25CollectiveMainloopFwdSm90ILi2EN4cute5tupleIJNS5_1CILi1EEES8_S8_EEENS6_IJNS7_ILi192EEENS7_ILi160EEENS7_ILi64EEEEEELi64ENS_12float_e4m3_tEfNS_4arch4Sm90ELb1ELb0ELb0ELb1ELb1ELb1ELb0ELb1ELb1ELb1ELb1ELb0EEENS1_21CollectiveEpilogueFwdINS6_IJSA_SC_SB_EEES9_NS_10bfloat16_tESG_Li384ELb1ELb1ELb1ELb1EEENS1_36VarlenDynamicPersistentTileSchedulerILi192ELi160ELi384ELi128ELb1ELb1ELb1ELb1ELb1ELb1EEEEEEEEEvNT_6ParamsE,"ax",@progbits
	.align	128
.text._ZN7cutlass13device_kernelIN5flash11enable_sm90INS1_16FlashAttnFwdSm90INS1_25CollectiveMainloopFwdSm90ILi2EN4cute5tupleIJNS5_1CILi1EEES8_S8_EEENS6_IJNS7_ILi192EEENS7_ILi160EEENS7_ILi64EEEEEELi64ENS_12float_e4m3_tEfNS_4arch4Sm90ELb1ELb0ELb0ELb1ELb1ELb1ELb0ELb1ELb1ELb1ELb1ELb0EEENS1_21CollectiveEpilogueFwdINS6_IJSA_SC_SB_EEES9_NS_10bfloat16_tESG_Li384ELb1ELb1ELb1ELb1EEENS1_36VarlenDynamicPersistentTileSchedulerILi192ELi160ELi384ELi128ELb1ELb1ELb1ELb1ELb1ELb1EEEEEEEEEvNT_6ParamsE:
        .type           _ZN7cutlass13device_kernelIN5flash11enable_sm90INS1_16FlashAttnFwdSm90INS1_25CollectiveMainloopFwdSm90ILi2EN4cute5tupleIJNS5_1CILi1EEES8_S8_EEENS6_IJNS7_ILi192EEENS7_ILi160EEENS7_ILi64EEEEEELi64ENS_12float_e4m3_tEfNS_4arch4Sm90ELb1ELb0ELb0ELb1ELb1ELb1ELb0ELb1ELb1ELb1ELb1ELb0EEENS1_21CollectiveEpilogueFwdINS6_IJSA_SC_SB_EEES9_NS_10bfloat16_tESG_Li384ELb1ELb1ELb1ELb1EEENS1_36VarlenDynamicPersistentTileSchedulerILi192ELi160ELi384ELi128ELb1ELb1ELb1ELb1ELb1ELb1EEEEEEEEEvNT_6ParamsE,@function
        .size           _ZN7cutlass13device_kernelIN5flash11enable_sm90INS1_16FlashAttnFwdSm90INS1_25CollectiveMainloopFwdSm90ILi2EN4cute5tupleIJNS5_1CILi1EEES8_S8_EEENS6_IJNS7_ILi192EEENS7_ILi160EEENS7_ILi64EEEEEELi64ENS_12float_e4m3_tEfNS_4arch4Sm90ELb1ELb0ELb0ELb1ELb1ELb1ELb0ELb1ELb1ELb1ELb1ELb0EEENS1_21CollectiveEpilogueFwdINS6_IJSA_SC_SB_EEES9_NS_10bfloat16_tESG_Li384ELb1ELb1ELb1ELb1EEENS1_36VarlenDynamicPersistentTileSchedulerILi192ELi160ELi384ELi128ELb1ELb1ELb1ELb1ELb1ELb1EEEEEEEEEvNT_6ParamsE,(.L_x_89 - _ZN7cutlass13device_kernelIN5flash11enable_sm90INS1_16FlashAttnFwdSm90INS1_25CollectiveMainloopFwdSm90ILi2EN4cute5tupleIJNS5_1CILi1EEES8_S8_EEENS6_IJNS7_ILi192EEENS7_ILi160EEENS7_ILi64EEEEEELi64ENS_12float_e4m3_tEfNS_4arch4Sm90ELb1ELb0ELb0ELb1ELb1ELb1ELb0ELb1ELb1ELb1ELb1ELb0EEENS1_21CollectiveEpilogueFwdINS6_IJSA_SC_SB_EEES9_NS_10bfloat16_tESG_Li384ELb1ELb1ELb1ELb1EEENS1_36VarlenDynamicPersistentTileSchedulerILi192ELi160ELi384ELi128ELb1ELb1ELb1ELb1ELb1ELb1EEEEEEEEEvNT_6ParamsE)
        .other          _ZN7cutlass13device_kernelIN5flash11enable_sm90INS1_16FlashAttnFwdSm90INS1_25CollectiveMainloopFwdSm90ILi2EN4cute5tupleIJNS5_1CILi1EEES8_S8_EEENS6_IJNS7_ILi192EEENS7_ILi160EEENS7_ILi64EEEEEELi64ENS_12float_e4m3_tEfNS_4arch4Sm90ELb1ELb0ELb0ELb1ELb1ELb1ELb0ELb1ELb1ELb1ELb1ELb0EEENS1_21CollectiveEpilogueFwdINS6_IJSA_SC_SB_EEES9_NS_10bfloat16_tESG_Li384ELb1ELb1ELb1ELb1EEENS1_36VarlenDynamicPersistentTileSchedulerILi192ELi160ELi384ELi128ELb1ELb1ELb1ELb1ELb1ELb1EEEEEEEEEvNT_6ParamsE,@"STO_CUDA_ENTRY STV_DEFAULT"
_ZN7cutlass13device_kernelIN5flash11enable_sm90INS1_16FlashAttnFwdSm90INS1_25CollectiveMainloopFwdSm90ILi2EN4cute5tupleIJNS5_1CILi1EEES8_S8_EEENS6_IJNS7_ILi192EEENS7_ILi160EEENS7_ILi64EEEEEELi64ENS_12float_e4m3_tEfNS_4arch4Sm90ELb1ELb0ELb0ELb1ELb1ELb1ELb0ELb1ELb1ELb1ELb1ELb0EEENS1_21CollectiveEpilogueFwdINS6_IJSA_SC_SB_EEES9_NS_10bfloat16_tESG_Li384ELb1ELb1ELb1ELb1EEENS1_36VarlenDynamicPersistentTileSchedulerILi192ELi160ELi384ELi128ELb1ELb1ELb1ELb1ELb1ELb1EEEEEEEEEvNT_6ParamsE:
[----:B------:R-:W-:Y:S01]  /*0000*/  LDC R1, c[0x0][0x37c] ;  /* 0x0000df00ff017b82 */ /* 0x000fe20000000800 */
[----:B------:R-:W-:Y:S05]  /*0010*/  EXIT ;  /* 0x000000000000794d */ /* 0x000fea0003800000 */
.L_x_44:
        /* <DEDUP_REMOVED lines=14> */
.L_x_89:


//--------------------- .nv.shared.reserved.0     --------------------------
	.section	.nv.shared.reserved.0,"aw",@nobits
	.weak		__nv_reservedSMEM_offset_0_alias
	.size		__nv_reservedSMEM_offset_0_alias, 0, 64
	.other		__nv_reservedSMEM_offset_0_alias,@"STO_CUDA_RESERVED_SHARED STV_DEFAULT"
__nv_reservedSMEM_offset_0_alias:
	.zero		0
	.zero		64


//--------------------- .nv.global                --------------------------
	.section	.nv.global,"aw",@nobits
.nv.global:
	.type		_ZN78_INTERNAL_1f62f79f_42_flash_fwd_hdimall_e4m3_paged_split_sm90_cu_ceb34e2a_36104cute1_E,@object
	.size		_ZN78_INTERNAL_1f62f79f_42_flash_fwd_hdimall_e4m3_paged_split_sm90_cu_ceb34e2a_36104cute1_E,(_ZN78_INTERNAL_1f62f79f_42_flash_fwd_hdimall_e4m3_paged_split_sm90_cu_ceb34e2a_36104cuda3std3__45__cpo6cbeginE - _ZN78_INTERNAL_1f62f79f_42_flash_fwd_hdimall_e4m3_paged_split_sm90_cu_ceb34e2a_36104cute1_E)
_ZN78_INTERNAL_1f62f79f_42_flash_fwd_hdimall_e4m3_paged_split_sm90_cu_ceb34e2a_36104cute1_E:
	.zero		1
	.type		_ZN78_INTERNAL_1f62f79f_42_flash_fwd_hdimall_e4m3_paged_split_sm90_cu_ceb34e2a_36104cuda3std3__45__cpo6cbeginE,@object
	.size		_ZN78_INTERNAL_1f62f79f_42_flash_fwd_hdimall_e4m3_paged_split_sm90_cu_ceb34e2a_36104cuda3std3__45__cpo6cbeginE,(_ZN78_INTERNAL_1f62f79f_42_flash_fwd_hdimall_e4m3_paged_split_sm90_cu_ceb34e2a_36104cuda3std3__48in_placeE - _ZN78_INTERNAL_1f62f79f_42_flash_fwd_hdimall_e4m3_paged_split_sm90_cu_ceb34e2a_36104cuda3std3__45__cpo6cbeginE)
_ZN78_INTERNAL_1f62f79f_42_flash_fwd_hdimall_e4m3_paged_split_sm90_cu_ceb34e2a_36104cuda3std3__45__cpo6cbeginE:
	.zero		1
	.type		_ZN78_INTERNAL_1f62f79f_42_flash_fwd_hdimall_e4m3_paged_split_sm90_cu_ceb34e2a_36104cuda3std3__48in_placeE,@object
	.size		_ZN78_INTERNAL_1f62f79f_42_flash_fwd_hdimall_e4m3_paged_split_sm90_cu_ceb34e2a_36104cuda3std3__48in_placeE,(_ZN78_INTERNAL_1f62f79f_42_flash_fwd_hdimall_e4m3_paged_split_sm90_cu_ceb34e2a_36104cuda3std6ranges3__45__cpo9iter_moveE - _ZN78_INTERNAL_1f62f79f_42_flash_fwd_hdimall_e4m3_paged_split_sm90_cu_ceb34e2a_36104cuda3std3__48in_placeE)
_ZN78_INTERNAL_1f62f79f_42_flash_fwd_hdimall_e4m3_paged_split_sm90_cu_ceb34e2a_36104cuda3std3__48in_placeE:
	.zero		1
	.type		_ZN78_INTERNAL_1f62f79f_42_flash_fwd_hdimall_e4m3_paged_split_sm90_cu_ceb34e2a_36104cuda3std6ranges3__45__cpo9iter_moveE,@object
	.size		_ZN78_INTERNAL_1f62f79f_42_flash_fwd_hdimall_e4m3_paged_split_sm90_cu_ceb34e2a_36104cuda3std6ranges3__45__cpo9iter_moveE,(_ZN78_INTERNAL_1f62f79f_42_flash_fwd_hdimall_e4m3_paged_split_sm90_cu_ceb34e2a_36104cuda3std3__45__cpo5beginE - _ZN78_INTERNAL_1f62f79f_42_flash_fwd_hdimall_e4m3_paged_split_sm90_cu_ceb34e2a_36104cuda3std6ranges3__45__cpo9iter_moveE)
_ZN78_INTERNAL_1f62f79f_42_flash_fwd_hdimall_e4m3_paged_split_sm90_cu_ceb34e2a_36104cuda3std6ranges3__45__cpo9iter_moveE:
	.zero		1
	.type		_ZN78_INTERNAL_1f62f79f_42_flash_fwd_hdimall_e4m3_paged_split_sm90_cu_ceb34e2a_36104cuda3std3__45__cpo5beginE,@object
	.size		_ZN78_INTERNAL_1f62f79f_42_flash_fwd_hdimall_e4m3_paged_split_sm90_cu_ceb34e2a_36104cuda3std3__45__cpo5beginE,(_ZN78_INTERNAL_1f62f79f_42_flash_fwd_hdimall_e4m3_paged_split_sm90_cu_ceb34e2a_36104cuda3std3__480_GLOBAL__N__1f62f79f_42_flash_fwd_hdimall_e4m3_paged_split_sm90_cu_ceb34e2a_36106ignoreE - _ZN78_INTERNAL_1f62f79f_42_flash_fwd_hdimall_e4m3_paged_split_sm90_cu_ceb34e2a_36104cuda3std3__45__cpo5beginE)
_ZN78_INTERNAL_1f62f79f_42_flash_fwd_hdimall_e4m3_paged_split_sm90_cu_ceb34e2a_36104cuda3std3__45__cpo5beginE:
	.zero		1
	.type		_ZN78_INTERNAL_1f62f79f_42_flash_fwd_hdimall_e4m3_paged_split_sm90_cu_ceb34e2a_36104cuda3std3__480_GLOBAL__N__1f62f79f_42_flash_fwd_hdimall_e4m3_paged_split_sm90_cu_ceb34e2a_36106ignoreE,@object
	.size		_ZN78_INTERNAL_1f62f79f_42_flash_fwd_hdimall_e4m3_paged_split_sm90_cu_ceb34e2a_36104cuda3std3__480_GLOBAL__N__1f62f79f_42_flash_fwd_hdimall_e4m3_paged_split_sm90_cu_ceb34e2a_36106ignoreE,(_ZN78_INTERNAL_1f62f79f_42_flash_fwd_hdimall_e4m3_paged_split_sm90_cu_ceb34e2a_36104cute7productE - _ZN78_INTERNAL_1f62f79f_42_flash_fwd_hdimall_e4m3_paged_split_sm90_cu_ceb34e2a_36104cuda3std3__480_GLOBAL__N__1f62f79f_42_flash_fwd_hdimall_e4m3_paged_split_sm90_cu_ceb34e2a_36106ignoreE)
_ZN78_INTERNAL_1f62f79f_42_flash_fwd_hdimall_e4m3_paged_split_sm90_cu_ceb34e2a_36104cuda3std3__480_GLOBAL__N__1f62f79f_42_flash_fwd_hdimall_e4m3_paged_split_sm90_cu_ceb34e2a_36106ignoreE:
	.zero		1
	.type		_ZN78_INTERNAL_1f62f79f_42_flash_fwd_hdimall_e4m3_paged_split_sm90_cu_ceb34e2a_36104cute7productE,@object
	.size		_ZN78_INTERNAL_1f62f79f_42_flash_fwd_hdimall_e4m3_paged_split_sm90_cu_ceb34e2a_36104cute7productE,(_ZN78_INTERNAL_1f62f79f_42_flash_fwd_hdimall_e4m3_paged_split_sm90_cu_ceb34e2a_36104cuda3std3__45__cpo3endE - _ZN78_INTERNAL_1f62f79f_42_flash_fwd_hdimall_e4m3_paged_split_sm90_cu_ceb34e2a_36104cute7productE)
_ZN78_INTERNAL_1f62f79f_42_flash_fwd_hdimall_e4m3_paged_split_sm90_cu_ceb34e2a_36104cute7productE:
	.zero		1
	.type		_ZN78_INTERNAL_1f62f79f_42_flash_fwd_hdimall_e4m3_paged_split_sm90_cu_ceb34e2a_36104cuda3std3__45__cpo3endE,@object
	.size		_ZN78_INTERNAL_1f62f79f_42_flash_fwd_hdimall_e4m3_paged_split_sm90_cu_ceb34e2a_36104cuda3std3__45__cpo3endE,(_ZN78_INTERNAL_1f62f79f_42_flash_fwd_hdimall_e4m3_paged_split_sm90_cu_ceb34e2a_36104cuda3std3__419piecewise_constructE - _ZN78_INTERNAL_1f62f79f_42_flash_fwd_hdimall_e4m3_paged_split_sm90_cu_ceb34e2a_36104cuda3std3__45__cpo3endE)
_ZN78_INTERNAL_1f62f79f_42_flash_fwd_hdimall_e4m3_paged_split_sm90_cu_ceb34e2a_36104cuda3std3__45__cpo3endE:
	.zero		1
	.type		_ZN78_INTERNAL_1f62f79f_42_flash_fwd_hdimall_e4m3_paged_split_sm90_cu_ceb34e2a_36104cuda3std3__419piecewise_constructE,@object
	.size		_ZN78_INTERNAL_1f62f79f_42_flash_fwd_hdimall_e4m3_paged_split_sm90_cu_ceb34e2a_36104cuda3std3__419piecewise_constructE,(_ZN78_INTERNAL_1f62f79f_42_flash_fwd_hdimall_e4m3_paged_split_sm90_cu_ceb34e2a_36104cuda3std3__45__cpo4cendE - _ZN78_INTERNAL_1f62f79f_42_flash_fwd_hdimall_e4m3_paged_split_sm90_cu_ceb34e2a_36104cuda3std3__419piecewise_constructE)
_ZN78_INTERNAL_1f62f79f_42_flash_fwd_hdimall_e4m3_paged_split_sm90_cu_ceb34e2a_36104cuda3std3__419piecewise_constructE:
	.zero		1
	.type		_ZN78_INTERNAL_1f62f79f_42_flash_fwd_hdimall_e4m3_paged_split_sm90_cu_ceb34e2a_36104cuda3std3__45__cpo4cendE,@object
	.size		_ZN78_INTERNAL_1f62f79f_42_flash_fwd_hdimall_e4m3_paged_split_sm90_cu_ceb34e2a_36104cuda3std3__45__cpo4cendE,(_ZN78_INTERNAL_1f62f79f_42_flash_fwd_hdimall_e4m3_paged_split_sm90_cu_ceb34e2a_36104cuda3std6ranges3__45__cpo4swapE - _ZN78_INTERNAL_1f62f79f_42_flash_fwd_hdimall_e4m3_paged_split_sm90_cu_ceb34e2a_36104cuda3std3__45__cpo4cendE)
_ZN78_INTERNAL_1f62f79f_42_flash_fwd_hdimall_e4m3_paged_split_sm90_cu_ceb34e2a_36104cuda3std3__45__cpo4cendE:
	.zero		1
	.type		_ZN78_INTERNAL_1f62f79f_42_flash_fwd_hdimall_e4m3_paged_split_sm90_cu_ceb34e2a_36104cuda3std6ranges3__45__cpo4swapE,@object
	.size		_ZN78_INTERNAL_1f62f79f_42_flash_fwd_hdimall_e4m3_paged_split_sm90_cu_ceb34e2a_36104cuda3std6ranges3__45__cpo4swapE,(.L_7 - _ZN78_INTERNAL_1f62f79f_42_flash_fwd_hdimall_e4m3_paged_split_sm90_cu_ceb34e2a_36104cuda3std6ranges3__45__cpo4swapE)
_ZN78_INTERNAL_1f62f79f_42_flash_fwd_hdimall_e4m3_paged_split_sm90_cu_ceb34e2a_36104cuda3std6ranges3__45__cpo4swapE:
	.zero		1
.L_7:


//--------------------- .nv.constant0._ZN7cutlass13device_kernelIN5flash11enable_sm90INS1_16FlashAttnFwdSm90INS1_25CollectiveMainloopFwdSm90ILi2EN4cute5tupleIJNS5_1CILi1EEES8_S8_EEENS6_IJNS7_ILi128EEESA_NS7_ILi256EEEEEELi256ENS_12float_e4m3_tEfNS_4arch4Sm90ELb0ELb0ELb0ELb0ELb1ELb0ELb0ELb1ELb0ELb1ELb1ELb0EEENS1_21CollectiveEpilogueFwdINS6_IJSA_SB_SA_EEES9_NS_10bfloat16_tESF_Li256ELb0ELb1ELb1ELb1EEENS1_19SingleTileSchedulerILb0ELb1ELb1ELi128EEEEEEEEEvNT_6ParamsE --------------------------
	.section	.nv.constant0._ZN7cutlass13device_kernelIN5flash11enable_sm90INS1_16FlashAttnFwdSm90INS1_25CollectiveMainloopFwdSm90ILi2EN4cute5tupleIJNS5_1CILi1EEES8_S8_EEENS6_IJNS7_ILi128EEESA_NS7_ILi256EEEEEELi256ENS_12float_e4m3_tEfNS_4arch4Sm90ELb0ELb0ELb0ELb0ELb1ELb0ELb0ELb1ELb0ELb1ELb1ELb0EEENS1_21CollectiveEpilogueFwdINS6_IJSA_SB_SA_EEES9_NS_10bfloat16_tESF_Li256ELb0ELb1ELb1ELb1EEENS1_19SingleTileSchedulerILb0ELb1ELb1ELi128EEEEEEEEEvNT_6ParamsE,"a",@progbits
	.sectionflags	@""
	.align	4
.nv.constant0._ZN7cutlass13device_kernelIN5flash11enable_sm90INS1_16FlashAttnFwdSm90INS1_25CollectiveMainloopFwdSm90ILi2EN4cute5tupleIJNS5_1CILi1EEES8_S8_EEENS6_IJNS7_ILi128EEESA_NS7_ILi256EEEEEELi256ENS_12float_e4m3_tEfNS_4arch4Sm90ELb0ELb0ELb0ELb0ELb1ELb0ELb0ELb1ELb0ELb1ELb1ELb0EEENS1_21CollectiveEpilogueFwdINS6_IJSA_SB_SA_EEES9_NS_10bfloat16_tESF_Li256ELb0ELb1ELb1ELb1EEENS1_19SingleTileSchedulerILb0ELb1ELb1ELi128EEEEEEEEEvNT_6ParamsE:
	.zero		3456


//--------------------- .nv.constant0._ZN7cutlass13device_kernelIN5flash11enable_sm90INS1_16FlashAttnFwdSm90INS1_25CollectiveMainloopFwdSm90ILi2EN4cute5tupleIJNS5_1CILi1EEES8_S8_EEENS6_IJNS7_ILi128EEESA_NS7_ILi256EEEEEELi256ENS_12float_e4m3_tEfNS_4arch4Sm90ELb0ELb0ELb0ELb1ELb1ELb0ELb0ELb1ELb0ELb1ELb1ELb0EEENS1_21CollectiveEpilogueFwdINS6_IJSA_SB_SA_EEES9_NS_10bfloat16_tESF_Li256ELb1ELb1ELb1ELb1EEENS1_36VarlenDynamicPersistentTileSchedulerILi128ELi128ELi256ELi128ELb1ELb1ELb1ELb0ELb1ELb1EEEEEEEEEvNT_6ParamsE --------------------------
	.section	.nv.constant0._ZN7cutlass13device_kernelIN5flash11enable_sm90INS1_16FlashAttnFwdSm90INS1_25CollectiveMainloopFwdSm90ILi2EN4cute5tupleIJNS5_1CILi1EEES8_S8_EEENS6_IJNS7_ILi128EEESA_NS7_ILi256EEEEEELi256ENS_12float_e4m3_tEfNS_4arch4Sm90ELb0ELb0ELb0ELb1ELb1ELb0ELb0ELb1ELb0ELb1ELb1ELb0EEENS1_21CollectiveEpilogueFwdINS6_IJSA_SB_SA_EEES9_NS_10bfloat16_tESF_Li256ELb1ELb1ELb1ELb1EEENS1_36VarlenDynamicPersistentTileSchedulerILi128ELi128ELi256ELi128ELb1ELb1ELb1ELb0ELb1ELb1EEEEEEEEEvNT_6ParamsE,"a",@progbits
	.sectionflags	@""
	.align	4
.nv.constant0._ZN7cutlass13device_kernelIN5flash11enable_sm90INS1_16FlashAttnFwdSm90INS1_25CollectiveMainloopFwdSm90ILi2EN4cute5tupleIJNS5_1CILi1EEES8_S8_EEENS6_IJNS7_ILi128EEESA_NS7_ILi256EEEEEELi256ENS_12float_e4m3_tEfNS_4arch4Sm90ELb0ELb0ELb0ELb1ELb1ELb0ELb0ELb1ELb0ELb1ELb1ELb0EEENS1_21CollectiveEpilogueFwdINS6_IJSA_SB_SA_EEES9_NS_10bfloat16_tESF_Li256ELb1ELb1ELb1ELb1EEENS1_36VarlenDynamicPersistentTileSchedulerILi128ELi128ELi256ELi128ELb1ELb1ELb1ELb0ELb1ELb1EEEEEEEEEvNT_6ParamsE:
	.zero		3584


//--------------------- .nv.constant0._ZN7cutlass13device_kernelIN5flash11enable_sm90INS1_16FlashAttnFwdSm90INS1_25CollectiveMainloopFwdSm90ILi2EN4cute5tupleIJNS5_1CILi1EEES8_S8_EEENS6_IJNS7_ILi128EEESA_NS7_ILi256EEEEEELi256ENS_12float_e4m3_tEfNS_4arch4Sm90ELb0ELb0ELb0ELb1ELb1ELb1ELb0ELb1ELb0ELb1ELb1ELb0EEENS1_21CollectiveEpilogueFwdINS6_IJSA_SB_SA_EEES9_NS_10bfloat16_tESF_Li256ELb1ELb1ELb1ELb1EEENS1_36VarlenDynamicPersistentTileSchedulerILi128ELi128ELi256ELi128ELb1ELb1ELb1ELb0ELb1ELb1EEEEEEEEEvNT_6ParamsE --------------------------
	.section	.nv.constant0._ZN7cutlass13device_kernelIN5flash11enable_sm90INS1_16FlashAttnFwdSm90INS1_25CollectiveMainloopFwdSm90ILi2EN4cute5tupleIJNS5_1CILi1EEES8_S8_EEENS6_IJNS7_ILi128EEESA_NS7_ILi256EEEEEELi256ENS_12float_e4m3_tEfNS_4arch4Sm90ELb0ELb0ELb0ELb1ELb1ELb1ELb0ELb1ELb0ELb1ELb1ELb0EEENS1_21CollectiveEpilogueFwdINS6_IJSA_SB_SA_EEES9_NS_10bfloat16_tESF_Li256ELb1ELb1ELb1ELb1EEENS1_36VarlenDynamicPersistentTileSchedulerILi128ELi128ELi256ELi128ELb1ELb1ELb1ELb0ELb1ELb1EEEEEEEEEvNT_6ParamsE,"a",@progbits
	.sectionflags	@""
	.align	4
.nv.constant0._ZN7cutlass13device_kernelIN5flash11enable_sm90INS1_16FlashAttnFwdSm90INS1_25CollectiveMainloopFwdSm90ILi2EN4cute5tupleIJNS5_1CILi1EEES8_S8_EEENS6_IJNS7_ILi128EEESA_NS7_ILi256EEEEEELi256ENS_12float_e4m3_tEfNS_4arch4Sm90ELb0ELb0ELb0ELb1ELb1ELb1ELb0ELb1ELb0ELb1ELb1ELb0EEENS1_21CollectiveEpilogueFwdINS6_IJSA_SB_SA_EEES9_NS_10bfloat16_tESF_Li256ELb1ELb1ELb1ELb1EEENS1_36VarlenDynamicPersistentTileSchedulerILi128ELi128ELi256ELi128ELb1ELb1ELb1ELb0ELb1ELb1EEEEEEEEEvNT_6ParamsE:
	.zero		3584


//--------------------- .nv.constant0._ZN7cutlass13device_kernelIN5flash11enable_sm90INS1_16FlashAttnFwdSm90INS1_25CollectiveMainloopFwdSm90ILi2EN4cute5tupleIJNS5_1CILi1EEES8_S8_EEENS6_IJNS7_ILi128EEENS7_ILi64EEENS7_ILi256EEEEEELi256ENS_12float_e4m3_tEfNS_4arch4Sm90ELb0ELb1ELb0ELb0ELb1ELb0ELb0ELb1ELb0ELb1ELb1ELb0EEENS1_21CollectiveEpilogueFwdINS6_IJSA_SC_SB_EEES9_NS_10bfloat16_tESG_Li256ELb0ELb1ELb1ELb1EEENS1_19SingleTileSchedulerILb0ELb1ELb1ELi128EEEEEEEEEvNT_6ParamsE --------------------------
	.section	.nv.constant0._ZN7cutlass13device_kernelIN5flash11enable_sm90INS1_16FlashAttnFwdSm90INS1_25CollectiveMainloopFwdSm90ILi2EN4cute5tupleIJNS5_1CILi1EEES8_S8_EEENS6_IJNS7_ILi128EEENS7_ILi64EEENS7_ILi256EEEEEELi256ENS_12float_e4m3_tEfNS_4arch4Sm90ELb0ELb1ELb0ELb0ELb1ELb0ELb0ELb1ELb0ELb1ELb1ELb0EEENS1_21CollectiveEpilogueFwdINS6_IJSA_SC_SB_EEES9_NS_10bfloat16_tESG_Li256ELb0ELb1ELb1ELb1EEENS1_19SingleTileSchedulerILb0ELb1ELb1ELi128EEEEEEEEEvNT_6ParamsE,"a",@progbits
	.sectionflags	@""
	.align	4
.nv.constant0._ZN7cutlass13device_kernelIN5flash11enable_sm90INS1_16FlashAttnFwdSm90INS1_25CollectiveMainloopFwdSm90ILi2EN4cute5tupleIJNS5_1CILi1EEES8_S8_EEENS6_IJNS7_ILi128EEENS7_ILi64EEENS7_ILi256EEEEEELi256ENS_12float_e4m3_tEfNS_4arch4Sm90ELb0ELb1ELb0ELb0ELb1ELb0ELb0ELb1ELb0ELb1ELb1ELb0EEENS1_21CollectiveEpilogueFwdINS6_IJSA_SC_SB_EEES9_NS_10bfloat16_tESG_Li256ELb0ELb1ELb1ELb1EEENS1_19SingleTileSchedulerILb0ELb1ELb1ELi128EEEEEEEEEvNT_6ParamsE:
	.zero		3456


//--------------------- .nv.constant0._ZN7cutlass13device_kernelIN5flash11enable_sm90INS1_16FlashAttnFwdSm90INS1_25CollectiveMainloopFwdSm90ILi2EN4cute5tupleIJNS5_1CILi1EEES8_S8_EEENS6_IJNS7_ILi128EEENS7_ILi64EEENS7_ILi256EEEEEELi256ENS_12float_e4m3_tEfNS_4arch4Sm90ELb0ELb1ELb0ELb1ELb1ELb0ELb0ELb1ELb0ELb1ELb1ELb0EEENS1_21CollectiveEpilogueFwdINS6_IJSA_SC_SB_EEES9_NS_10bfloat16_tESG_Li256ELb1ELb1ELb1ELb1EEENS1_36VarlenDynamicPersistentTileSchedulerILi128ELi64ELi256ELi128ELb1ELb1ELb1ELb1ELb0ELb1EEEEEEEEEvNT_6ParamsE --------------------------
	.section	.nv.constant0._ZN7cutlass13device_kernelIN5flash11enable_sm90INS1_16FlashAttnFwdSm90INS1_25CollectiveMainloopFwdSm90ILi2EN4cute5tupleIJNS5_1CILi1EEES8_S8_EEENS6_IJNS7_ILi128EEENS7_ILi64EEENS7_ILi256EEEEEELi256ENS_12float_e4m3_tEfNS_4arch4Sm90ELb0ELb1ELb0ELb1ELb1ELb0ELb0ELb1ELb0ELb1ELb1ELb0EEENS1_21CollectiveEpilogueFwdINS6_IJSA_SC_SB_EEES9_NS_10bfloat16_tESG_Li256ELb1ELb1ELb1ELb1EEENS1_36VarlenDynamicPersistentTileSchedulerILi128ELi64ELi256ELi128ELb1ELb1ELb1ELb1ELb0ELb1EEEEEEEEEvNT_6ParamsE,"a",@progbits
	.sectionflags	@""
	.align	4
.nv.constant0._ZN7cutlass13device_kernelIN5flash11enable_sm90INS1_16FlashAttnFwdSm90INS1_25CollectiveMainloopFwdSm90ILi2EN4cute5tupleIJNS5_1CILi1EEES8_S8_EEENS6_IJNS7_ILi128EEENS7_ILi64EEENS7_ILi256EEEEEELi256ENS_12float_e4m3_tEfNS_4arch4Sm90ELb0ELb1ELb0ELb1ELb1ELb0ELb0ELb1ELb0ELb1ELb1ELb0EEENS1_21CollectiveEpilogueFwdINS6_IJSA_SC_SB_EEES9_NS_10bfloat16_tESG_Li256ELb1ELb1ELb1ELb1EEENS1_36VarlenDynamicPersistentTileSchedulerILi128ELi64ELi256ELi128ELb1ELb1ELb1ELb1ELb0ELb1EEEEEEEEEvNT_6ParamsE:
	.zero		3584


//--------------------- .nv.constant0._ZN7cutlass13device_kernelIN5flash11enable_sm90INS1_16FlashAttnFwdSm90INS1_25CollectiveMainloopFwdSm90ILi2EN4cute5tupleIJNS5_1CILi1EEES8_S8_EEENS6_IJNS7_ILi128EEENS7_ILi64EEENS7_ILi256EEEEEELi256ENS_12float_e4m3_tEfNS_4arch4Sm90ELb0ELb1ELb0ELb1ELb1ELb1ELb0ELb1ELb0ELb1ELb1ELb0EEENS1_21CollectiveEpilogueFwdINS6_IJSA_SC_SB_EEES9_NS_10bfloat16_tESG_Li256ELb1ELb1ELb1ELb1EEENS1_36VarlenDynamicPersistentTileSchedulerILi128ELi64ELi256ELi128ELb1ELb1ELb1ELb1ELb0ELb1EEEEEEEEEvNT_6ParamsE --------------------------
	.section	.nv.constant0._ZN7cutlass13device_kernelIN5flash11enable_sm90INS1_16FlashAttnFwdSm90INS1_25CollectiveMainloopFwdSm90ILi2EN4cute5tupleIJNS5_1CILi1EEES8_S8_EEENS6_IJNS7_ILi128EEENS7_ILi64EEENS7_ILi256EEEEEELi256ENS_12float_e4m3_tEfNS_4arch4Sm90ELb0ELb1ELb0ELb1ELb1ELb1ELb0ELb1ELb0ELb1ELb1ELb0EEENS1_21CollectiveEpilogueFwdINS6_IJSA_SC_SB_EEES9_NS_10bfloat16_tESG_Li256ELb1ELb1ELb1ELb1EEENS1_36VarlenDynamicPersistentTileSchedulerILi128ELi64ELi256ELi128ELb1ELb1ELb1ELb1ELb0ELb1EEEEEEEEEvNT_6ParamsE,"a",@progbits
	.sectionflags	@""
	.align	4
.nv.constant0._ZN7cutlass13device_kernelIN5flash11enable_sm90INS1_16FlashAttnFwdSm90INS1_25CollectiveMainloopFwdSm90ILi2EN4cute5tupleIJNS5_1CILi1EEES8_S8_EEENS6_IJNS7_ILi128EEENS7_ILi64EEENS7_ILi256EEEEEELi256ENS_12float_e4m3_tEfNS_4arch4Sm90ELb0ELb1ELb0ELb1ELb1ELb1ELb0ELb1ELb0ELb1ELb1ELb0EEENS1_21CollectiveEpilogueFwdINS6_IJSA_SC_SB_EEES9_NS_10bfloat16_tESG_Li256ELb1ELb1ELb1ELb1EEENS1_36VarlenDynamicPersistentTileSchedulerILi128ELi64ELi256ELi128ELb1ELb1ELb1ELb1ELb0ELb1EEEEEEEEEvNT_6ParamsE:
	.zero		3584


//--------------------- .nv.constant0._ZN7cutlass13device_kernelIN5flash11enable_sm90INS1_16FlashAttnFwdSm90INS1_25CollectiveMainloopFwdSm90ILi2EN4cute5tupleIJNS5_1CILi1EEES8_S8_EEENS6_IJNS7_ILi128EEESA_NS7_ILi256EEEEEELi256ENS_12float_e4m3_tEfNS_4arch4Sm90ELb1ELb0ELb0ELb0ELb1ELb0ELb0ELb1ELb0ELb1ELb1ELb0EEENS1_21CollectiveEpilogueFwdINS6_IJSA_SB_SA_EEES9_NS_10bfloat16_tESF_Li256ELb0ELb1ELb1ELb1EEENS1_19SingleTileSchedulerILb0ELb1ELb1ELi128EEEEEEEEEvNT_6ParamsE --------------------------
	.section	.nv.constant0._ZN7cutlass13device_kernelIN5flash11enable_sm90INS1_16FlashAttnFwdSm90INS1_25CollectiveMainloopFwdSm90ILi2EN4cute5tupleIJNS5_1CILi1EEES8_S8_EEENS6_IJNS7_ILi128EEESA_NS7_ILi256EEEEEELi256ENS_12float_e4m3_tEfNS_4arch4Sm90ELb1ELb0ELb0ELb0ELb1ELb0ELb0ELb1ELb0ELb1ELb1ELb0EEENS1_21CollectiveEpilogueFwdINS6_IJSA_SB_SA_EEES9_NS_10bfloat16_tESF_Li256ELb0ELb1ELb1ELb1EEENS1_19SingleTileSchedulerILb0ELb1ELb1ELi128EEEEEEEEEvNT_6ParamsE,"a",@progbits
	.sectionflags	@""
	.align	4
.nv.constant0._ZN7cutlass13device_kernelIN5flash11enable_sm90INS1_16FlashAttnFwdSm90INS1_25CollectiveMainloopFwdSm90ILi2EN4cute5tupleIJNS5_1CILi1EEES8_S8_EEENS6_IJNS7_ILi128EEESA_NS7_ILi256EEEEEELi256ENS_12float_e4m3_tEfNS_4arch4Sm90ELb1ELb0ELb0ELb0ELb1ELb0ELb0ELb1ELb0ELb1ELb1ELb0EEENS1_21CollectiveEpilogueFwdINS6_IJSA_SB_SA_EEES9_NS_10bfloat16_tESF_Li256ELb0ELb1ELb1ELb1EEENS1_19SingleTileSchedulerILb0ELb1ELb1ELi128EEEEEEEEEvNT_6ParamsE:
	.zero		3456


//--------------------- .nv.constant0._ZN7cutlass13device_kernelIN5flash11enable_sm90INS1_16FlashAttnFwdSm90INS1_25CollectiveMainloopFwdSm90ILi2EN4cute5tupleIJNS5_1CILi1EEES8_S8_EEENS6_IJNS7_ILi128EEESA_NS7_ILi256EEEEEELi256ENS_12float_e4m3_tEfNS_4arch4Sm90ELb1ELb0ELb0ELb1ELb1ELb0ELb0ELb1ELb0ELb1ELb1ELb0EEENS1_21CollectiveEpilogueFwdINS6_IJSA_SB_SA_EEES9_NS_10bfloat16_tESF_Li256ELb1ELb1ELb1ELb1EEENS1_36VarlenDynamicPersistentTileSchedulerILi128ELi128ELi256ELi128ELb1ELb1ELb1ELb1ELb1ELb1EEEEEEEEEvNT_6ParamsE --------------------------
	.section	.nv.constant0._ZN7cutlass13device_kernelIN5flash11enable_sm90INS1_16FlashAttnFwdSm90INS1_25CollectiveMainloopFwdSm90ILi2EN4cute5tupleIJNS5_1CILi1EEES8_S8_EEENS6_IJNS7_ILi128EEESA_NS7_ILi256EEEEEELi256ENS_12float_e4m3_tEfNS_4arch4Sm90ELb1ELb0ELb0ELb1ELb1ELb0ELb0ELb1ELb0ELb1ELb1ELb0EEENS1_21CollectiveEpilogueFwdINS6_IJSA_SB_SA_EEES9_NS_10bfloat16_tESF_Li256ELb1ELb1ELb1ELb1EEENS1_36VarlenDynamicPersistentTileSchedulerILi128ELi128ELi256ELi128ELb1ELb1ELb1ELb1ELb1ELb1EEEEEEEEEvNT_6ParamsE,"a",@progbits
	.sectionflags	@""
	.align	4
.nv.constant0._ZN7cutlass13device_kernelIN5flash11enable_sm90INS1_16FlashAttnFwdSm90INS1_25CollectiveMainloopFwdSm90ILi2EN4cute5tupleIJNS5_1CILi1EEES8_S8_EEENS6_IJNS7_ILi128EEESA_NS7_ILi256EEEEEELi256ENS_12float_e4m3_tEfNS_4arch4Sm90ELb1ELb0ELb0ELb1ELb1ELb0ELb0ELb1ELb0ELb1ELb1ELb0EEENS1_21CollectiveEpilogueFwdINS6_IJSA_SB_SA_EEES9_NS_10bfloat16_tESF_Li256ELb1ELb1ELb1ELb1EEENS1_36VarlenDynamicPersistentTileSchedulerILi128ELi128ELi256ELi128ELb1ELb1ELb1ELb1ELb1ELb1EEEEEEEEEvNT_6ParamsE:
	.zero		3584


//--------------------- .nv.constant0._ZN7cutlass13device_kernelIN5flash11enable_sm90INS1_16FlashAttnFwdSm90INS1_25CollectiveMainloopFwdSm90ILi2EN4cute5tupleIJNS5_1CILi1EEES8_S8_EEENS6_IJNS7_ILi128EEESA_NS7_ILi256EEEEEELi256ENS_12float_e4m3_tEfNS_4arch4Sm90ELb1ELb0ELb0ELb1ELb1ELb1ELb0ELb1ELb0ELb1ELb1ELb0EEENS1_21CollectiveEpilogueFwdINS6_IJSA_SB_SA_EEES9_NS_10bfloat16_tESF_Li256ELb1ELb1ELb1ELb1EEENS1_36VarlenDynamicPersistentTileSchedulerILi128ELi128ELi256ELi128ELb1ELb1ELb1ELb1ELb1ELb1EEEEEEEEEvNT_6ParamsE --------------------------
	.section	.nv.constant0._ZN7cutlass13device_kernelIN5flash11enable_sm90INS1_16FlashAttnFwdSm90INS1_25CollectiveMainloopFwdSm90ILi2EN4cute5tupleIJNS5_1CILi1EEES8_S8_EEENS6_IJNS7_ILi128EEESA_NS7_ILi256EEEEEELi256ENS_12float_e4m3_tEfNS_4arch4Sm90ELb1ELb0ELb0ELb1ELb1ELb1ELb0ELb1ELb0ELb1ELb1ELb0EEENS1_21CollectiveEpilogueFwdINS6_IJSA_SB_SA_EEES9_NS_10bfloat16_tESF_Li256ELb1ELb1ELb1ELb1EEENS1_36VarlenDynamicPersistentTileSchedulerILi128ELi128ELi256ELi128ELb1ELb1ELb1ELb1ELb1ELb1EEEEEEEEEvNT_6ParamsE,"a",@progbits
	.sectionflags	@""
	.align	4
.nv.constant0._ZN7cutlass13device_kernelIN5flash11enable_sm90INS1_16FlashAttnFwdSm90INS1_25CollectiveMainloopFwdSm90ILi2EN4cute5tupleIJNS5_1CILi1EEES8_S8_EEENS6_IJNS7_ILi128EEESA_NS7_ILi256EEEEEELi256ENS_12float_e4m3_tEfNS_4arch4Sm90ELb1ELb0ELb0ELb1ELb1ELb1ELb0ELb1ELb0ELb1ELb1ELb0EEENS1_21CollectiveEpilogueFwdINS6_IJSA_SB_SA_EEES9_NS_10bfloat16_tESF_Li256ELb1ELb1ELb1ELb1EEENS1_36VarlenDynamicPersistentTileSchedulerILi128ELi128ELi256ELi128ELb1ELb1ELb1ELb1ELb1ELb1EEEEEEEEEvNT_6ParamsE:
	.zero		3584


//--------------------- .nv.constant0._ZN7cutlass13device_kernelIN5flash11enable_sm90INS1_16FlashAttnFwdSm90INS1_25CollectiveMainloopFwdSm90ILi2EN4cute5tupleIJNS5_1CILi1EEES8_S8_EEENS6_IJNS7_ILi128EEENS7_ILi160EEENS7_ILi192EEEEEELi192ENS_12float_e4m3_tEfNS_4arch4Sm90ELb0ELb0ELb0ELb0ELb1ELb0ELb0ELb1ELb1ELb1ELb1ELb0EEENS1_21CollectiveEpilogueFwdINS6_IJSA_SC_SB_EEES9_NS_10bfloat16_tESG_Li256ELb0ELb1ELb1ELb1EEENS1_19SingleTileSchedulerILb0ELb1ELb1ELi128EEEEEEEEEvNT_6ParamsE --------------------------
	.section	.nv.constant0._ZN7cutlass13device_kernelIN5flash11enable_sm90INS1_16FlashAttnFwdSm90INS1_25CollectiveMainloopFwdSm90ILi2EN4cute5tupleIJNS5_1CILi1EEES8_S8_EEENS6_IJNS7_ILi128EEENS7_ILi160EEENS7_ILi192EEEEEELi192ENS_12float_e4m3_tEfNS_4arch4Sm90ELb0ELb0ELb0ELb0ELb1ELb0ELb0ELb1ELb1ELb1ELb1ELb0EEENS1_21CollectiveEpilogueFwdINS6_IJSA_SC_SB_EEES9_NS_10bfloat16_tESG_Li256ELb0ELb1ELb1ELb1EEENS1_19SingleTileSchedulerILb0ELb1ELb1ELi128EEEEEEEEEvNT_6ParamsE,"a",@progbits
	.sectionflags	@""
	.align	4
.nv.constant0._ZN7cutlass13device_kernelIN5flash11enable_sm90INS1_16FlashAttnFwdSm90INS1_25CollectiveMainloopFwdSm90ILi2EN4cute5tupleIJNS5_1CILi1EEES8_S8_EEENS6_IJNS7_ILi128EEENS7_ILi160EEENS7_ILi192EEEEEELi192ENS_12float_e4m3_tEfNS_4arch4Sm90ELb0ELb0ELb0ELb0ELb1ELb0ELb0ELb1ELb1ELb1ELb1ELb0EEENS1_21CollectiveEpilogueFwdINS6_IJSA_SC_SB_EEES9_NS_10bfloat16_tESG_Li256ELb0ELb1ELb1ELb1EEENS1_19SingleTileSchedulerILb0ELb1ELb1ELi128EEEEEEEEEvNT_6ParamsE:
	.zero		3456


//--------------------- .nv.constant0._ZN7cutlass13device_kernelIN5flash11enable_sm90INS1_16FlashAttnFwdSm90INS1_25CollectiveMainloopFwdSm90ILi2EN4cute5tupleIJNS5_1CILi1EEES8_S8_EEENS6_IJNS7_ILi128EEENS7_ILi160EEENS7_ILi192EEEEEELi192ENS_12float_e4m3_tEfNS_4arch4Sm90ELb0ELb0ELb0ELb1ELb1ELb0ELb0ELb1ELb1ELb1ELb1ELb0EEENS1_21CollectiveEpilogueFwdINS6_IJSA_SC_SB_EEES9_NS_10bfloat16_tESG_Li256ELb1ELb1ELb1ELb1EEENS1_36VarlenDynamicPersistentTileSchedulerILi128ELi160ELi256ELi128ELb1ELb1ELb1ELb0ELb1ELb1EEEEEEEEEvNT_6ParamsE --------------------------
	.section	.nv.constant0._ZN7cutlass13device_kernelIN5flash11enable_sm90INS1_16FlashAttnFwdSm90INS1_25CollectiveMainloopFwdSm90ILi2EN4cute5tupleIJNS5_1CILi1EEES8_S8_EEENS6_IJNS7_ILi128EEENS7_ILi160EEENS7_ILi192EEEEEELi192ENS_12float_e4m3_tEfNS_4arch4Sm90ELb0ELb0ELb0ELb1ELb1ELb0ELb0ELb1ELb1ELb1ELb1ELb0EEENS1_21CollectiveEpilogueFwdINS6_IJSA_SC_SB_EEES9_NS_10bfloat16_tESG_Li256ELb1ELb1ELb1ELb1EEENS1_36VarlenDynamicPersistentTileSchedulerILi128ELi160ELi256ELi128ELb1ELb1ELb1ELb0ELb1ELb1EEEEEEEEEvNT_6ParamsE,"a",@progbits
	.sectionflags	@""
	.align	4
.nv.constant0._ZN7cutlass13device_kernelIN5flash11enable_sm90INS1_16FlashAttnFwdSm90INS1_25CollectiveMainloopFwdSm90ILi2EN4cute5tupleIJNS5_1CILi1EEES8_S8_EEENS6_IJNS7_ILi128EEENS7_ILi160EEENS7_ILi192EEEEEELi192ENS_12float_e4m3_tEfNS_4arch4Sm90ELb0ELb0ELb0ELb1ELb1ELb0ELb0ELb1ELb1ELb1ELb1ELb0EEENS1_21CollectiveEpilogueFwdINS6_IJSA_SC_SB_EEES9_NS_10bfloat16_tESG_Li256ELb1ELb1ELb1ELb1EEENS1_36VarlenDynamicPersistentTileSchedulerILi128ELi160ELi256ELi128ELb1ELb1ELb1ELb0ELb1ELb1EEEEEEEEEvNT_6ParamsE:
	.zero		3584


//--------------------- .nv.constant0._ZN7cutlass13device_kernelIN5flash11enable_sm90INS1_16FlashAttnFwdSm90INS1_25CollectiveMainloopFwdSm90ILi2EN4cute5tupleIJNS5_1CILi1EEES8_S8_EEENS6_IJNS7_ILi128EEENS7_ILi160EEENS7_ILi192EEEEEELi192ENS_12float_e4m3_tEfNS_4arch4Sm90ELb0ELb0ELb0ELb1ELb1ELb1ELb0ELb1ELb1ELb1ELb1ELb0EEENS1_21CollectiveEpilogueFwdINS6_IJSA_SC_SB_EEES9_NS_10bfloat16_tESG_Li256ELb1ELb1ELb1ELb1EEENS1_36VarlenDynamicPersistentTileSchedulerILi128ELi160ELi256ELi128ELb1ELb1ELb1ELb0ELb1ELb1EEEEEEEEEvNT_6ParamsE --------------------------
	.section	.nv.constant0._ZN7cutlass13device_kernelIN5flash11enable_sm90INS1_16FlashAttnFwdSm90INS1_25CollectiveMainloopFwdSm90ILi2EN4cute5tupleIJNS5_1CILi1EEES8_S8_EEENS6_IJNS7_ILi128EEENS7_ILi160EEENS7_ILi192EEEEEELi192ENS_12float_e4m3_tEfNS_4arch4Sm90ELb0ELb0ELb0ELb1ELb1ELb1ELb0ELb1ELb1ELb1ELb1ELb0EEENS1_21CollectiveEpilogueFwdINS6_IJSA_SC_SB_EEES9_NS_10bfloat16_tESG_Li256ELb1ELb1ELb1ELb1EEENS1_36VarlenDynamicPersistentTileSchedulerILi128ELi160ELi256ELi128ELb1ELb1ELb1ELb0ELb1ELb1EEEEEEEEEvNT_6ParamsE,"a",@progbits
	.sectionflags	@""
	.align	4
.nv.constant0._ZN7cutlass13device_kernelIN5flash11enable_sm90INS1_16FlashAttnFwdSm90INS1_25CollectiveMainloopFwdSm90ILi2EN4cute5tupleIJNS5_1CILi1EEES8_S8_EEENS6_IJNS7_ILi128EEENS7_ILi160EEENS7_ILi192EEEEEELi192ENS_12float_e4m3_tEfNS_4arch4Sm90ELb0ELb0ELb0ELb1ELb1ELb1ELb0ELb1ELb1ELb1ELb1ELb0EEENS1_21CollectiveEpilogueFwdINS6_IJSA_SC_SB_EEES9_NS_10bfloat16_tESG_Li256ELb1ELb1ELb1ELb1EEENS1_36VarlenDynamicPersistentTileSchedulerILi128ELi160ELi256ELi128ELb1ELb1ELb1ELb0ELb1ELb1EEEEEEEEEvNT_6ParamsE:
	.zero		3584


//--------------------- .nv.constant0._ZN7cutlass13device_kernelIN5flash11enable_sm90INS1_16FlashAttnFwdSm90INS1_25CollectiveMainloopFwdSm90ILi2EN4cute5tupleIJNS5_1CILi1EEES8_S8_EEENS6_IJNS7_ILi128EEESA_NS7_ILi192EEEEEELi192ENS_12float_e4m3_tEfNS_4arch4Sm90ELb0ELb1ELb0ELb0ELb1ELb0ELb0ELb1ELb1ELb1ELb1ELb0EEENS1_21CollectiveEpilogueFwdINS6_IJSA_SB_SA_EEES9_NS_10bfloat16_tESF_Li256ELb0ELb1ELb1ELb1EEENS1_19SingleTileSchedulerILb0ELb1ELb1ELi128EEEEEEEEEvNT_6ParamsE --------------------------
	.section	.nv.constant0._ZN7cutlass13device_kernelIN5flash11enable_sm90INS1_16FlashAttnFwdSm90INS1_25CollectiveMainloopFwdSm90ILi2EN4cute5tupleIJNS5_1CILi1EEES8_S8_EEENS6_IJNS7_ILi128EEESA_NS7_ILi192EEEEEELi192ENS_12float_e4m3_tEfNS_4arch4Sm90ELb0ELb1ELb0ELb0ELb1ELb0ELb0ELb1ELb1ELb1ELb1ELb0EEENS1_21CollectiveEpilogueFwdINS6_IJSA_SB_SA_EEES9_NS_10bfloat16_tESF_Li256ELb0ELb1ELb1ELb1EEENS1_19SingleTileSchedulerILb0ELb1ELb1ELi128EEEEEEEEEvNT_6ParamsE,"a",@progbits
	.sectionflags	@""
	.align	4
.nv.constant0._ZN7cutlass13device_kernelIN5flash11enable_sm90INS1_16FlashAttnFwdSm90INS1_25CollectiveMainloopFwdSm90ILi2EN4cute5tupleIJNS5_1CILi1EEES8_S8_EEENS6_IJNS7_ILi128EEESA_NS7_ILi192EEEEEELi192ENS_12float_e4m3_tEfNS_4arch4Sm90ELb0ELb1ELb0ELb0ELb1ELb0ELb0ELb1ELb1ELb1ELb1ELb0EEENS1_21CollectiveEpilogueFwdINS6_IJSA_SB_SA_EEES9_NS_10bfloat16_tESF_Li256ELb0ELb1ELb1ELb1EEENS1_19SingleTileSchedulerILb0ELb1ELb1ELi128EEEEEEEEEvNT_6ParamsE:
	.zero		3456


//--------------------- .nv.constant0._ZN7cutlass13device_kernelIN5flash11enable_sm90INS1_16FlashAttnFwdSm90INS1_25CollectiveMainloopFwdSm90ILi2EN4cute5tupleIJNS5_1CILi1EEES8_S8_EEENS6_IJNS7_ILi128EEESA_NS7_ILi192EEEEEELi192ENS_12float_e4m3_tEfNS_4arch4Sm90ELb0ELb1ELb0ELb1ELb1ELb0ELb0ELb1ELb1ELb1ELb1ELb0EEENS1_21CollectiveEpilogueFwdINS6_IJSA_SB_SA_EEES9_NS_10bfloat16_tESF_Li256ELb1ELb1ELb1ELb1EEENS1_36VarlenDynamicPersistentTileSchedulerILi128ELi128ELi256ELi128ELb1ELb1ELb1ELb1ELb0ELb1EEEEEEEEEvNT_6ParamsE --------------------------
	.section	.nv.constant0._ZN7cutlass13device_kernelIN5flash11enable_sm90INS1_16FlashAttnFwdSm90INS1_25CollectiveMainloopFwdSm90ILi2EN4cute5tupleIJNS5_1CILi1EEES8_S8_EEENS6_IJNS7_ILi128EEESA_NS7_ILi192EEEEEELi192ENS_12float_e4m3_tEfNS_4arch4Sm90ELb0ELb1ELb0ELb1ELb1ELb0ELb0ELb1ELb1ELb1ELb1ELb0EEENS1_21CollectiveEpilogueFwdINS6_IJSA_SB_SA_EEES9_NS_10bfloat16_tESF_Li256ELb1ELb1ELb1ELb1EEENS1_36VarlenDynamicPersistentTileSchedulerILi128ELi128ELi256ELi128ELb1ELb1ELb1ELb1ELb0ELb1EEEEEEEEEvNT_6ParamsE,"a",@progbits
	.sectionflags	@""
	.align	4
.nv.constant0._ZN7cutlass13device_kernelIN5flash11enable_sm90INS1_16FlashAttnFwdSm90INS1_25CollectiveMainloopFwdSm90ILi2EN4cute5tupleIJNS5_1CILi1EEES8_S8_EEENS6_IJNS7_ILi128EEESA_NS7_ILi192EEEEEELi192ENS_12float_e4m3_tEfNS_4arch4Sm90ELb0ELb1ELb0ELb1ELb1ELb0ELb0ELb1ELb1ELb1ELb1ELb0EEENS1_21CollectiveEpilogueFwdINS6_IJSA_SB_SA_EEES9_NS_10bfloat16_tESF_Li256ELb1ELb1ELb1ELb1EEENS1_36VarlenDynamicPersistentTileSchedulerILi128ELi128ELi256ELi128ELb1ELb1ELb1ELb1ELb0ELb1EEEEEEEEEvNT_6ParamsE:
	.zero		3584


//--------------------- .nv.constant0._ZN7cutlass13device_kernelIN5flash11enable_sm90INS1_16FlashAttnFwdSm90INS1_25CollectiveMainloopFwdSm90ILi2EN4cute5tupleIJNS5_1CILi1EEES8_S8_EEENS6_IJNS7_ILi128EEESA_NS7_ILi192EEEEEELi192ENS_12float_e4m3_tEfNS_4arch4Sm90ELb0ELb1ELb0ELb1ELb1ELb1ELb0ELb1ELb1ELb1ELb1ELb0EEENS1_21CollectiveEpilogueFwdINS6_IJSA_SB_SA_EEES9_NS_10bfloat16_tESF_Li256ELb1ELb1ELb1ELb1EEENS1_36VarlenDynamicPersistentTileSchedulerILi128ELi128ELi256ELi128ELb1ELb1ELb1ELb1ELb0ELb1EEEEEEEEEvNT_6ParamsE --------------------------
	.section	.nv.constant0._ZN7cutlass13device_kernelIN5flash11enable_sm90INS1_16FlashAttnFwdSm90INS1_25CollectiveMainloopFwdSm90ILi2EN4cute5tupleIJNS5_1CILi1EEES8_S8_EEENS6_IJNS7_ILi128EEESA_NS7_ILi192EEEEEELi192ENS_12float_e4m3_tEfNS_4arch4Sm90ELb0ELb1ELb0ELb1ELb1ELb1ELb0ELb1ELb1ELb1ELb1ELb0EEENS1_21CollectiveEpilogueFwdINS6_IJSA_SB_SA_EEES9_NS_10bfloat16_tESF_Li256ELb1ELb1ELb1ELb1EEENS1_36VarlenDynamicPersistentTileSchedulerILi128ELi128ELi256ELi128ELb1ELb1ELb1ELb1ELb0ELb1EEEEEEEEEvNT_6ParamsE,"a",@progbits
	.sectionflags	@""
	.align	4
.nv.constant0._ZN7cutlass13device_kernelIN5flash11enable_sm90INS1_16FlashAttnFwdSm90INS1_25CollectiveMainloopFwdSm90ILi2EN4cute5tupleIJNS5_1CILi1EEES8_S8_EEENS6_IJNS7_ILi128EEESA_NS7_ILi192EEEEEELi192ENS_12float_e4m3_tEfNS_4arch4Sm90ELb0ELb1ELb0ELb1ELb1ELb1ELb0ELb1ELb1ELb1ELb1ELb0EEENS1_21CollectiveEpilogueFwdINS6_IJSA_SB_SA_EEES9_NS_10bfloat16_tESF_Li256ELb1ELb1ELb1ELb1EEENS1_36VarlenDynamicPersistentTileSchedulerILi128ELi128ELi256ELi128ELb1ELb1ELb1ELb1ELb0ELb1EEEEEEEEEvNT_6ParamsE:
	.zero		3584


//--------------------- .nv.constant0._ZN7cutlass13device_kernelIN5flash11enable_sm90INS1_16FlashAttnFwdSm90INS1_25CollectiveMainloopFwdSm90ILi2EN4cute5tupleIJNS5_1CILi1EEES8_S8_EEENS6_IJNS7_ILi128EEENS7_ILi160EEENS7_ILi192EEEEEELi192ENS_12float_e4m3_tEfNS_4arch4Sm90ELb1ELb0ELb0ELb0ELb1ELb0ELb0ELb1ELb1ELb1ELb1ELb0EEENS1_21CollectiveEpilogueFwdINS6_IJSA_SC_SB_EEES9_NS_10bfloat16_tESG_Li256ELb0ELb1ELb1ELb1EEENS1_19SingleTileSchedulerILb0ELb1ELb1ELi128EEEEEEEEEvNT_6ParamsE --------------------------
	.section	.nv.constant0._ZN7cutlass13device_kernelIN5flash11enable_sm90INS1_16FlashAttnFwdSm90INS1_25CollectiveMainloopFwdSm90ILi2EN4cute5tupleIJNS5_1CILi1EEES8_S8_EEENS6_IJNS7_ILi128EEENS7_ILi160EEENS7_ILi192EEEEEELi192ENS_12float_e4m3_tEfNS_4arch4Sm90ELb1ELb0ELb0ELb0ELb1ELb0ELb0ELb1ELb1ELb1ELb1ELb0EEENS1_21CollectiveEpilogueFwdINS6_IJSA_SC_SB_EEES9_NS_10bfloat16_tESG_Li256ELb0ELb1ELb1ELb1EEENS1_19SingleTileSchedulerILb0ELb1ELb1ELi128EEEEEEEEEvNT_6ParamsE,"a",@progbits
	.sectionflags	@""
	.align	4
.nv.constant0._ZN7cutlass13device_kernelIN5flash11enable_sm90INS1_16FlashAttnFwdSm90INS1_25CollectiveMainloopFwdSm90ILi2EN4cute5tupleIJNS5_1CILi1EEES8_S8_EEENS6_IJNS7_ILi128EEENS7_ILi160EEENS7_ILi192EEEEEELi192ENS_12float_e4m3_tEfNS_4arch4Sm90ELb1ELb0ELb0ELb0ELb1ELb0ELb0ELb1ELb1ELb1ELb1ELb0EEENS1_21CollectiveEpilogueFwdINS6_IJSA_SC_SB_EEES9_NS_10bfloat16_tESG_Li256ELb0ELb1ELb1ELb1EEENS1_19SingleTileSchedulerILb0ELb1ELb1ELi128EEEEEEEEEvNT_6ParamsE:
	.zero		3456


//--------------------- .nv.constant0._ZN7cutlass13device_kernelIN5flash11enable_sm90INS1_16FlashAttnFwdSm90INS1_25CollectiveMainloopFwdSm90ILi2EN4cute5tupleIJNS5_1CILi1EEES8_S8_EEENS6_IJNS7_ILi128EEENS7_ILi160EEENS7_ILi192EEEEEELi192ENS_12float_e4m3_tEfNS_4arch4Sm90ELb1ELb0ELb0ELb1ELb1ELb0ELb0ELb1ELb1ELb1ELb1ELb0EEENS1_21CollectiveEpilogueFwdINS6_IJSA_SC_SB_EEES9_NS_10bfloat16_tESG_Li256ELb1ELb1ELb1ELb1EEENS1_36VarlenDynamicPersistentTileSchedulerILi128ELi160ELi256ELi128ELb1ELb1ELb1ELb1ELb1ELb1EEEEEEEEEvNT_6ParamsE --------------------------
	.section	.nv.constant0._ZN7cutlass13device_kernelIN5flash11enable_sm90INS1_16FlashAttnFwdSm90INS1_25CollectiveMainloopFwdSm90ILi2EN4cute5tupleIJNS5_1CILi1EEES8_S8_EEENS6_IJNS7_ILi128EEENS7_ILi160EEENS7_ILi192EEEEEELi192ENS_12float_e4m3_tEfNS_4arch4Sm90ELb1ELb0ELb0ELb1ELb1ELb0ELb0ELb1ELb1ELb1ELb1ELb0EEENS1_21CollectiveEpilogueFwdINS6_IJSA_SC_SB_EEES9_NS_10bfloat16_tESG_Li256ELb1ELb1ELb1ELb1EEENS1_36VarlenDynamicPersistentTileSchedulerILi128ELi160ELi256ELi128ELb1ELb1ELb1ELb1ELb1ELb1EEEEEEEEEvNT_6ParamsE,"a",@progbits
	.sectionflags	@""
	.align	4
.nv.constant0._ZN7cutlass13device_kernelIN5flash11enable_sm90INS1_16FlashAttnFwdSm90INS1_25CollectiveMainloopFwdSm90ILi2EN4cute5tupleIJNS5_1CILi1EEES8_S8_EEENS6_IJNS7_ILi128EEENS7_ILi160EEENS7_ILi192EEEEEELi192ENS_12float_e4m3_tEfNS_4arch4Sm90ELb1ELb0ELb0ELb1ELb1ELb0ELb0ELb1ELb1ELb1ELb1ELb0EEENS1_21CollectiveEpilogueFwdINS6_IJSA_SC_SB_EEES9_NS_10bfloat16_tESG_Li256ELb1ELb1ELb1ELb1EEENS1_36VarlenDynamicPersistentTileSchedulerILi128ELi160ELi256ELi128ELb1ELb1ELb1ELb1ELb1ELb1EEEEEEEEEvNT_6ParamsE:
	.zero		3584


//--------------------- .nv.constant0._ZN7cutlass13device_kernelIN5flash11enable_sm90INS1_16FlashAttnFwdSm90INS1_25CollectiveMainloopFwdSm90ILi2EN4cute5tupleIJNS5_1CILi1EEES8_S8_EEENS6_IJNS7_ILi128EEENS7_ILi160EEENS7_ILi192EEEEEELi192ENS_12float_e4m3_tEfNS_4arch4Sm90ELb1ELb0ELb0ELb1ELb1ELb1ELb0ELb1ELb1ELb1ELb1ELb0EEENS1_21CollectiveEpilogueFwdINS6_IJSA_SC_SB_EEES9_NS_10bfloat16_tESG_Li256ELb1ELb1ELb1ELb1EEENS1_36VarlenDynamicPersistentTileSchedulerILi128ELi160ELi256ELi128ELb1ELb1ELb1ELb1ELb1ELb1EEEEEEEEEvNT_6ParamsE --------------------------
	.section	.nv.constant0._ZN7cutlass13device_kernelIN5flash11enable_sm90INS1_16FlashAttnFwdSm90INS1_25CollectiveMainloopFwdSm90ILi2EN4cute5tupleIJNS5_1CILi1EEES8_S8_EEENS6_IJNS7_ILi128EEENS7_ILi160EEENS7_ILi192EEEEEELi192ENS_12float_e4m3_tEfNS_4arch4Sm90ELb1ELb0ELb0ELb1ELb1ELb1ELb0ELb1ELb1ELb1ELb1ELb0EEENS1_21CollectiveEpilogueFwdINS6_IJSA_SC_SB_EEES9_NS_10bfloat16_tESG_Li256ELb1ELb1ELb1ELb1EEENS1_36VarlenDynamicPersistentTileSchedulerILi128ELi160ELi256ELi128ELb1ELb1ELb1ELb1ELb1ELb1EEEEEEEEEvNT_6ParamsE,"a",@progbits
	.sectionflags	@""
	.align	4
.nv.constant0._ZN7cutlass13device_kernelIN5flash11enable_sm90INS1_16FlashAttnFwdSm90INS1_25CollectiveMainloopFwdSm90ILi2EN4cute5tupleIJNS5_1CILi1EEES8_S8_EEENS6_IJNS7_ILi128EEENS7_ILi160EEENS7_ILi192EEEEEELi192ENS_12float_e4m3_tEfNS_4arch4Sm90ELb1ELb0ELb0ELb1ELb1ELb1ELb0ELb1ELb1ELb1ELb1ELb0EEENS1_21CollectiveEpilogueFwdINS6_IJSA_SC_SB_EEES9_NS_10bfloat16_tESG_Li256ELb1ELb1ELb1ELb1EEENS1_36VarlenDynamicPersistentTileSchedulerILi128ELi160ELi256ELi128ELb1ELb1ELb1ELb1ELb1ELb1EEEEEEEEEvNT_6ParamsE:
	.zero		3584


//--------------------- .nv.constant0._ZN7cutlass13device_kernelIN5flash11enable_sm90INS1_16FlashAttnFwdSm90INS1_25CollectiveMainloopFwdSm90ILi2EN4cute5tupleIJNS5_1CILi1EEES8_S8_EEENS6_IJNS7_ILi128EEENS7_ILi160EEESA_EEELi128ENS_12float_e4m3_tEfNS_4arch4Sm90ELb0ELb0ELb0ELb0ELb1ELb0ELb0ELb1ELb1ELb1ELb1ELb0EEENS1_21CollectiveEpilogueFwdINS6_IJSA_SA_SB_EEES9_NS_10bfloat16_tESF_Li256ELb0ELb1ELb1ELb1EEENS1_19SingleTileSchedulerILb0ELb1ELb1ELi128EEEEEEEEEvNT_6ParamsE --------------------------
	.section	.nv.constant0._ZN7cutlass13device_kernelIN5flash11enable_sm90INS1_16FlashAttnFwdSm90INS1_25CollectiveMainloopFwdSm90ILi2EN4cute5tupleIJNS5_1CILi1EEES8_S8_EEENS6_IJNS7_ILi128EEENS7_ILi160EEESA_EEELi128ENS_12float_e4m3_tEfNS_4arch4Sm90ELb0ELb0ELb0ELb0ELb1ELb0ELb0ELb1ELb1ELb1ELb1ELb0EEENS1_21CollectiveEpilogueFwdINS6_IJSA_SA_SB_EEES9_NS_10bfloat16_tESF_Li256ELb0ELb1ELb1ELb1EEENS1_19SingleTileSchedulerILb0ELb1ELb1ELi128EEEEEEEEEvNT_6ParamsE,"a",@progbits
	.sectionflags	@""
	.align	4
.nv.constant0._ZN7cutlass13device_kernelIN5flash11enable_sm90INS1_16FlashAttnFwdSm90INS1_25CollectiveMainloopFwdSm90ILi2EN4cute5tupleIJNS5_1CILi1EEES8_S8_EEENS6_IJNS7_ILi128EEENS7_ILi160EEESA_EEELi128ENS_12float_e4m3_tEfNS_4arch4Sm90ELb0ELb0ELb0ELb0ELb1ELb0ELb0ELb1ELb1ELb1ELb1ELb0EEENS1_21CollectiveEpilogueFwdINS6_IJSA_SA_SB_EEES9_NS_10bfloat16_tESF_Li256ELb0ELb1ELb1ELb1EEENS1_19SingleTileSchedulerILb0ELb1ELb1ELi128EEEEEEEEEvNT_6ParamsE:
	.zero		3456


//--------------------- .nv.constant0._ZN7cutlass13device_kernelIN5flash11enable_sm90INS1_16FlashAttnFwdSm90INS1_25CollectiveMainloopFwdSm90ILi2EN4cute5tupleIJNS5_1CILi1EEES8_S8_EEENS6_IJNS7_ILi128EEENS7_ILi160EEESA_EEELi128ENS_12float_e4m3_tEfNS_4arch4Sm90ELb0ELb0ELb0ELb1ELb1ELb0ELb0ELb1ELb1ELb1ELb1ELb0EEENS1_21CollectiveEpilogueFwdINS6_IJSA_SA_SB_EEES9_NS_10bfloat16_tESF_Li256ELb1ELb1ELb1ELb1EEENS1_36VarlenDynamicPersistentTileSchedulerILi128ELi160ELi256ELi128ELb1ELb1ELb1ELb0ELb1ELb1EEEEEEEEEvNT_6ParamsE --------------------------
	.section	.nv.constant0._ZN7cutlass13device_kernelIN5flash11enable_sm90INS1_16FlashAttnFwdSm90INS1_25CollectiveMainloopFwdSm90ILi2EN4cute5tupleIJNS5_1CILi1EEES8_S8_EEENS6_IJNS7_ILi128EEENS7_ILi160EEESA_EEELi128ENS_12float_e4m3_tEfNS_4arch4Sm90ELb0ELb0ELb0ELb1ELb1ELb0ELb0ELb1ELb1ELb1ELb1ELb0EEENS1_21CollectiveEpilogueFwdINS6_IJSA_SA_SB_EEES9_NS_10bfloat16_tESF_Li256ELb1ELb1ELb1ELb1EEENS1_36VarlenDynamicPersistentTileSchedulerILi128ELi160ELi256ELi128ELb1ELb1ELb1ELb0ELb1ELb1EEEEEEEEEvNT_6ParamsE,"a",@progbits
	.sectionflags	@""
	.align	4
.nv.constant0._ZN7cutlass13device_kernelIN5flash11enable_sm90INS1_16FlashAttnFwdSm90INS1_25CollectiveMainloopFwdSm90ILi2EN4cute5tupleIJNS5_1CILi1EEES8_S8_EEENS6_IJNS7_ILi128EEENS7_ILi160EEESA_EEELi128ENS_12float_e4m3_tEfNS_4arch4Sm90ELb0ELb0ELb0ELb1ELb1ELb0ELb0ELb1ELb1ELb1ELb1ELb0EEENS1_21CollectiveEpilogueFwdINS6_IJSA_SA_SB_EEES9_NS_10bfloat16_tESF_Li256ELb1ELb1ELb1ELb1EEENS1_36VarlenDynamicPersistentTileSchedulerILi128ELi160ELi256ELi128ELb1ELb1ELb1ELb0ELb1ELb1EEEEEEEEEvNT_6ParamsE:
	.zero		3584


//--------------------- .nv.constant0._ZN7cutlass13device_kernelIN5flash11enable_sm90INS1_16FlashAttnFwdSm90INS1_25CollectiveMainloopFwdSm90ILi2EN4cute5tupleIJNS5_1CILi1EEES8_S8_EEENS6_IJNS7_ILi128EEENS7_ILi160EEESA_EEELi128ENS_12float_e4m3_tEfNS_4arch4Sm90ELb0ELb0ELb0ELb1ELb1ELb1ELb0ELb1ELb1ELb1ELb1ELb0EEENS1_21CollectiveEpilogueFwdINS6_IJSA_SA_SB_EEES9_NS_10bfloat16_tESF_Li256ELb1ELb1ELb1ELb1EEENS1_36VarlenDynamicPersistentTileSchedulerILi128ELi160ELi256ELi128ELb1ELb1ELb1ELb0ELb1ELb1EEEEEEEEEvNT_6ParamsE --------------------------
	.section	.nv.constant0._ZN7cutlass13device_kernelIN5flash11enable_sm90INS1_16FlashAttnFwdSm90INS1_25CollectiveMainloopFwdSm90ILi2EN4cute5tupleIJNS5_1CILi1EEES8_S8_EEENS6_IJNS7_ILi128EEENS7_ILi160EEESA_EEELi128ENS_12float_e4m3_tEfNS_4arch4Sm90ELb0ELb0ELb0ELb1ELb1ELb1ELb0ELb1ELb1ELb1ELb1ELb0EEENS1_21CollectiveEpilogueFwdINS6_IJSA_SA_SB_EEES9_NS_10bfloat16_tESF_Li256ELb1ELb1ELb1ELb1EEENS1_36VarlenDynamicPersistentTileSchedulerILi128ELi160ELi256ELi128ELb1ELb1ELb1ELb0ELb1ELb1EEEEEEEEEvNT_6ParamsE,"a",@progbits
	.sectionflags	@""
	.align	4
.nv.constant0._ZN7cutlass13device_kernelIN5flash11enable_sm90INS1_16FlashAttnFwdSm90INS1_25CollectiveMainloopFwdSm90ILi2EN4cute5tupleIJNS5_1CILi1EEES8_S8_EEENS6_IJNS7_ILi128EEENS7_ILi160EEESA_EEELi128ENS_12float_e4m3_tEfNS_4arch4Sm90ELb0ELb0ELb0ELb1ELb1ELb1ELb0ELb1ELb1ELb1ELb1ELb0EEENS1_21CollectiveEpilogueFwdINS6_IJSA_SA_SB_EEES9_NS_10bfloat16_tESF_Li256ELb1ELb1ELb1ELb1EEENS1_36VarlenDynamicPersistentTileSchedulerILi128ELi160ELi256ELi128ELb1ELb1ELb1ELb0ELb1ELb1EEEEEEEEEvNT_6ParamsE:
	.zero		3584


//--------------------- .nv.constant0._ZN7cutlass13device_kernelIN5flash11enable_sm90INS1_16FlashAttnFwdSm90INS1_25CollectiveMainloopFwdSm90ILi2EN4cute5tupleIJNS5_1CILi1EEES8_S8_EEENS6_IJNS7_ILi128EEENS7_ILi160EEESA_EEELi128ENS_12float_e4m3_tEfNS_4arch4Sm90ELb0ELb1ELb0ELb0ELb1ELb0ELb0ELb1ELb1ELb1ELb1ELb0EEENS1_21CollectiveEpilogueFwdINS6_IJSA_SA_SB_EEES9_NS_10bfloat16_tESF_Li256ELb0ELb1ELb1ELb1EEENS1_19SingleTileSchedulerILb0ELb1ELb1ELi128EEEEEEEEEvNT_6ParamsE --------------------------
	.section	.nv.constant0._ZN7cutlass13device_kernelIN5flash11enable_sm90INS1_16FlashAttnFwdSm90INS1_25CollectiveMainloopFwdSm90ILi2EN4cute5tupleIJNS5_1CILi1EEES8_S8_EEENS6_IJNS7_ILi128EEENS7_ILi160EEESA_EEELi128ENS_12float_e4m3_tEfNS_4arch4Sm90ELb0ELb1ELb0ELb0ELb1ELb0ELb0ELb1ELb1ELb1ELb1ELb0EEENS1_21CollectiveEpilogueFwdINS6_IJSA_SA_SB_EEES9_NS_10bfloat16_tESF_Li256ELb0ELb1ELb1ELb1EEENS1_19SingleTileSchedulerILb0ELb1ELb1ELi128EEEEEEEEEvNT_6ParamsE,"a",@progbits
	.sectionflags	@""
	.align	4
.nv.constant0._ZN7cutlass13device_kernelIN5flash11enable_sm90INS1_16FlashAttnFwdSm90INS1_25CollectiveMainloopFwdSm90ILi2EN4cute5tupleIJNS5_1CILi1EEES8_S8_EEENS6_IJNS7_ILi128EEENS7_ILi160EEESA_EEELi128ENS_12float_e4m3_tEfNS_4arch4Sm90ELb0ELb1ELb0ELb0ELb1ELb0ELb0ELb1ELb1ELb1ELb1ELb0EEENS1_21CollectiveEpilogueFwdINS6_IJSA_SA_SB_EEES9_NS_10bfloat16_tESF_Li256ELb0ELb1ELb1ELb1EEENS1_19SingleTileSchedulerILb0ELb1ELb1ELi128EEEEEEEEEvNT_6ParamsE:
	.zero		3456


//--------------------- .nv.constant0._ZN7cutlass13device_kernelIN5flash11enable_sm90INS1_16FlashAttnFwdSm90INS1_25CollectiveMainloopFwdSm90ILi2EN4cute5tupleIJNS5_1CILi1EEES8_S8_EEENS6_IJNS7_ILi128EEENS7_ILi160EEESA_EEELi128ENS_12float_e4m3_tEfNS_4arch4Sm90ELb0ELb1ELb0ELb1ELb1ELb0ELb0ELb1ELb1ELb1ELb1ELb0EEENS1_21CollectiveEpilogueFwdINS6_IJSA_SA_SB_EEES9_NS_10bfloat16_tESF_Li256ELb1ELb1ELb1ELb1EEENS1_36VarlenDynamicPersistentTileSchedulerILi128ELi160ELi256ELi128ELb1ELb1ELb1ELb1ELb0ELb1EEEEEEEEEvNT_6ParamsE --------------------------
	.section	.nv.constant0._ZN7cutlass13device_kernelIN5flash11enable_sm90INS1_16FlashAttnFwdSm90INS1_25CollectiveMainloopFwdSm90ILi2EN4cute5tupleIJNS5_1CILi1EEES8_S8_EEENS6_IJNS7_ILi128EEENS7_ILi160EEESA_EEELi128ENS_12float_e4m3_tEfNS_4arch4Sm90ELb0ELb1ELb0ELb1ELb1ELb0ELb0ELb1ELb1ELb1ELb1ELb0EEENS1_21CollectiveEpilogueFwdINS6_IJSA_SA_SB_EEES9_NS_10bfloat16_tESF_Li256ELb1ELb1ELb1ELb1EEENS1_36VarlenDynamicPersistentTileSchedulerILi128ELi160ELi256ELi128ELb1ELb1ELb1ELb1ELb0ELb1EEEEEEEEEvNT_6ParamsE,"a",@progbits
	.sectionflags	@""
	.align	4
.nv.constant0._ZN7cutlass13device_kernelIN5flash11enable_sm90INS1_16FlashAttnFwdSm90INS1_25CollectiveMainloopFwdSm90ILi2EN4cute5tupleIJNS5_1CILi1EEES8_S8_EEENS6_IJNS7_ILi128EEENS7_ILi160EEESA_EEELi128ENS_12float_e4m3_tEfNS_4arch4Sm90ELb0ELb1ELb0ELb1ELb1ELb0ELb0ELb1ELb1ELb1ELb1ELb0EEENS1_21CollectiveEpilogueFwdINS6_IJSA_SA_SB_EEES9_NS_10bfloat16_tESF_Li256ELb1ELb1ELb1ELb1EEENS1_36VarlenDynamicPersistentTileSchedulerILi128ELi160ELi256ELi128ELb1ELb1ELb1ELb1ELb0ELb1EEEEEEEEEvNT_6ParamsE:
	.zero		3584


//--------------------- .nv.constant0._ZN7cutlass13device_kernelIN5flash11enable_sm90INS1_16FlashAttnFwdSm90INS1_25CollectiveMainloopFwdSm90ILi2EN4cute5tupleIJNS5_1CILi1EEES8_S8_EEENS6_IJNS7_ILi128EEENS7_ILi160EEESA_EEELi128ENS_12float_e4m3_tEfNS_4arch4Sm90ELb0ELb1ELb0ELb1ELb1ELb1ELb0ELb1ELb1ELb1ELb1ELb0EEENS1_21CollectiveEpilogueFwdINS6_IJSA_SA_SB_EEES9_NS_10bfloat16_tESF_Li256ELb1ELb1ELb1ELb1EEENS1_36VarlenDynamicPersistentTileSchedulerILi128ELi160ELi256ELi128ELb1ELb1ELb1ELb1ELb0ELb1EEEEEEEEEvNT_6ParamsE --------------------------
	.section	.nv.constant0._ZN7cutlass13device_kernelIN5flash11enable_sm90INS1_16FlashAttnFwdSm90INS1_25CollectiveMainloopFwdSm90ILi2EN4cute5tupleIJNS5_1CILi1EEES8_S8_EEENS6_IJNS7_ILi128EEENS7_ILi160EEESA_EEELi128ENS_12float_e4m3_tEfNS_4arch4Sm90ELb0ELb1ELb0ELb1ELb1ELb1ELb0ELb1ELb1ELb1ELb1ELb0EEENS1_21CollectiveEpilogueFwdINS6_IJSA_SA_SB_EEES9_NS_10bfloat16_tESF_Li256ELb1ELb1ELb1ELb1EEENS1_36VarlenDynamicPersistentTileSchedulerILi128ELi160ELi256ELi128ELb1ELb1ELb1ELb1ELb0ELb1EEEEEEEEEvNT_6ParamsE,"a",@progbits
	.sectionflags	@""
	.align	4
.nv.constant0._ZN7cutlass13device_kernelIN5flash11enable_sm90INS1_16FlashAttnFwdSm90INS1_25CollectiveMainloopFwdSm90ILi2EN4cute5tupleIJNS5_1CILi1EEES8_S8_EEENS6_IJNS7_ILi128EEENS7_ILi160EEESA_EEELi128ENS_12float_e4m3_tEfNS_4arch4Sm90ELb0ELb1ELb0ELb1ELb1ELb1ELb0ELb1ELb1ELb1ELb1ELb0EEENS1_21CollectiveEpilogueFwdINS6_IJSA_SA_SB_EEES9_NS_10bfloat16_tESF_Li256ELb1ELb1ELb1ELb1EEENS1_36VarlenDynamicPersistentTileSchedulerILi128ELi160ELi256ELi128ELb1ELb1ELb1ELb1ELb0ELb1EEEEEEEEEvNT_6ParamsE:
	.zero		3584


//--------------------- .nv.constant0._ZN7cutlass13device_kernelIN5flash11enable_sm90INS1_16FlashAttnFwdSm90INS1_25CollectiveMainloopFwdSm90ILi2EN4cute5tupleIJNS5_1CILi1EEES8_S8_EEENS6_IJNS7_ILi128EEENS7_ILi160EEESA_EEELi128ENS_12float_e4m3_tEfNS_4arch4Sm90ELb1ELb0ELb0ELb0ELb1ELb0ELb0ELb1ELb1ELb1ELb1ELb0EEENS1_21CollectiveEpilogueFwdINS6_IJSA_SA_SB_EEES9_NS_10bfloat16_tESF_Li256ELb0ELb1ELb1ELb1EEENS1_19SingleTileSchedulerILb0ELb1ELb1ELi128EEEEEEEEEvNT_6ParamsE --------------------------
	.section	.nv.constant0._ZN7cutlass13device_kernelIN5flash11enable_sm90INS1_16FlashAttnFwdSm90INS1_25CollectiveMainloopFwdSm90ILi2EN4cute5tupleIJNS5_1CILi1EEES8_S8_EEENS6_IJNS7_ILi128EEENS7_ILi160EEESA_EEELi128ENS_12float_e4m3_tEfNS_4arch4Sm90ELb1ELb0ELb0ELb0ELb1ELb0ELb0ELb1ELb1ELb1ELb1ELb0EEENS1_21CollectiveEpilogueFwdINS6_IJSA_SA_SB_EEES9_NS_10bfloat16_tESF_Li256ELb0ELb1ELb1ELb1EEENS1_19SingleTileSchedulerILb0ELb1ELb1ELi128EEEEEEEEEvNT_6ParamsE,"a",@progbits
	.sectionflags	@""
	.align	4
.nv.constant0._ZN7cutlass13device_kernelIN5flash11enable_sm90INS1_16FlashAttnFwdSm90INS1_25CollectiveMainloopFwdSm90ILi2EN4cute5tupleIJNS5_1CILi1EEES8_S8_EEENS6_IJNS7_ILi128EEENS7_ILi160EEESA_EEELi128ENS_12float_e4m3_tEfNS_4arch4Sm90ELb1ELb0ELb0ELb0ELb1ELb0ELb0ELb1ELb1ELb1ELb1ELb0EEENS1_21CollectiveEpilogueFwdINS6_IJSA_SA_SB_EEES9_NS_10bfloat16_tESF_Li256ELb0ELb1ELb1ELb1EEENS1_19SingleTileSchedulerILb0ELb1ELb1ELi128EEEEEEEEEvNT_6ParamsE:
	.zero		3456


//--------------------- .nv.constant0._ZN7cutlass13device_kernelIN5flash11enable_sm90INS1_16FlashAttnFwdSm90INS1_25CollectiveMainloopFwdSm90ILi2EN4cute5tupleIJNS5_1CILi1EEES8_S8_EEENS6_IJNS7_ILi128EEENS7_ILi160EEESA_EEELi128ENS_12float_e4m3_tEfNS_4arch4Sm90ELb1ELb0ELb0ELb1ELb1ELb0ELb0ELb1ELb1ELb1ELb1ELb0EEENS1_21CollectiveEpilogueFwdINS6_IJSA_SA_SB_EEES9_NS_10bfloat16_tESF_Li256ELb1ELb1ELb1ELb1EEENS1_36VarlenDynamicPersistentTileSchedulerILi128ELi160ELi256ELi128ELb1ELb1ELb1ELb1ELb1ELb1EEEEEEEEEvNT_6ParamsE --------------------------
	.section	.nv.constant0._ZN7cutlass13device_kernelIN5flash11enable_sm90INS1_16FlashAttnFwdSm90INS1_25CollectiveMainloopFwdSm90ILi2EN4cute5tupleIJNS5_1CILi1EEES8_S8_EEENS6_IJNS7_ILi128EEENS7_ILi160EEESA_EEELi128ENS_12float_e4m3_tEfNS_4arch4Sm90ELb1ELb0ELb0ELb1ELb1ELb0ELb0ELb1ELb1ELb1ELb1ELb0EEENS1_21CollectiveEpilogueFwdINS6_IJSA_SA_SB_EEES9_NS_10bfloat16_tESF_Li256ELb1ELb1ELb1ELb1EEENS1_36VarlenDynamicPersistentTileSchedulerILi128ELi160ELi256ELi128ELb1ELb1ELb1ELb1ELb1ELb1EEEEEEEEEvNT_6ParamsE,"a",@progbits
	.sectionflags	@""
	.align	4
.nv.constant0._ZN7cutlass13device_kernelIN5flash11enable_sm90INS1_16FlashAttnFwdSm90INS1_25CollectiveMainloopFwdSm90ILi2EN4cute5tupleIJNS5_1CILi1EEES8_S8_EEENS6_IJNS7_ILi128EEENS7_ILi160EEESA_EEELi128ENS_12float_e4m3_tEfNS_4arch4Sm90ELb1ELb0ELb0ELb1ELb1ELb0ELb0ELb1ELb1ELb1ELb1ELb0EEENS1_21CollectiveEpilogueFwdINS6_IJSA_SA_SB_EEES9_NS_10bfloat16_tESF_Li256ELb1ELb1ELb1ELb1EEENS1_36VarlenDynamicPersistentTileSchedulerILi128ELi160ELi256ELi128ELb1ELb1ELb1ELb1ELb1ELb1EEEEEEEEEvNT_6ParamsE:
	.zero		3584


//--------------------- .nv.constant0._ZN7cutlass13device_kernelIN5flash11enable_sm90INS1_16FlashAttnFwdSm90INS1_25CollectiveMainloopFwdSm90ILi2EN4cute5tupleIJNS5_1CILi1EEES8_S8_EEENS6_IJNS7_ILi128EEENS7_ILi160EEESA_EEELi128ENS_12float_e4m3_tEfNS_4arch4Sm90ELb1ELb0ELb0ELb1ELb1ELb1ELb0ELb1ELb1ELb1ELb1ELb0EEENS1_21CollectiveEpilogueFwdINS6_IJSA_SA_SB_EEES9_NS_10bfloat16_tESF_Li256ELb1ELb1ELb1ELb1EEENS1_36VarlenDynamicPersistentTileSchedulerILi128ELi160ELi256ELi128ELb1ELb1ELb1ELb1ELb1ELb1EEEEEEEEEvNT_6ParamsE --------------------------
	.section	.nv.constant0._ZN7cutlass13device_kernelIN5flash11enable_sm90INS1_16FlashAttnFwdSm90INS1_25CollectiveMainloopFwdSm90ILi2EN4cute5tupleIJNS5_1CILi1EEES8_S8_EEENS6_IJNS7_ILi128EEENS7_ILi160EEESA_EEELi128ENS_12float_e4m3_tEfNS_4arch4Sm90ELb1ELb0ELb0ELb1ELb1ELb1ELb0ELb1ELb1ELb1ELb1ELb0EEENS1_21CollectiveEpilogueFwdINS6_IJSA_SA_SB_EEES9_NS_10bfloat16_tESF_Li256ELb1ELb1ELb1ELb1EEENS1_36VarlenDynamicPersistentTileSchedulerILi128ELi160ELi256ELi128ELb1ELb1ELb1ELb1ELb1ELb1EEEEEEEEEvNT_6ParamsE,"a",@progbits
	.sectionflags	@""
	.align	4
.nv.constant0._ZN7cutlass13device_kernelIN5flash11enable_sm90INS1_16FlashAttnFwdSm90INS1_25CollectiveMainloopFwdSm90ILi2EN4cute5tupleIJNS5_1CILi1EEES8_S8_EEENS6_IJNS7_ILi128EEENS7_ILi160EEESA_EEELi128ENS_12float_e4m3_tEfNS_4arch4Sm90ELb1ELb0ELb0ELb1ELb1ELb1ELb0ELb1ELb1ELb1ELb1ELb0EEENS1_21CollectiveEpilogueFwdINS6_IJSA_SA_SB_EEES9_NS_10bfloat16_tESF_Li256ELb1ELb1ELb1ELb1EEENS1_36VarlenDynamicPersistentTileSchedulerILi128ELi160ELi256ELi128ELb1ELb1ELb1ELb1ELb1ELb1EEEEEEEEEvNT_6ParamsE:
	.zero		3584


//--------------------- .nv.constant0._ZN7cutlass13device_kernelIN5flash11enable_sm90INS1_16FlashAttnFwdSm90INS1_25CollectiveMainloopFwdSm90ILi2EN4cute5tupleIJNS5_1CILi1EEES8_S8_EEENS6_IJNS7_ILi192EEENS7_ILi128EEENS7_ILi96EEEEEELi96ENS_12float_e4m3_tEfNS_4arch4Sm90ELb0ELb0ELb0ELb0ELb1ELb0ELb0ELb1ELb1ELb1ELb1ELb0EEENS1_21CollectiveEpilogueFwdINS6_IJSA_SC_SB_EEES9_NS_10bfloat16_tESG_Li384ELb0ELb1ELb1ELb1EEENS1_19SingleTileSchedulerILb0ELb1ELb1ELi192EEEEEEEEEvNT_6ParamsE --------------------------
	.section	.nv.constant0._ZN7cutlass13device_kernelIN5flash11enable_sm90INS1_16FlashAttnFwdSm90INS1_25CollectiveMainloopFwdSm90ILi2EN4cute5tupleIJNS5_1CILi1EEES8_S8_EEENS6_IJNS7_ILi192EEENS7_ILi128EEENS7_ILi96EEEEEELi96ENS_12float_e4m3_tEfNS_4arch4Sm90ELb0ELb0ELb0ELb0ELb1ELb0ELb0ELb1ELb1ELb1ELb1ELb0EEENS1_21CollectiveEpilogueFwdINS6_IJSA_SC_SB_EEES9_NS_10bfloat16_tESG_Li384ELb0ELb1ELb1ELb1EEENS1_19SingleTileSchedulerILb0ELb1ELb1ELi192EEEEEEEEEvNT_6ParamsE,"a",@progbits
	.sectionflags	@""
	.align	4
.nv.constant0._ZN7cutlass13device_kernelIN5flash11enable_sm90INS1_16FlashAttnFwdSm90INS1_25CollectiveMainloopFwdSm90ILi2EN4cute5tupleIJNS5_1CILi1EEES8_S8_EEENS6_IJNS7_ILi192EEENS7_ILi128EEENS7_ILi96EEEEEELi96ENS_12float_e4m3_tEfNS_4arch4Sm90ELb0ELb0ELb0ELb0ELb1ELb0ELb0ELb1ELb1ELb1ELb1ELb0EEENS1_21CollectiveEpilogueFwdINS6_IJSA_SC_SB_EEES9_NS_10bfloat16_tESG_Li384ELb0ELb1ELb1ELb1EEENS1_19SingleTileSchedulerILb0ELb1ELb1ELi192EEEEEEEEEvNT_6ParamsE:
	.zero		3456


//--------------------- .nv.constant0._ZN7cutlass13device_kernelIN5flash11enable_sm90INS1_16FlashAttnFwdSm90INS1_25CollectiveMainloopFwdSm90ILi2EN4cute5tupleIJNS5_1CILi1EEES8_S8_EEENS6_IJNS7_ILi192EEENS7_ILi128EEENS7_ILi96EEEEEELi96ENS_12float_e4m3_tEfNS_4arch4Sm90ELb0ELb0ELb0ELb1ELb1ELb0ELb0ELb1ELb1ELb1ELb1ELb0EEENS1_21CollectiveEpilogueFwdINS6_IJSA_SC_SB_EEES9_NS_10bfloat16_tESG_Li384ELb1ELb1ELb1ELb1EEENS1_36VarlenDynamicPersistentTileSchedulerILi192ELi128ELi384ELi128ELb1ELb1ELb1ELb0ELb1ELb1EEEEEEEEEvNT_6ParamsE --------------------------
	.section	.nv.constant0._ZN7cutlass13device_kernelIN5flash11enable_sm90INS1_16FlashAttnFwdSm90INS1_25CollectiveMainloopFwdSm90ILi2EN4cute5tupleIJNS5_1CILi1EEES8_S8_EEENS6_IJNS7_ILi192EEENS7_ILi128EEENS7_ILi96EEEEEELi96ENS_12float_e4m3_tEfNS_4arch4Sm90ELb0ELb0ELb0ELb1ELb1ELb0ELb0ELb1ELb1ELb1ELb1ELb0EEENS1_21CollectiveEpilogueFwdINS6_IJSA_SC_SB_EEES9_NS_10bfloat16_tESG_Li384ELb1ELb1ELb1ELb1EEENS1_36VarlenDynamicPersistentTileSchedulerILi192ELi128ELi384ELi128ELb1ELb1ELb1ELb0ELb1ELb1EEEEEEEEEvNT_6ParamsE,"a",@progbits
	.sectionflags	@""
	.align	4
.nv.constant0._ZN7cutlass13device_kernelIN5flash11enable_sm90INS1_16FlashAttnFwdSm90INS1_25CollectiveMainloopFwdSm90ILi2EN4cute5tupleIJNS5_1CILi1EEES8_S8_EEENS6_IJNS7_ILi192EEENS7_ILi128EEENS7_ILi96EEEEEELi96ENS_12float_e4m3_tEfNS_4arch4Sm90ELb0ELb0ELb0ELb1ELb1ELb0ELb0ELb1ELb1ELb1ELb1ELb0EEENS1_21CollectiveEpilogueFwdINS6_IJSA_SC_SB_EEES9_NS_10bfloat16_tESG_Li384ELb1ELb1ELb1ELb1EEENS1_36VarlenDynamicPersistentTileSchedulerILi192ELi128ELi384ELi128ELb1ELb1ELb1ELb0ELb1ELb1EEEEEEEEEvNT_6ParamsE:
	.zero		3584


//--------------------- .nv.constant0._ZN7cutlass13device_kernelIN5flash11enable_sm90INS1_16FlashAttnFwdSm90INS1_25CollectiveMainloopFwdSm90ILi2EN4cute5tupleIJNS5_1CILi1EEES8_S8_EEENS6_IJNS7_ILi192EEENS7_ILi128EEENS7_ILi96EEEEEELi96ENS_12float_e4m3_tEfNS_4arch4Sm90ELb0ELb0ELb0ELb1ELb1ELb1ELb0ELb1ELb1ELb1ELb1ELb0EEENS1_21CollectiveEpilogueFwdINS6_IJSA_SC_SB_EEES9_NS_10bfloat16_tESG_Li384ELb1ELb1ELb1ELb1EEENS1_36VarlenDynamicPersistentTileSchedulerILi192ELi128ELi384ELi128ELb1ELb1ELb1ELb0ELb1ELb1EEEEEEEEEvNT_6ParamsE --------------------------
	.section	.nv.constant0._ZN7cutlass13device_kernelIN5flash11enable_sm90INS1_16FlashAttnFwdSm90INS1_25CollectiveMainloopFwdSm90ILi2EN4cute5tupleIJNS5_1CILi1EEES8_S8_EEENS6_IJNS7_ILi192EEENS7_ILi128EEENS7_ILi96EEEEEELi96ENS_12float_e4m3_tEfNS_4arch4Sm90ELb0ELb0ELb0ELb1ELb1ELb1ELb0ELb1ELb1ELb1ELb1ELb0EEENS1_21CollectiveEpilogueFwdINS6_IJSA_SC_SB_EEES9_NS_10bfloat16_tESG_Li384ELb1ELb1ELb1ELb1EEENS1_36VarlenDynamicPersistentTileSchedulerILi192ELi128ELi384ELi128ELb1ELb1ELb1ELb0ELb1ELb1EEEEEEEEEvNT_6ParamsE,"a",@progbits
	.sectionflags	@""
	.align	4
.nv.constant0._ZN7cutlass13device_kernelIN5flash11enable_sm90INS1_16FlashAttnFwdSm90INS1_25CollectiveMainloopFwdSm90ILi2EN4cute5tupleIJNS5_1CILi1EEES8_S8_EEENS6_IJNS7_ILi192EEENS7_ILi128EEENS7_ILi96EEEEEELi96ENS_12float_e4m3_tEfNS_4arch4Sm90ELb0ELb0ELb0ELb1ELb1ELb1ELb0ELb1ELb1ELb1ELb1ELb0EEENS1_21CollectiveEpilogueFwdINS6_IJSA_SC_SB_EEES9_NS_10bfloat16_tESG_Li384ELb1ELb1ELb1ELb1EEENS1_36VarlenDynamicPersistentTileSchedulerILi192ELi128ELi384ELi128ELb1ELb1ELb1ELb0ELb1ELb1EEEEEEEEEvNT_6ParamsE:
	.zero		3584


//--------------------- .nv.constant0._ZN7cutlass13device_kernelIN5flash11enable_sm90INS1_16FlashAttnFwdSm90INS1_25CollectiveMainloopFwdSm90ILi2EN4cute5tupleIJNS5_1CILi1EEES8_S8_EEENS6_IJNS7_ILi192EEENS7_ILi128EEENS7_ILi96EEEEEELi96ENS_12float_e4m3_tEfNS_4arch4Sm90ELb0ELb1ELb0ELb0ELb1ELb0ELb0ELb1ELb1ELb1ELb1ELb0EEENS1_21CollectiveEpilogueFwdINS6_IJSA_SC_SB_EEES9_NS_10bfloat16_tESG_Li384ELb0ELb1ELb1ELb1EEENS1_19SingleTileSchedulerILb0ELb1ELb1ELi192EEEEEEEEEvNT_6ParamsE --------------------------
	.section	.nv.constant0._ZN7cutlass13device_kernelIN5flash11enable_sm90INS1_16FlashAttnFwdSm90INS1_25CollectiveMainloopFwdSm90ILi2EN4cute5tupleIJNS5_1CILi1EEES8_S8_EEENS6_IJNS7_ILi192EEENS7_ILi128EEENS7_ILi96EEEEEELi96ENS_12float_e4m3_tEfNS_4arch4Sm90ELb0ELb1ELb0ELb0ELb1ELb0ELb0ELb1ELb1ELb1ELb1ELb0EEENS1_21CollectiveEpilogueFwdINS6_IJSA_SC_SB_EEES9_NS_10bfloat16_tESG_Li384ELb0ELb1ELb1ELb1EEENS1_19SingleTileSchedulerILb0ELb1ELb1ELi192EEEEEEEEEvNT_6ParamsE,"a",@progbits
	.sectionflags	@""
	.align	4
.nv.constant0._ZN7cutlass13device_kernelIN5flash11enable_sm90INS1_16FlashAttnFwdSm90INS1_25CollectiveMainloopFwdSm90ILi2EN4cute5tupleIJNS5_1CILi1EEES8_S8_EEENS6_IJNS7_ILi192EEENS7_ILi128EEENS7_ILi96EEEEEELi96ENS_12float_e4m3_tEfNS_4arch4Sm90ELb0ELb1ELb0ELb0ELb1ELb0ELb0ELb1ELb1ELb1ELb1ELb0EEENS1_21CollectiveEpilogueFwdINS6_IJSA_SC_SB_EEES9_NS_10bfloat16_tESG_Li384ELb0ELb1ELb1ELb1EEENS1_19SingleTileSchedulerILb0ELb1ELb1ELi192EEEEEEEEEvNT_6ParamsE:
	.zero		3456


//--------------------- .nv.constant0._ZN7cutlass13device_kernelIN5flash11enable_sm90INS1_16FlashAttnFwdSm90INS1_25CollectiveMainloopFwdSm90ILi2EN4cute5tupleIJNS5_1CILi1EEES8_S8_EEENS6_IJNS7_ILi192EEENS7_ILi128EEENS7_ILi96EEEEEELi96ENS_12float_e4m3_tEfNS_4arch4Sm90ELb0ELb1ELb0ELb1ELb1ELb0ELb0ELb1ELb1ELb1ELb1ELb0EEENS1_21CollectiveEpilogueFwdINS6_IJSA_SC_SB_EEES9_NS_10bfloat16_tESG_Li384ELb1ELb1ELb1ELb1EEENS1_36VarlenDynamicPersistentTileSchedulerILi192ELi128ELi384ELi128ELb1ELb1ELb1ELb1ELb0ELb1EEEEEEEEEvNT_6ParamsE --------------------------
	.section	.nv.constant0._ZN7cutlass13device_kernelIN5flash11enable_sm90INS1_16FlashAttnFwdSm90INS1_25CollectiveMainloopFwdSm90ILi2EN4cute5tupleIJNS5_1CILi1EEES8_S8_EEENS6_IJNS7_ILi192EEENS7_ILi128EEENS7_ILi96EEEEEELi96ENS_12float_e4m3_tEfNS_4arch4Sm90ELb0ELb1ELb0ELb1ELb1ELb0ELb0ELb1ELb1ELb1ELb1ELb0EEENS1_21CollectiveEpilogueFwdINS6_IJSA_SC_SB_EEES9_NS_10bfloat16_tESG_Li384ELb1ELb1ELb1ELb1EEENS1_36VarlenDynamicPersistentTileSchedulerILi192ELi128ELi384ELi128ELb1ELb1ELb1ELb1ELb0ELb1EEEEEEEEEvNT_6ParamsE,"a",@progbits
	.sectionflags	@""
	.align	4
.nv.constant0._ZN7cutlass13device_kernelIN5flash11enable_sm90INS1_16FlashAttnFwdSm90INS1_25CollectiveMainloopFwdSm90ILi2EN4cute5tupleIJNS5_1CILi1EEES8_S8_EEENS6_IJNS7_ILi192EEENS7_ILi128EEENS7_ILi96EEEEEELi96ENS_12float_e4m3_tEfNS_4arch4Sm90ELb0ELb1ELb0ELb1ELb1ELb0ELb0ELb1ELb1ELb1ELb1ELb0EEENS1_21CollectiveEpilogueFwdINS6_IJSA_SC_SB_EEES9_NS_10bfloat16_tESG_Li384ELb1ELb1ELb1ELb1EEENS1_36VarlenDynamicPersistentTileSchedulerILi192ELi128ELi384ELi128ELb1ELb1ELb1ELb1ELb0ELb1EEEEEEEEEvNT_6ParamsE:
	.zero		3584


//--------------------- .nv.constant0._ZN7cutlass13device_kernelIN5flash11enable_sm90INS1_16FlashAttnFwdSm90INS1_25CollectiveMainloopFwdSm90ILi2EN4cute5tupleIJNS5_1CILi1EEES8_S8_EEENS6_IJNS7_ILi192EEENS7_ILi128EEENS7_ILi96EEEEEELi96ENS_12float_e4m3_tEfNS_4arch4Sm90ELb0ELb1ELb0ELb1ELb1ELb1ELb0ELb1ELb1ELb1ELb1ELb0EEENS1_21CollectiveEpilogueFwdINS6_IJSA_SC_SB_EEES9_NS_10bfloat16_tESG_Li384ELb1ELb1ELb1ELb1EEENS1_36VarlenDynamicPersistentTileSchedulerILi192ELi128ELi384ELi128ELb1ELb1ELb1ELb1ELb0ELb1EEEEEEEEEvNT_6ParamsE --------------------------
	.section	.nv.constant0._ZN7cutlass13device_kernelIN5flash11enable_sm90INS1_16FlashAttnFwdSm90INS1_25CollectiveMainloopFwdSm90ILi2EN4cute5tupleIJNS5_1CILi1EEES8_S8_EEENS6_IJNS7_ILi192EEENS7_ILi128EEENS7_ILi96EEEEEELi96ENS_12float_e4m3_tEfNS_4arch4Sm90ELb0ELb1ELb0ELb1ELb1ELb1ELb0ELb1ELb1ELb1ELb1ELb0EEENS1_21CollectiveEpilogueFwdINS6_IJSA_SC_SB_EEES9_NS_10bfloat16_tESG_Li384ELb1ELb1ELb1ELb1EEENS1_36VarlenDynamicPersistentTileSchedulerILi192ELi128ELi384ELi128ELb1ELb1ELb1ELb1ELb0ELb1EEEEEEEEEvNT_6ParamsE,"a",@progbits
	.sectionflags	@""
	.align	4
.nv.constant0._ZN7cutlass13device_kernelIN5flash11enable_sm90INS1_16FlashAttnFwdSm90INS1_25CollectiveMainloopFwdSm90ILi2EN4cute5tupleIJNS5_1CILi1EEES8_S8_EEENS6_IJNS7_ILi192EEENS7_ILi128EEENS7_ILi96EEEEEELi96ENS_12float_e4m3_tEfNS_4arch4Sm90ELb0ELb1ELb0ELb1ELb1ELb1ELb0ELb1ELb1ELb1ELb1ELb0EEENS1_21CollectiveEpilogueFwdINS6_IJSA_SC_SB_EEES9_NS_10bfloat16_tESG_Li384ELb1ELb1ELb1ELb1EEENS1_36VarlenDynamicPersistentTileSchedulerILi192ELi128ELi384ELi128ELb1ELb1ELb1ELb1ELb0ELb1EEEEEEEEEvNT_6ParamsE:
	.zero		3584


//--------------------- .nv.constant0._ZN7cutlass13device_kernelIN5flash11enable_sm90INS1_16FlashAttnFwdSm90INS1_25CollectiveMainloopFwdSm90ILi2EN4cute5tupleIJNS5_1CILi1EEES8_S8_EEENS6_IJNS7_ILi192EEENS7_ILi128EEENS7_ILi96EEEEEELi96ENS_12float_e4m3_tEfNS_4arch4Sm90ELb1ELb0ELb0ELb0ELb1ELb0ELb0ELb1ELb1ELb1ELb1ELb0EEENS1_21CollectiveEpilogueFwdINS6_IJSA_SC_SB_EEES9_NS_10bfloat16_tESG_Li384ELb0ELb1ELb1ELb1EEENS1_19SingleTileSchedulerILb0ELb1ELb1ELi192EEEEEEEEEvNT_6ParamsE --------------------------
	.section	.nv.constant0._ZN7cutlass13device_kernelIN5flash11enable_sm90INS1_16FlashAttnFwdSm90INS1_25CollectiveMainloopFwdSm90ILi2EN4cute5tupleIJNS5_1CILi1EEES8_S8_EEENS6_IJNS7_ILi192EEENS7_ILi128EEENS7_ILi96EEEEEELi96ENS_12float_e4m3_tEfNS_4arch4Sm90ELb1ELb0ELb0ELb0ELb1ELb0ELb0ELb1ELb1ELb1ELb1ELb0EEENS1_21CollectiveEpilogueFwdINS6_IJSA_SC_SB_EEES9_NS_10bfloat16_tESG_Li384ELb0ELb1ELb1ELb1EEENS1_19SingleTileSchedulerILb0ELb1ELb1ELi192EEEEEEEEEvNT_6ParamsE,"a",@progbits
	.sectionflags	@""
	.align	4
.nv.constant0._ZN7cutlass13device_kernelIN5flash11enable_sm90INS1_16FlashAttnFwdSm90INS1_25CollectiveMainloopFwdSm90ILi2EN4cute5tupleIJNS5_1CILi1EEES8_S8_EEENS6_IJNS7_ILi192EEENS7_ILi128EEENS7_ILi96EEEEEELi96ENS_12float_e4m3_tEfNS_4arch4Sm90ELb1ELb0ELb0ELb0ELb1ELb0ELb0ELb1ELb1ELb1ELb1ELb0EEENS1_21CollectiveEpilogueFwdINS6_IJSA_SC_SB_EEES9_NS_10bfloat16_tESG_Li384ELb0ELb1ELb1ELb1EEENS1_19SingleTileSchedulerILb0ELb1ELb1ELi192EEEEEEEEEvNT_6ParamsE:
	.zero		3456


//--------------------- .nv.constant0._ZN7cutlass13device_kernelIN5flash11enable_sm90INS1_16FlashAttnFwdSm90INS1_25CollectiveMainloopFwdSm90ILi2EN4cute5tupleIJNS5_1CILi1EEES8_S8_EEENS6_IJNS7_ILi192EEENS7_ILi128EEENS7_ILi96EEEEEELi96ENS_12float_e4m3_tEfNS_4arch4Sm90ELb1ELb0ELb0ELb1ELb1ELb0ELb0ELb1ELb1ELb1ELb1ELb0EEENS1_21CollectiveEpilogueFwdINS6_IJSA_SC_SB_EEES9_NS_10bfloat16_tESG_Li384ELb1ELb1ELb1ELb1EEENS1_36VarlenDynamicPersistentTileSchedulerILi192ELi128ELi384ELi128ELb1ELb1ELb1ELb1ELb1ELb1EEEEEEEEEvNT_6ParamsE --------------------------
	.section	.nv.constant0._ZN7cutlass13device_kernelIN5flash11enable_sm90INS1_16FlashAttnFwdSm90INS1_25CollectiveMainloopFwdSm90ILi2EN4cute5tupleIJNS5_1CILi1EEES8_S8_EEENS6_IJNS7_ILi192EEENS7_ILi128EEENS7_ILi96EEEEEELi96ENS_12float_e4m3_tEfNS_4arch4Sm90ELb1ELb0ELb0ELb1ELb1ELb0ELb0ELb1ELb1ELb1ELb1ELb0EEENS1_21CollectiveEpilogueFwdINS6_IJSA_SC_SB_EEES9_NS_10bfloat16_tESG_Li384ELb1ELb1ELb1ELb1EEENS1_36VarlenDynamicPersistentTileSchedulerILi192ELi128ELi384ELi128ELb1ELb1ELb1ELb1ELb1ELb1EEEEEEEEEvNT_6ParamsE,"a",@progbits
	.sectionflags	@""
	.align	4
.nv.constant0._ZN7cutlass13device_kernelIN5flash11enable_sm90INS1_16FlashAttnFwdSm90INS1_25CollectiveMainloopFwdSm90ILi2EN4cute5tupleIJNS5_1CILi1EEES8_S8_EEENS6_IJNS7_ILi192EEENS7_ILi128EEENS7_ILi96EEEEEELi96ENS_12float_e4m3_tEfNS_4arch4Sm90ELb1ELb0ELb0ELb1ELb1ELb0ELb0ELb1ELb1ELb1ELb1ELb0EEENS1_21CollectiveEpilogueFwdINS6_IJSA_SC_SB_EEES9_NS_10bfloat16_tESG_Li384ELb1ELb1ELb1ELb1EEENS1_36VarlenDynamicPersistentTileSchedulerILi192ELi128ELi384ELi128ELb1ELb1ELb1ELb1ELb1ELb1EEEEEEEEEvNT_6ParamsE:
	.zero		3584


//--------------------- .nv.constant0._ZN7cutlass13device_kernelIN5flash11enable_sm90INS1_16FlashAttnFwdSm90INS1_25CollectiveMainloopFwdSm90ILi2EN4cute5tupleIJNS5_1CILi1EEES8_S8_EEENS6_IJNS7_ILi192EEENS7_ILi128EEENS7_ILi96EEEEEELi96ENS_12float_e4m3_tEfNS_4arch4Sm90ELb1ELb0ELb0ELb1ELb1ELb1ELb0ELb1ELb1ELb1ELb1ELb0EEENS1_21CollectiveEpilogueFwdINS6_IJSA_SC_SB_EEES9_NS_10bfloat16_tESG_Li384ELb1ELb1ELb1ELb1EEENS1_36VarlenDynamicPersistentTileSchedulerILi192ELi128ELi384ELi128ELb1ELb1ELb1ELb1ELb1ELb1EEEEEEEEEvNT_6ParamsE --------------------------
	.section	.nv.constant0._ZN7cutlass13device_kernelIN5flash11enable_sm90INS1_16FlashAttnFwdSm90INS1_25CollectiveMainloopFwdSm90ILi2EN4cute5tupleIJNS5_1CILi1EEES8_S8_EEENS6_IJNS7_ILi192EEENS7_ILi128EEENS7_ILi96EEEEEELi96ENS_12float_e4m3_tEfNS_4arch4Sm90ELb1ELb0ELb0ELb1ELb1ELb1ELb0ELb1ELb1ELb1ELb1ELb0EEENS1_21CollectiveEpilogueFwdINS6_IJSA_SC_SB_EEES9_NS_10bfloat16_tESG_Li384ELb1ELb1ELb1ELb1EEENS1_36VarlenDynamicPersistentTileSchedulerILi192ELi128ELi384ELi128ELb1ELb1ELb1ELb1ELb1ELb1EEEEEEEEEvNT_6ParamsE,"a",@progbits
	.sectionflags	@""
	.align	4
.nv.constant0._ZN7cutlass13device_kernelIN5flash11enable_sm90INS1_16FlashAttnFwdSm90INS1_25CollectiveMainloopFwdSm90ILi2EN4cute5tupleIJNS5_1CILi1EEES8_S8_EEENS6_IJNS7_ILi192EEENS7_ILi128EEENS7_ILi96EEEEEELi96ENS_12float_e4m3_tEfNS_4arch4Sm90ELb1ELb0ELb0ELb1ELb1ELb1ELb0ELb1ELb1ELb1ELb1ELb0EEENS1_21CollectiveEpilogueFwdINS6_IJSA_SC_SB_EEES9_NS_10bfloat16_tESG_Li384ELb1ELb1ELb1ELb1EEENS1_36VarlenDynamicPersistentTileSchedulerILi192ELi128ELi384ELi128ELb1ELb1ELb1ELb1ELb1ELb1EEEEEEEEEvNT_6ParamsE:
	.zero		3584


//--------------------- .nv.constant0._ZN7cutlass13device_kernelIN5flash11enable_sm90INS1_16FlashAttnFwdSm90INS1_25CollectiveMainloopFwdSm90ILi2EN4cute5tupleIJNS5_1CILi1EEES8_S8_EEENS6_IJNS7_ILi192EEENS7_ILi160EEENS7_ILi64EEEEEELi64ENS_12float_e4m3_tEfNS_4arch4Sm90ELb0ELb0ELb0ELb0ELb1ELb0ELb0ELb1ELb1ELb1ELb1ELb0EEENS1_21CollectiveEpilogueFwdINS6_IJSA_SC_SB_EEES9_NS_10bfloat16_tESG_Li384ELb0ELb1ELb1ELb1EEENS1_19SingleTileSchedulerILb0ELb1ELb1ELi192EEEEEEEEEvNT_6ParamsE --------------------------
	.section	.nv.constant0._ZN7cutlass13device_kernelIN5flash11enable_sm90INS1_16FlashAttnFwdSm90INS1_25CollectiveMainloopFwdSm90ILi2EN4cute5tupleIJNS5_1CILi1EEES8_S8_EEENS6_IJNS7_ILi192EEENS7_ILi160EEENS7_ILi64EEEEEELi64ENS_12float_e4m3_tEfNS_4arch4Sm90ELb0ELb0ELb0ELb0ELb1ELb0ELb0ELb1ELb1ELb1ELb1ELb0EEENS1_21CollectiveEpilogueFwdINS6_IJSA_SC_SB_EEES9_NS_10bfloat16_tESG_Li384ELb0ELb1ELb1ELb1EEENS1_19SingleTileSchedulerILb0ELb1ELb1ELi192EEEEEEEEEvNT_6ParamsE,"a",@progbits
	.sectionflags	@""
	.align	4
.nv.constant0._ZN7cutlass13device_kernelIN5flash11enable_sm90INS1_16FlashAttnFwdSm90INS1_25CollectiveMainloopFwdSm90ILi2EN4cute5tupleIJNS5_1CILi1EEES8_S8_EEENS6_IJNS7_ILi192EEENS7_ILi160EEENS7_ILi64EEEEEELi64ENS_12float_e4m3_tEfNS_4arch4Sm90ELb0ELb0ELb0ELb0ELb1ELb0ELb0ELb1ELb1ELb1ELb1ELb0EEENS1_21CollectiveEpilogueFwdINS6_IJSA_SC_SB_EEES9_NS_10bfloat16_tESG_Li384ELb0ELb1ELb1ELb1EEENS1_19SingleTileSchedulerILb0ELb1ELb1ELi192EEEEEEEEEvNT_6ParamsE:
	.zero		3456


//--------------------- .nv.constant0._ZN7cutlass13device_kernelIN5flash11enable_sm90INS1_16FlashAttnFwdSm90INS1_25CollectiveMainloopFwdSm90ILi2EN4cute5tupleIJNS5_1CILi1EEES8_S8_EEENS6_IJNS7_ILi192EEENS7_ILi160EEENS7_ILi64EEEEEELi64ENS_12float_e4m3_tEfNS_4arch4Sm90ELb0ELb0ELb0ELb1ELb1ELb0ELb0ELb1ELb1ELb1ELb1ELb0EEENS1_21CollectiveEpilogueFwdINS6_IJSA_SC_SB_EEES9_NS_10bfloat16_tESG_Li384ELb1ELb1ELb1ELb1EEENS1_36VarlenDynamicPersistentTileSchedulerILi192ELi160ELi384ELi128ELb1ELb1ELb1ELb0ELb1ELb1EEEEEEEEEvNT_6ParamsE --------------------------
	.section	.nv.constant0._ZN7cutlass13device_kernelIN5flash11enable_sm90INS1_16FlashAttnFwdSm90INS1_25CollectiveMainloopFwdSm90ILi2EN4cute5tupleIJNS5_1CILi1EEES8_S8_EEENS6_IJNS7_ILi192EEENS7_ILi160EEENS7_ILi64EEEEEELi64ENS_12float_e4m3_tEfNS_4arch4Sm90ELb0ELb0ELb0ELb1ELb1ELb0ELb0ELb1ELb1ELb1ELb1ELb0EEENS1_21CollectiveEpilogueFwdINS6_IJSA_SC_SB_EEES9_NS_10bfloat16_tESG_Li384ELb1ELb1ELb1ELb1EEENS1_36VarlenDynamicPersistentTileSchedulerILi192ELi160ELi384ELi128ELb1ELb1ELb1ELb0ELb1ELb1EEEEEEEEEvNT_6ParamsE,"a",@progbits
	.sectionflags	@""
	.align	4
.nv.constant0._ZN7cutlass13device_kernelIN5flash11enable_sm90INS1_16FlashAttnFwdSm90INS1_25CollectiveMainloopFwdSm90ILi2EN4cute5tupleIJNS5_1CILi1EEES8_S8_EEENS6_IJNS7_ILi192EEENS7_ILi160EEENS7_ILi64EEEEEELi64ENS_12float_e4m3_tEfNS_4arch4Sm90ELb0ELb0ELb0ELb1ELb1ELb0ELb0ELb1ELb1ELb1ELb1ELb0EEENS1_21CollectiveEpilogueFwdINS6_IJSA_SC_SB_EEES9_NS_10bfloat16_tESG_Li384ELb1ELb1ELb1ELb1EEENS1_36VarlenDynamicPersistentTileSchedulerILi192ELi160ELi384ELi128ELb1ELb1ELb1ELb0ELb1ELb1EEEEEEEEEvNT_6ParamsE:
	.zero		3584


//--------------------- .nv.constant0._ZN7cutlass13device_kernelIN5flash11enable_sm90INS1_16FlashAttnFwdSm90INS1_25CollectiveMainloopFwdSm90ILi2EN4cute5tupleIJNS5_1CILi1EEES8_S8_EEENS6_IJNS7_ILi192EEENS7_ILi160EEENS7_ILi64EEEEEELi64ENS_12float_e4m3_tEfNS_4arch4Sm90ELb0ELb0ELb0ELb1ELb1ELb1ELb0ELb1ELb1ELb1ELb1ELb0EEENS1_21CollectiveEpilogueFwdINS6_IJSA_SC_SB_EEES9_NS_10bfloat16_tESG_Li384ELb1ELb1ELb1ELb1EEENS1_36VarlenDynamicPersistentTileSchedulerILi192ELi160ELi384ELi128ELb1ELb1ELb1ELb0ELb1ELb1EEEEEEEEEvNT_6ParamsE --------------------------
	.section	.nv.constant0._ZN7cutlass13device_kernelIN5flash11enable_sm90INS1_16FlashAttnFwdSm90INS1_25CollectiveMainloopFwdSm90ILi2EN4cute5tupleIJNS5_1CILi1EEES8_S8_EEENS6_IJNS7_ILi192EEENS7_ILi160EEENS7_ILi64EEEEEELi64ENS_12float_e4m3_tEfNS_4arch4Sm90ELb0ELb0ELb0ELb1ELb1ELb1ELb0ELb1ELb1ELb1ELb1ELb0EEENS1_21CollectiveEpilogueFwdINS6_IJSA_SC_SB_EEES9_NS_10bfloat16_tESG_Li384ELb1ELb1ELb1ELb1EEENS1_36VarlenDynamicPersistentTileSchedulerILi192ELi160ELi384ELi128ELb1ELb1ELb1ELb0ELb1ELb1EEEEEEEEEvNT_6ParamsE,"a",@progbits
	.sectionflags	@""
	.align	4
.nv.constant0._ZN7cutlass13device_kernelIN5flash11enable_sm90INS1_16FlashAttnFwdSm90INS1_25CollectiveMainloopFwdSm90ILi2EN4cute5tupleIJNS5_1CILi1EEES8_S8_EEENS6_IJNS7_ILi192EEENS7_ILi160EEENS7_ILi64EEEEEELi64ENS_12float_e4m3_tEfNS_4arch4Sm90ELb0ELb0ELb0ELb1ELb1ELb1ELb0ELb1ELb1ELb1ELb1ELb0EEENS1_21CollectiveEpilogueFwdINS6_IJSA_SC_SB_EEES9_NS_10bfloat16_tESG_Li384ELb1ELb1ELb1ELb1EEENS1_36VarlenDynamicPersistentTileSchedulerILi192ELi160ELi384ELi128ELb1ELb1ELb1ELb0ELb1ELb1EEEEEEEEEvNT_6ParamsE:
	.zero		3584


//--------------------- .nv.constant0._ZN7cutlass13device_kernelIN5flash11enable_sm90INS1_16FlashAttnFwdSm90INS1_25CollectiveMainloopFwdSm90ILi2EN4cute5tupleIJNS5_1CILi1EEES8_S8_EEENS6_IJNS7_ILi192EEENS7_ILi160EEENS7_ILi64EEEEEELi64ENS_12float_e4m3_tEfNS_4arch4Sm90ELb0ELb1ELb0ELb0ELb1ELb0ELb0ELb1ELb1ELb1ELb1ELb0EEENS1_21CollectiveEpilogueFwdINS6_IJSA_SC_SB_EEES9_NS_10bfloat16_tESG_Li384ELb0ELb1ELb1ELb1EEENS1_19SingleTileSchedulerILb0ELb1ELb1ELi192EEEEEEEEEvNT_6ParamsE --------------------------
	.section	.nv.constant0._ZN7cutlass13device_kernelIN5flash11enable_sm90INS1_16FlashAttnFwdSm90INS1_25CollectiveMainloopFwdSm90ILi2EN4cute5tupleIJNS5_1CILi1EEES8_S8_EEENS6_IJNS7_ILi192EEENS7_ILi160EEENS7_ILi64EEEEEELi64ENS_12float_e4m3_tEfNS_4arch4Sm90ELb0ELb1ELb0ELb0ELb1ELb0ELb0ELb1ELb1ELb1ELb1ELb0EEENS1_21CollectiveEpilogueFwdINS6_IJSA_SC_SB_EEES9_NS_10bfloat16_tESG_Li384ELb0ELb1ELb1ELb1EEENS1_19SingleTileSchedulerILb0ELb1ELb1ELi192EEEEEEEEEvNT_6ParamsE,"a",@progbits
	.sectionflags	@""
	.align	4
.nv.constant0._ZN7cutlass13device_kernelIN5flash11enable_sm90INS1_16FlashAttnFwdSm90INS1_25CollectiveMainloopFwdSm90ILi2EN4cute5tupleIJNS5_1CILi1EEES8_S8_EEENS6_IJNS7_ILi192EEENS7_ILi160EEENS7_ILi64EEEEEELi64ENS_12float_e4m3_tEfNS_4arch4Sm90ELb0ELb1ELb0ELb0ELb1ELb0ELb0ELb1ELb1ELb1ELb1ELb0EEENS1_21CollectiveEpilogueFwdINS6_IJSA_SC_SB_EEES9_NS_10bfloat16_tESG_Li384ELb0ELb1ELb1ELb1EEENS1_19SingleTileSchedulerILb0ELb1ELb1ELi192EEEEEEEEEvNT_6ParamsE:
	.zero		3456


//--------------------- .nv.constant0._ZN7cutlass13device_kernelIN5flash11enable_sm90INS1_16FlashAttnFwdSm90INS1_25CollectiveMainloopFwdSm90ILi2EN4cute5tupleIJNS5_1CILi1EEES8_S8_EEENS6_IJNS7_ILi192EEENS7_ILi160EEENS7_ILi64EEEEEELi64ENS_12float_e4m3_tEfNS_4arch4Sm90ELb0ELb1ELb0ELb1ELb1ELb0ELb0ELb1ELb1ELb1ELb1ELb0EEENS1_21CollectiveEpilogueFwdINS6_IJSA_SC_SB_EEES9_NS_10bfloat16_tESG_Li384ELb1ELb1ELb1ELb1EEENS1_36VarlenDynamicPersistentTileSchedulerILi192ELi160ELi384ELi128ELb1ELb1ELb1ELb1ELb0ELb1EEEEEEEEEvNT_6ParamsE --------------------------
	.section	.nv.constant0._ZN7cutlass13device_kernelIN5flash11enable_sm90INS1_16FlashAttnFwdSm90INS1_25CollectiveMainloopFwdSm90ILi2EN4cute5tupleIJNS5_1CILi1EEES8_S8_EEENS6_IJNS7_ILi192EEENS7_ILi160EEENS7_ILi64EEEEEELi64ENS_12float_e4m3_tEfNS_4arch4Sm90ELb0ELb1ELb0ELb1ELb1ELb0ELb0ELb1ELb1ELb1ELb1ELb0EEENS1_21CollectiveEpilogueFwdINS6_IJSA_SC_SB_EEES9_NS_10bfloat16_tESG_Li384ELb1ELb1ELb1ELb1EEENS1_36VarlenDynamicPersistentTileSchedulerILi192ELi160ELi384ELi128ELb1ELb1ELb1ELb1ELb0ELb1EEEEEEEEEvNT_6ParamsE,"a",@progbits
	.sectionflags	@""
	.align	4
.nv.constant0._ZN7cutlass13device_kernelIN5flash11enable_sm90INS1_16FlashAttnFwdSm90INS1_25CollectiveMainloopFwdSm90ILi2EN4cute5tupleIJNS5_1CILi1EEES8_S8_EEENS6_IJNS7_ILi192EEENS7_ILi160EEENS7_ILi64EEEEEELi64ENS_12float_e4m3_tEfNS_4arch4Sm90ELb0ELb1ELb0ELb1ELb1ELb0ELb0ELb1ELb1ELb1ELb1ELb0EEENS1_21CollectiveEpilogueFwdINS6_IJSA_SC_SB_EEES9_NS_10bfloat16_tESG_Li384ELb1ELb1ELb1ELb1EEENS1_36VarlenDynamicPersistentTileSchedulerILi192ELi160ELi384ELi128ELb1ELb1ELb1ELb1ELb0ELb1EEEEEEEEEvNT_6ParamsE:
	.zero		3584


//--------------------- .nv.constant0._ZN7cutlass13device_kernelIN5flash11enable_sm90INS1_16FlashAttnFwdSm90INS1_25CollectiveMainloopFwdSm90ILi2EN4cute5tupleIJNS5_1CILi1EEES8_S8_EEENS6_IJNS7_ILi192EEENS7_ILi160EEENS7_ILi64EEEEEELi64ENS_12float_e4m3_tEfNS_4arch4Sm90ELb0ELb1ELb0ELb1ELb1ELb1ELb0ELb1ELb1ELb1ELb1ELb0EEENS1_21CollectiveEpilogueFwdINS6_IJSA_SC_SB_EEES9_NS_10bfloat16_tESG_Li384ELb1ELb1ELb1ELb1EEENS1_36VarlenDynamicPersistentTileSchedulerILi192ELi160ELi384ELi128ELb1ELb1ELb1ELb1ELb0ELb1EEEEEEEEEvNT_6ParamsE --------------------------
	.section	.nv.constant0._ZN7cutlass13device_kernelIN5flash11enable_sm90INS1_16FlashAttnFwdSm90INS1_25CollectiveMainloopFwdSm90ILi2EN4cute5tupleIJNS5_1CILi1EEES8_S8_EEENS6_IJNS7_ILi192EEENS7_ILi160EEENS7_ILi64EEEEEELi64ENS_12float_e4m3_tEfNS_4arch4Sm90ELb0ELb1ELb0ELb1ELb1ELb1ELb0ELb1ELb1ELb1ELb1ELb0EEENS1_21CollectiveEpilogueFwdINS6_IJSA_SC_SB_EEES9_NS_10bfloat16_tESG_Li384ELb1ELb1ELb1ELb1EEENS1_36VarlenDynamicPersistentTileSchedulerILi192ELi160ELi384ELi128ELb1ELb1ELb1ELb1ELb0ELb1EEEEEEEEEvNT_6ParamsE,"a",@progbits
	.sectionflags	@""
	.align	4
.nv.constant0._ZN7cutlass13device_kernelIN5flash11enable_sm90INS1_16FlashAttnFwdSm90INS1_25CollectiveMainloopFwdSm90ILi2EN4cute5tupleIJNS5_1CILi1EEES8_S8_EEENS6_IJNS7_ILi192EEENS7_ILi160EEENS7_ILi64EEEEEELi64ENS_12float_e4m3_tEfNS_4arch4Sm90ELb0ELb1ELb0ELb1ELb1ELb1ELb0ELb1ELb1ELb1ELb1ELb0EEENS1_21CollectiveEpilogueFwdINS6_IJSA_SC_SB_EEES9_NS_10bfloat16_tESG_Li384ELb1ELb1ELb1ELb1EEENS1_36VarlenDynamicPersistentTileSchedulerILi192ELi160ELi384ELi128ELb1ELb1ELb1ELb1ELb0ELb1EEEEEEEEEvNT_6ParamsE:
	.zero		3584


//--------------------- .nv.constant0._ZN7cutlass13device_kernelIN5flash11enable_sm90INS1_16FlashAttnFwdSm90INS1_25CollectiveMainloopFwdSm90ILi2EN4cute5tupleIJNS5_1CILi1EEES8_S8_EEENS6_IJNS7_ILi192EEENS7_ILi160EEENS7_ILi64EEEEEELi64ENS_12float_e4m3_tEfNS_4arch4Sm90ELb1ELb0ELb0ELb0ELb1ELb0ELb0ELb1ELb1ELb1ELb1ELb0EEENS1_21CollectiveEpilogueFwdINS6_IJSA_SC_SB_EEES9_NS_10bfloat16_tESG_Li384ELb0ELb1ELb1ELb1EEENS1_19SingleTileSchedulerILb0ELb1ELb1ELi192EEEEEEEEEvNT_6ParamsE --------------------------
	.section	.nv.constant0._ZN7cutlass13device_kernelIN5flash11enable_sm90INS1_16FlashAttnFwdSm90INS1_25CollectiveMainloopFwdSm90ILi2EN4cute5tupleIJNS5_1CILi1EEES8_S8_EEENS6_IJNS7_ILi192EEENS7_ILi160EEENS7_ILi64EEEEEELi64ENS_12float_e4m3_tEfNS_4arch4Sm90ELb1ELb0ELb0ELb0ELb1ELb0ELb0ELb1ELb1ELb1ELb1ELb0EEENS1_21CollectiveEpilogueFwdINS6_IJSA_SC_SB_EEES9_NS_10bfloat16_tESG_Li384ELb0ELb1ELb1ELb1EEENS1_19SingleTileSchedulerILb0ELb1ELb1ELi192EEEEEEEEEvNT_6ParamsE,"a",@progbits
	.sectionflags	@""
	.align	4
.nv.constant0._ZN7cutlass13device_kernelIN5flash11enable_sm90INS1_16FlashAttnFwdSm90INS1_25CollectiveMainloopFwdSm90ILi2EN4cute5tupleIJNS5_1CILi1EEES8_S8_EEENS6_IJNS7_ILi192EEENS7_ILi160EEENS7_ILi64EEEEEELi64ENS_12float_e4m3_tEfNS_4arch4Sm90ELb1ELb0ELb0ELb0ELb1ELb0ELb0ELb1ELb1ELb1ELb1ELb0EEENS1_21CollectiveEpilogueFwdINS6_IJSA_SC_SB_EEES9_NS_10bfloat16_tESG_Li384ELb0ELb1ELb1ELb1EEENS1_19SingleTileSchedulerILb0ELb1ELb1ELi192EEEEEEEEEvNT_6ParamsE:
	.zero		3456


//--------------------- .nv.constant0._ZN7cutlass13device_kernelIN5flash11enable_sm90INS1_16FlashAttnFwdSm90INS1_25CollectiveMainloopFwdSm90ILi2EN4cute5tupleIJNS5_1CILi1EEES8_S8_EEENS6_IJNS7_ILi192EEENS7_ILi160EEENS7_ILi64EEEEEELi64ENS_12float_e4m3_tEfNS_4arch4Sm90ELb1ELb0ELb0ELb1ELb1ELb0ELb0ELb1ELb1ELb1ELb1ELb0EEENS1_21CollectiveEpilogueFwdINS6_IJSA_SC_SB_EEES9_NS_10bfloat16_tESG_Li384ELb1ELb1ELb1ELb1EEENS1_36VarlenDynamicPersistentTileSchedulerILi192ELi160ELi384ELi128ELb1ELb1ELb1ELb1ELb1ELb1EEEEEEEEEvNT_6ParamsE --------------------------
	.section	.nv.constant0._ZN7cutlass13device_kernelIN5flash11enable_sm90INS1_16FlashAttnFwdSm90INS1_25CollectiveMainloopFwdSm90ILi2EN4cute5tupleIJNS5_1CILi1EEES8_S8_EEENS6_IJNS7_ILi192EEENS7_ILi160EEENS7_ILi64EEEEEELi64ENS_12float_e4m3_tEfNS_4arch4Sm90ELb1ELb0ELb0ELb1ELb1ELb0ELb0ELb1ELb1ELb1ELb1ELb0EEENS1_21CollectiveEpilogueFwdINS6_IJSA_SC_SB_EEES9_NS_10bfloat16_tESG_Li384ELb1ELb1ELb1ELb1EEENS1_36VarlenDynamicPersistentTileSchedulerILi192ELi160ELi384ELi128ELb1ELb1ELb1ELb1ELb1ELb1EEEEEEEEEvNT_6ParamsE,"a",@progbits
	.sectionflags	@""
	.align	4
.nv.constant0._ZN7cutlass13device_kernelIN5flash11enable_sm90INS1_16FlashAttnFwdSm90INS1_25CollectiveMainloopFwdSm90ILi2EN4cute5tupleIJNS5_1CILi1EEES8_S8_EEENS6_IJNS7_ILi192EEENS7_ILi160EEENS7_ILi64EEEEEELi64ENS_12float_e4m3_tEfNS_4arch4Sm90ELb1ELb0ELb0ELb1ELb1ELb0ELb0ELb1ELb1ELb1ELb1ELb0EEENS1_21CollectiveEpilogueFwdINS6_IJSA_SC_SB_EEES9_NS_10bfloat16_tESG_Li384ELb1ELb1ELb1ELb1EEENS1_36VarlenDynamicPersistentTileSchedulerILi192ELi160ELi384ELi128ELb1ELb1ELb1ELb1ELb1ELb1EEEEEEEEEvNT_6ParamsE:
	.zero		3584


//--------------------- .nv.constant0._ZN7cutlass13device_kernelIN5flash11enable_sm90INS1_16FlashAttnFwdSm90INS1_25CollectiveMainloopFwdSm90ILi2EN4cute5tupleIJNS5_1CILi1EEES8_S8_EEENS6_IJNS7_ILi192EEENS7_ILi160EEENS7_ILi64EEEEEELi64ENS_12float_e4m3_tEfNS_4arch4Sm90ELb1ELb0ELb0ELb1ELb1ELb1ELb0ELb1ELb1ELb1ELb1ELb0EEENS1_21CollectiveEpilogueFwdINS6_IJSA_SC_SB_EEES9_NS_10bfloat16_tESG_Li384ELb1ELb1ELb1ELb1EEENS1_36VarlenDynamicPersistentTileSchedulerILi192ELi160ELi384ELi128ELb1ELb1ELb1ELb1ELb1ELb1EEEEEEEEEvNT_6ParamsE --------------------------
	.section	.nv.constant0._ZN7cutlass13device_kernelIN5flash11enable_sm90INS1_16FlashAttnFwdSm90INS1_25CollectiveMainloopFwdSm90ILi2EN4cute5tupleIJNS5_1CILi1EEES8_S8_EEENS6_IJNS7_ILi192EEENS7_ILi160EEENS7_ILi64EEEEEELi64ENS_12float_e4m3_tEfNS_4arch4Sm90ELb1ELb0ELb0ELb1ELb1ELb1ELb0ELb1ELb1ELb1ELb1ELb0EEENS1_21CollectiveEpilogueFwdINS6_IJSA_SC_SB_EEES9_NS_10bfloat16_tESG_Li384ELb1ELb1ELb1ELb1EEENS1_36VarlenDynamicPersistentTileSchedulerILi192ELi160ELi384ELi128ELb1ELb1ELb1ELb1ELb1ELb1EEEEEEEEEvNT_6ParamsE,"a",@progbits
	.sectionflags	@""
	.align	4
.nv.constant0._ZN7cutlass13device_kernelIN5flash11enable_sm90INS1_16FlashAttnFwdSm90INS1_25CollectiveMainloopFwdSm90ILi2EN4cute5tupleIJNS5_1CILi1EEES8_S8_EEENS6_IJNS7_ILi192EEENS7_ILi160EEENS7_ILi64EEEEEELi64ENS_12float_e4m3_tEfNS_4arch4Sm90ELb1ELb0ELb0ELb1ELb1ELb1ELb0ELb1ELb1ELb1ELb1ELb0EEENS1_21CollectiveEpilogueFwdINS6_IJSA_SC_SB_EEES9_NS_10bfloat16_tESG_Li384ELb1ELb1ELb1ELb1EEENS1_36VarlenDynamicPersistentTileSchedulerILi192ELi160ELi384ELi128ELb1ELb1ELb1ELb1ELb1ELb1EEEEEEEEEvNT_6ParamsE:
	.zero		3584


//--------------------- SYMBOLS --------------------------

	.type		.nv.reservedSmem.offset0,@object
	.size		.nv.reservedSmem.offset0,0x4
